def attn_fwd(
    Q,
    K,
    V,
    Out,
    Lse,
    sm_scale,
    stride_qz,
    stride_qh,
    stride_qm,
    stride_qk,
    stride_kz,
    stride_kh,
    stride_kn,
    stride_kk,
    stride_vz,
    stride_vh,
    stride_vn,
    stride_vk,
    stride_oz,
    stride_oh,
    stride_om,
    stride_ok,
    seqlen_q,
    seqlen_k,
    BLOCK_M: tl.constexpr,
    BLOCK_N: tl.constexpr,
    HEAD_DIM: tl.constexpr,
    CAUSAL: tl.constexpr,
):
    start_m = tl.program_id(0)
    off_hz = tl.program_id(1)
    q_off = off_hz * stride_qh
    k_off = off_hz * stride_kh
    v_off = off_hz * stride_vh
    offs_m = start_m * BLOCK_M + tl.arange(0, BLOCK_M)
    offs_d = tl.arange(0, HEAD_DIM)
    offs_n = tl.arange(0, BLOCK_N)
    q_ptrs = Q + q_off + offs_m[:, None] * stride_qm + offs_d[None, :] * stride_qk
    k_ptrs = K + k_off + offs_d[:, None] * stride_kk + offs_n[None, :] * stride_kn
    v_ptrs = V + v_off + offs_n[:, None] * stride_vn + offs_d[None, :] * stride_vk
    m_i = tl.full([BLOCK_M], float("-inf"), dtype=tl.float32)
    l_i = tl.zeros([BLOCK_M], dtype=tl.float32) + 1.0
    acc = tl.zeros([BLOCK_M, HEAD_DIM], dtype=tl.float32)
    q = tl.load(q_ptrs)
    acc, l_i, m_i = _attn_fwd_inner(
        acc,
        l_i,
        m_i,
        q,
        k_ptrs,
        v_ptrs,
        sm_scale,
        stride_kn,
        stride_vn,
        start_m,
        seqlen_k,
        BLOCK_M,
        BLOCK_N,
        HEAD_DIM,
        CAUSAL,
    )
    acc = acc / l_i[:, None]
    lse = m_i + tl.math.log2(l_i) / 1.4426950408889634
    o_ptrs = (
        Out
        + off_hz * stride_oh
        + offs_m[:, None] * stride_om
        + offs_d[None, :] * stride_ok
    )
    tl.store(o_ptrs, acc.to(Out.dtype.element_ty))
    tl.store(Lse + off_hz * seqlen_q + offs_m, lse)

# config = {"BLOCK_M": 128, "BLOCK_N": 16, "HEAD_DIM": 256, "arch": "sm_80", "causal": true, "dtype": "fp16", "num_stages": 4, "num_warps": 4}
# arch = sm_80


// ===== COMPILED SASS (sm_80) =====

	.target	sm_80

	.elftype	@"ET_EXEC"


//--------------------- .note.nv.tkinfo           --------------------------
	.section	.note.nv.tkinfo,"",@"SHT_NOTE"
	.sectionflags	@"SHF_NOTE_NV_TKINFO"
	.tkinfo
        /*0018*/ 	.word	0x00000002
        /*0030*/ 	.string	""
        /*0030*/ 	.string	"ptxas"
        /*0030*/ 	.string	"Cuda compilation tools, release 13.0, V13.0.88"
        /*0030*/ 	.string	"Build cuda_13.0.r13.0/compiler.36424714_0"
        /*0030*/ 	.string	"-v  -suppress-debug-info  -lineinfo  -arch sm_80 "



//--------------------- .note.nv.cuinfo           --------------------------
	.section	.note.nv.cuinfo,"",@"SHT_NOTE"
	.sectionflags	@"SHF_NOTE_NV_CUINFO"
        /*0018*/ 	.short	0x0002
        /*001a*/ 	.short	0x0050
        /*001c*/ 	.short	0x0082
	.zero		2


//--------------------- .nv.info                  --------------------------
	.section	.nv.info,"",@"SHT_CUDA_INFO"
	.align	4


	//----- nvinfo : EIATTR_REGCOUNT
	.align		4
        /*0000*/ 	.byte	0x04, 0x2f
        /*0002*/ 	.short	(.L_2 - .L_1)
	.align		4
.L_1:
        /*0004*/ 	.word	index@(attn_fwd)
        /*0008*/ 	.word	0x000000ff


	//----- nvinfo : EIATTR_FRAME_SIZE
	.align		4
.L_2:
        /*000c*/ 	.byte	0x04, 0x11
        /*000e*/ 	.short	(.L_4 - .L_3)
	.align		4
.L_3:
        /*0010*/ 	.word	index@(attn_fwd)
        /*0014*/ 	.word	0x00000640


	//----- nvinfo : EIATTR_MIN_STACK_SIZE
	.align		4
.L_4:
        /*0018*/ 	.byte	0x04, 0x12
        /*001a*/ 	.short	(.L_6 - .L_5)
	.align		4
.L_5:
        /*001c*/ 	.word	index@(attn_fwd)
        /*0020*/ 	.word	0x00000640
.L_6:


//--------------------- .nv.info.attn_fwd         --------------------------
	.section	.nv.info.attn_fwd,"",@"SHT_CUDA_INFO"
	.sectionflags	@""
	.align	4


	//----- nvinfo : EIATTR_CUDA_API_VERSION
	.align		4
        /*0000*/ 	.byte	0x04, 0x37
        /*0002*/ 	.short	(.L_8 - .L_7)
.L_7:
        /*0004*/ 	.word	0x00000082


	//----- nvinfo : EIATTR_SW2861232_WAR
	.align		4
.L_8:
        /*0008*/ 	.byte	0x01, 0x35
	.zero		2


	//----- nvinfo : EIATTR_PARAM_CBANK
	.align		4
        /*000c*/ 	.byte	0x04, 0x0a
        /*000e*/ 	.short	(.L_10 - .L_9)
	.align		4
.L_9:
        /*0010*/ 	.word	index@(.nv.constant0.attn_fwd)
        /*0014*/ 	.short	0x0160
        /*0016*/ 	.short	0x0088


	//----- nvinfo : EIATTR_CBANK_PARAM_SIZE
	.align		4
.L_10:
        /*0018*/ 	.byte	0x03, 0x19
        /*001a*/ 	.short	0x0088


	//----- nvinfo : EIATTR_KPARAM_INFO
	.align		4
        /*001c*/ 	.byte	0x04, 0x17
        /*001e*/ 	.short	(.L_12 - .L_11)
.L_11:
        /*0020*/ 	.word	0x00000000
        /*0024*/ 	.short	0x0019
        /*0026*/ 	.short	0x0080
        /*0028*/ 	.byte	0x00, 0xf4, 0x21, 0x00


	//----- nvinfo : EIATTR_KPARAM_INFO
	.align		4
.L_12:
        /*002c*/ 	.byte	0x04, 0x17
        /*002e*/ 	.short	(.L_14 - .L_13)
.L_13:
        /*0030*/ 	.word	0x00000000
        /*0034*/ 	.short	0x0018
        /*0036*/ 	.short	0x0078
        /*0038*/ 	.byte	0x00, 0xf4, 0x21, 0x00


	//----- nvinfo : EIATTR_KPARAM_INFO
	.align		4
.L_14:
        /*003c*/ 	.byte	0x04, 0x17
        /*003e*/ 	.short	(.L_16 - .L_15)
.L_15:
        /*0040*/ 	.word	0x00000000
        /*0044*/ 	.short	0x0017
        /*0046*/ 	.short	0x0070
        /*0048*/ 	.byte	0x00, 0xf0, 0x11, 0x00


	//----- nvinfo : EIATTR_KPARAM_INFO
	.align		4
.L_16:
        /*004c*/ 	.byte	0x04, 0x17
        /*004e*/ 	.short	(.L_18 - .L_17)
.L_17:
        /*0050*/ 	.word	0x00000000
        /*0054*/ 	.short	0x0016
        /*0056*/ 	.short	0x006c
        /*0058*/ 	.byte	0x00, 0xf0, 0x11, 0x00


	//----- nvinfo : EIATTR_KPARAM_INFO
	.align		4
.L_18:
        /*005c*/ 	.byte	0x04, 0x17
        /*005e*/ 	.short	(.L_20 - .L_19)
.L_19:
        /*0060*/ 	.word	0x00000000
        /*0064*/ 	.short	0x0015
        /*0066*/ 	.short	0x0068
        /*0068*/ 	.byte	0x00, 0xf0, 0x11, 0x00


	//----- nvinfo : EIATTR_KPARAM_INFO
	.align		4
.L_20:
        /*006c*/ 	.byte	0x04, 0x17
        /*006e*/ 	.short	(.L_22 - .L_21)
.L_21:
        /*0070*/ 	.word	0x00000000
        /*0074*/ 	.short	0x0014
        /*0076*/ 	.short	0x0064
        /*0078*/ 	.byte	0x00, 0xf0, 0x11, 0x00


	//----- nvinfo : EIATTR_KPARAM_INFO
	.align		4
.L_22:
        /*007c*/ 	.byte	0x04, 0x17
        /*007e*/ 	.short	(.L_24 - .L_23)
.L_23:
        /*0080*/ 	.word	0x00000000
        /*0084*/ 	.short	0x0013
        /*0086*/ 	.short	0x0060
        /*0088*/ 	.byte	0x00, 0xf0, 0x11, 0x00


	//----- nvinfo : EIATTR_KPARAM_INFO
	.align		4
.L_24:
        /*008c*/ 	.byte	0x04, 0x17
        /*008e*/ 	.short	(.L_26 - .L_25)
.L_25:
        /*0090*/ 	.word	0x00000000
        /*0094*/ 	.short	0x0012
        /*0096*/ 	.short	0x005c
        /*0098*/ 	.byte	0x00, 0xf0, 0x11, 0x00


	//----- nvinfo : EIATTR_KPARAM_INFO
	.align		4
.L_26:
        /*009c*/ 	.byte	0x04, 0x17
        /*009e*/ 	.short	(.L_28 - .L_27)
.L_27:
        /*00a0*/ 	.word	0x00000000
        /*00a4*/ 	.short	0x0011
        /*00a6*/ 	.short	0x0058
        /*00a8*/ 	.byte	0x00, 0xf0, 0x11, 0x00


	//----- nvinfo : EIATTR_KPARAM_INFO
	.align		4
.L_28:
        /*00ac*/ 	.byte	0x04, 0x17
        /*00ae*/ 	.short	(.L_30 - .L_29)
.L_29:
        /*00b0*/ 	.word	0x00000000
        /*00b4*/ 	.short	0x0010
        /*00b6*/ 	.short	0x0054
        /*00b8*/ 	.byte	0x00, 0xf0, 0x11, 0x00


	//----- nvinfo : EIATTR_KPARAM_INFO
	.align		4
.L_30:
        /*00bc*/ 	.byte	0x04, 0x17
        /*00be*/ 	.short	(.L_32 - .L_31)
.L_31:
        /*00c0*/ 	.word	0x00000000
        /*00c4*/ 	.short	0x000f
        /*00c6*/ 	.short	0x0050
        /*00c8*/ 	.byte	0x00, 0xf0, 0x11, 0x00


	//----- nvinfo : EIATTR_KPARAM_INFO
	.align		4
.L_32:
        /*00cc*/ 	.byte	0x04, 0x17
        /*00ce*/ 	.short	(.L_34 - .L_33)
.L_33:
        /*00d0*/ 	.word	0x00000000
        /*00d4*/ 	.short	0x000e
        /*00d6*/ 	.short	0x004c
        /*00d8*/ 	.byte	0x00, 0xf0, 0x11, 0x00


	//----- nvinfo : EIATTR_KPARAM_INFO
	.align		4
.L_34:
        /*00dc*/ 	.byte	0x04, 0x17
        /*00de*/ 	.short	(.L_36 - .L_35)
.L_35:
        /*00e0*/ 	.word	0x00000000
        /*00e4*/ 	.short	0x000d
        /*00e6*/ 	.short	0x0048
        /*00e8*/ 	.byte	0x00, 0xf0, 0x11, 0x00


	//----- nvinfo : EIATTR_KPARAM_INFO
	.align		4
.L_36:
        /*00ec*/ 	.byte	0x04, 0x17
        /*00ee*/ 	.short	(.L_38 - .L_37)
.L_37:
        /*00f0*/ 	.word	0x00000000
        /*00f4*/ 	.short	0x000c
        /*00f6*/ 	.short	0x0044
        /*00f8*/ 	.byte	0x00, 0xf0, 0x11, 0x00


	//----- nvinfo : EIATTR_KPARAM_INFO
	.align		4
.L_38:
        /*00fc*/ 	.byte	0x04, 0x17
        /*00fe*/ 	.short	(.L_40 - .L_39)
.L_39:
        /*0100*/ 	.word	0x00000000
        /*0104*/ 	.short	0x000b
        /*0106*/ 	.short	0x0040
        /*0108*/ 	.byte	0x00, 0xf0, 0x11, 0x00


	//----- nvinfo : EIATTR_KPARAM_INFO
	.align		4
.L_40:
        /*010c*/ 	.byte	0x04, 0x17
        /*010e*/ 	.short	(.L_42 - .L_41)
.L_41:
        /*0110*/ 	.word	0x00000000
        /*0114*/ 	.short	0x000a
        /*0116*/ 	.short	0x003c
        /*0118*/ 	.byte	0x00, 0xf0, 0x11, 0x00


	//----- nvinfo : EIATTR_KPARAM_INFO
	.align		4
.L_42:
        /*011c*/ 	.byte	0x04, 0x17
        /*011e*/ 	.short	(.L_44 - .L_43)
.L_43:
        /*0120*/ 	.word	0x00000000
        /*0124*/ 	.short	0x0009
        /*0126*/ 	.short	0x0038
        /*0128*/ 	.byte	0x00, 0xf0, 0x11, 0x00


	//----- nvinfo : EIATTR_KPARAM_INFO
	.align		4
.L_44:
        /*012c*/ 	.byte	0x04, 0x17
        /*012e*/ 	.short	(.L_46 - .L_45)
.L_45:
        /*0130*/ 	.word	0x00000000
        /*0134*/ 	.short	0x0008
        /*0136*/ 	.short	0x0034
        /*0138*/ 	.byte	0x00, 0xf0, 0x11, 0x00


	//----- nvinfo : EIATTR_KPARAM_INFO
	.align		4
.L_46:
        /*013c*/ 	.byte	0x04, 0x17
        /*013e*/ 	.short	(.L_48 - .L_47)
.L_47:
        /*0140*/ 	.word	0x00000000
        /*0144*/ 	.short	0x0007
        /*0146*/ 	.short	0x0030
        /*0148*/ 	.byte	0x00, 0xf0, 0x11, 0x00


	//----- nvinfo : EIATTR_KPARAM_INFO
	.align		4
.L_48:
        /*014c*/ 	.byte	0x04, 0x17
        /*014e*/ 	.short	(.L_50 - .L_49)
.L_49:
        /*0150*/ 	.word	0x00000000
        /*0154*/ 	.short	0x0006
        /*0156*/ 	.short	0x002c
        /*0158*/ 	.byte	0x00, 0xf0, 0x11, 0x00


	//----- nvinfo : EIATTR_KPARAM_INFO
	.align		4
.L_50:
        /*015c*/ 	.byte	0x04, 0x17
        /*015e*/ 	.short	(.L_52 - .L_51)
.L_51:
        /*0160*/ 	.word	0x00000000
        /*0164*/ 	.short	0x0005
        /*0166*/ 	.short	0x0028
        /*0168*/ 	.byte	0x00, 0xf0, 0x11, 0x00


	//----- nvinfo : EIATTR_KPARAM_INFO
	.align		4
.L_52:
        /*016c*/ 	.byte	0x04, 0x17
        /*016e*/ 	.short	(.L_54 - .L_53)
.L_53:
        /*0170*/ 	.word	0x00000000
        /*0174*/ 	.short	0x0004
        /*0176*/ 	.short	0x0020
        /*0178*/ 	.byte	0x00, 0xf4, 0x21, 0x00


	//----- nvinfo : EIATTR_KPARAM_INFO
	.align		4
.L_54:
        /*017c*/ 	.byte	0x04, 0x17
        /*017e*/ 	.short	(.L_56 - .L_55)
.L_55:
        /*0180*/ 	.word	0x00000000
        /*0184*/ 	.short	0x0003
        /*0186*/ 	.short	0x0018
        /*0188*/ 	.byte	0x00, 0xf4, 0x21, 0x00


	//----- nvinfo : EIATTR_KPARAM_INFO
	.align		4
.L_56:
        /*018c*/ 	.byte	0x04, 0x17
        /*018e*/ 	.short	(.L_58 - .L_57)
.L_57:
        /*0190*/ 	.word	0x00000000
        /*0194*/ 	.short	0x0002
        /*0196*/ 	.short	0x0010
        /*0198*/ 	.byte	0x00, 0xf4, 0x21, 0x00


	//----- nvinfo : EIATTR_KPARAM_INFO
	.align		4
.L_58:
        /*019c*/ 	.byte	0x04, 0x17
        /*019e*/ 	.short	(.L_60 - .L_59)
.L_59:
        /*01a0*/ 	.word	0x00000000
        /*01a4*/ 	.short	0x0001
        /*01a6*/ 	.short	0x0008
        /*01a8*/ 	.byte	0x00, 0xf4, 0x21, 0x00


	//----- nvinfo : EIATTR_KPARAM_INFO
	.align		4
.L_60:
        /*01ac*/ 	.byte	0x04, 0x17
        /*01ae*/ 	.short	(.L_62 - .L_61)
.L_61:
        /*01b0*/ 	.word	0x00000000
        /*01b4*/ 	.short	0x0000
        /*01b6*/ 	.short	0x0000
        /*01b8*/ 	.byte	0x00, 0xf4, 0x21, 0x00


	//----- nvinfo : EIATTR_MAXREG_COUNT
	.align		4
.L_62:
        /*01bc*/ 	.byte	0x03, 0x1b
        /*01be*/ 	.short	0x00ff


	//----- nvinfo : EIATTR_NUM_BARRIERS
	.align		4
        /*01c0*/ 	.byte	0x02, 0x4c
        /*01c2*/ 	.byte	0x01
	.zero		1


	//----- nvinfo : EIATTR_ANNOTATIONS
	.align		4
        /*01c4*/ 	.byte	0x04, 0x55
        /*01c6*/ 	.short	(.L_64 - .L_63)


	//   ....[0]....
.L_63:
        /*01c8*/ 	.word	0x00000001
        /*01cc*/ 	.byte	0x00, 0x03, 0x00, 0x00, 0x01, 0x00, 0x00, 0x00, 0x10, 0x03, 0x00, 0x00, 0x01, 0x00, 0x00, 0x00
        /* <DEDUP_REMOVED lines=546> */
        /*23fc*/ 	.byte	0x40, 0xde, 0x01, 0x00


	//----- nvinfo : EIATTR_MERCURY_ISA_VERSION
	.align		4
.L_64:
        /*2400*/ 	.byte	0x03, 0x5f
        /*2402*/ 	.short	0x0000


	//----- nvinfo : EIATTR_COOP_GROUP_MASK_REGIDS
	.align		4
        /*2404*/ 	.byte	0x04, 0x29
        /*2406*/ 	.short	(.L_66 - .L_65)


	//   ....[0]....
.L_65:
        /*2408*/ 	.word	0xffffffff


	//   ....[1]....
        /*240c*/ 	.word	0xffffffff


	//   ....[2]....
        /*2410*/ 	.word	0xffffffff


	//   ....[3]....
        /*2414*/ 	.word	0xffffffff


	//   ....[4]....
        /*2418*/ 	.word	0xffffffff


	//   ....[5]....
        /*241c*/ 	.word	0xffffffff


	//   ....[6]....
        /*2420*/ 	.word	0xffffffff


	//   ....[7]....
        /*2424*/ 	.word	0xffffffff


	//   ....[8]....
        /*2428*/ 	.word	0xffffffff


	//   ....[9]....
        /*242c*/ 	.word	0xffffffff


	//   ....[10]....
        /*2430*/ 	.word	0xffffffff


	//   ....[11]....
        /*2434*/ 	.word	0xffffffff


	//   ....[12]....
        /*2438*/ 	.word	0xffffffff


	//   ....[13]....
        /*243c*/ 	.word	0xffffffff


	//   ....[14]....
        /*2440*/ 	.word	0xffffffff


	//   ....[15]....
        /*2444*/ 	.word	0xffffffff


	//   ....[16]....
        /*2448*/ 	.word	0xffffffff


	//   ....[17]....
        /*244c*/ 	.word	0xffffffff


	//   ....[18]....
        /*2450*/ 	.word	0xffffffff


	//   ....[19]....
        /*2454*/ 	.word	0xffffffff


	//   ....[20]....
        /*2458*/ 	.word	0xffffffff


	//   ....[21]....
        /*245c*/ 	.word	0xffffffff


	//   ....[22]....
        /*2460*/ 	.word	0xffffffff


	//   ....[23]....
        /*2464*/ 	.word	0xffffffff


	//   ....[24]....
        /*2468*/ 	.word	0xffffffff


	//   ....[25]....
        /*246c*/ 	.word	0xffffffff


	//   ....[26]....
        /*2470*/ 	.word	0xffffffff


	//   ....[27]....
        /*2474*/ 	.word	0xffffffff


	//   ....[28]....
        /*2478*/ 	.word	0xffffffff


	//   ....[29]....
        /*247c*/ 	.word	0xffffffff


	//   ....[30]....
        /*2480*/ 	.word	0xffffffff


	//   ....[31]....
        /*2484*/ 	.word	0xffffffff


	//   ....[32]....
        /*2488*/ 	.word	0xffffffff


	//   ....[33]....
        /*248c*/ 	.word	0xffffffff


	//   ....[34]....
        /*2490*/ 	.word	0xffffffff


	//   ....[35]....
        /*2494*/ 	.word	0xffffffff


	//   ....[36]....
        /*2498*/ 	.word	0xffffffff


	//   ....[37]....
        /*249c*/ 	.word	0xffffffff


	//   ....[38]....
        /*24a0*/ 	.word	0xffffffff


	//   ....[39]....
        /*24a4*/ 	.word	0xffffffff


	//   ....[40]....
        /*24a8*/ 	.word	0xffffffff


	//   ....[41]....
        /*24ac*/ 	.word	0xffffffff


	//   ....[42]....
        /*24b0*/ 	.word	0xffffffff


	//   ....[43]....
        /*24b4*/ 	.word	0xffffffff


	//   ....[44]....
        /*24b8*/ 	.word	0xffffffff


	//   ....[45]....
        /*24bc*/ 	.word	0xffffffff


	//   ....[46]....
        /*24c0*/ 	.word	0xffffffff


	//   ....[47]....
        /*24c4*/ 	.word	0xffffffff


	//   ....[48]....
        /*24c8*/ 	.word	0xffffffff


	//   ....[49]....
        /*24cc*/ 	.word	0xffffffff


	//   ....[50]....
        /*24d0*/ 	.word	0xffffffff


	//   ....[51]....
        /*24d4*/ 	.word	0xffffffff


	//   ....[52]....
        /*24d8*/ 	.word	0xffffffff


	//   ....[53]....
        /*24dc*/ 	.word	0xffffffff


	//   ....[54]....
        /*24e0*/ 	.word	0xffffffff


	//   ....[55]....
        /*24e4*/ 	.word	0xffffffff


	//   ....[56]....
        /*24e8*/ 	.word	0xffffffff


	//   ....[57]....
        /*24ec*/ 	.word	0xffffffff


	//   ....[58]....
        /*24f0*/ 	.word	0xffffffff


	//   ....[59]....
        /*24f4*/ 	.word	0xffffffff


	//   ....[60]....
        /*24f8*/ 	.word	0xffffffff


	//   ....[61]....
        /*24fc*/ 	.word	0xffffffff


	//   ....[62]....
        /*2500*/ 	.word	0xffffffff


	//   ....[63]....
        /*2504*/ 	.word	0xffffffff


	//   ....[64]....
        /*2508*/ 	.word	0xffffffff


	//   ....[65]....
        /*250c*/ 	.word	0xffffffff


	//   ....[66]....
        /*2510*/ 	.word	0xffffffff


	//   ....[67]....
        /*2514*/ 	.word	0xffffffff


	//----- nvinfo : EIATTR_COOP_GROUP_INSTR_OFFSETS
	.align		4
.L_66:
        /*2518*/ 	.byte	0x04, 0x28
        /*251a*/ 	.short	(.L_68 - .L_67)


	//   ....[0]....
.L_67:
        /*251c*/ 	.word	0x0000b440


	//   ....[1]....
        /*2520*/ 	.word	0x0000b7a0


	//   ....[2]....
        /*2524*/ 	.word	0x0000b850


	//   ....[3]....
        /*2528*/ 	.word	0x0000b890


	//   ....[4]....
        /*252c*/ 	.word	0x0000b8f0


	//   ....[5]....
        /*2530*/ 	.word	0x0000b920


	//   ....[6]....
        /*2534*/ 	.word	0x0000ba20


	//   ....[7]....
        /*2538*/ 	.word	0x0000bac0


	//   ....[8]....
        /*253c*/ 	.word	0x0000bb90


	//   ....[9]....
        /*2540*/ 	.word	0x0000bbc0


	//   ....[10]....
        /*2544*/ 	.word	0x0000bbd0


	//   ....[11]....
        /*2548*/ 	.word	0x0000bbf0


	//   ....[12]....
        /*254c*/ 	.word	0x0000bc10


	//   ....[13]....
        /*2550*/ 	.word	0x0000bcc0


	//   ....[14]....
        /*2554*/ 	.word	0x0000bd10


	//   ....[15]....
        /*2558*/ 	.word	0x0000bd80


	//   ....[16]....
        /*255c*/ 	.word	0x0000bdb0


	//   ....[17]....
        /*2560*/ 	.word	0x0000bde0


	//   ....[18]....
        /*2564*/ 	.word	0x0000be80


	//   ....[19]....
        /*2568*/ 	.word	0x0000beb0


	//   ....[20]....
        /*256c*/ 	.word	0x0000bee0


	//   ....[21]....
        /*2570*/ 	.word	0x0000bf20


	//   ....[22]....
        /*2574*/ 	.word	0x0000c030


	//   ....[23]....
        /*2578*/ 	.word	0x0000c060


	//   ....[24]....
        /*257c*/ 	.word	0x0000c0b0


	//   ....[25]....
        /*2580*/ 	.word	0x0000c0d0


	//   ....[26]....
        /*2584*/ 	.word	0x0000c110


	//   ....[27]....
        /*2588*/ 	.word	0x0000c2e0


	//   ....[28]....
        /*258c*/ 	.word	0x0000c390


	//   ....[29]....
        /*2590*/ 	.word	0x0000c3c0


	//   ....[30]....
        /*2594*/ 	.word	0x0000c3f0


	//   ....[31]....
        /*2598*/ 	.word	0x0000c400


	//   ....[32]....
        /*259c*/ 	.word	0x0000c680


	//   ....[33]....
        /*25a0*/ 	.word	0x0000c690


	//   ....[34]....
        /*25a4*/ 	.word	0x0000cad0


	//   ....[35]....
        /*25a8*/ 	.word	0x0000cba0


	//   ....[36]....
        /*25ac*/ 	.word	0x0000cd70


	//   ....[37]....
        /*25b0*/ 	.word	0x0000cfb0


	//   ....[38]....
        /*25b4*/ 	.word	0x0000d020


	//   ....[39]....
        /*25b8*/ 	.word	0x0000d150


	//   ....[40]....
        /*25bc*/ 	.word	0x0000d160


	//   ....[41]....
        /*25c0*/ 	.word	0x0000d180


	//   ....[42]....
        /*25c4*/ 	.word	0x0000d200


	//   ....[43]....
        /*25c8*/ 	.word	0x0000d220


	//   ....[44]....
        /*25cc*/ 	.word	0x0000d240


	//   ....[45]....
        /*25d0*/ 	.word	0x0000d4b0


	//   ....[46]....
        /*25d4*/ 	.word	0x0000d520


	//   ....[47]....
        /*25d8*/ 	.word	0x0000d530


	//   ....[48]....
        /*25dc*/ 	.word	0x0000d540


	//   ....[49]....
        /*25e0*/ 	.word	0x0000d550


	//   ....[50]....
        /*25e4*/ 	.word	0x0000d570


	//   ....[51]....
        /*25e8*/ 	.word	0x0000d580


	//   ....[52]....
        /*25ec*/ 	.word	0x0000d590


	//   ....[53]....
        /*25f0*/ 	.word	0x0000d5a0


	//   ....[54]....
        /*25f4*/ 	.word	0x0000d5b0


	//   ....[55]....
        /*25f8*/ 	.word	0x0000d620


	//   ....[56]....
        /*25fc*/ 	.word	0x0000d640


	//   ....[57]....
        /*2600*/ 	.word	0x0000d650


	//   ....[58]....
        /*2604*/ 	.word	0x0000d670


	//   ....[59]....
        /*2608*/ 	.word	0x0000d690


	//   ....[60]....
        /*260c*/ 	.word	0x0000d6a0


	//   ....[61]....
        /*2610*/ 	.word	0x0000d6b0


	//   ....[62]....
        /*2614*/ 	.word	0x0000d6c0


	//   ....[63]....
        /*2618*/ 	.word	0x0000d6d0


	//   ....[64]....
        /*261c*/ 	.word	0x0000d6f0


	//   ....[65]....
        /*2620*/ 	.word	0x0000d700


	//   ....[66]....
        /*2624*/ 	.word	0x0000d970


	//   ....[67]....
        /*2628*/ 	.word	0x0000d980


	//----- nvinfo : EIATTR_EXIT_INSTR_OFFSETS
	.align		4
.L_68:
        /*262c*/ 	.byte	0x04, 0x1c
        /*262e*/ 	.short	(.L_70 - .L_69)


	//   ....[0]....
.L_69:
        /*2630*/ 	.word	0x0001e410


	//----- nvinfo : EIATTR_REQNTID
	.align		4
.L_70:
        /*2634*/ 	.byte	0x04, 0x10
        /*2636*/ 	.short	(.L_72 - .L_71)
.L_71:
        /*2638*/ 	.word	0x00000080
        /*263c*/ 	.word	0x00000001
        /*2640*/ 	.word	0x00000001
.L_72:


//--------------------- .nv.callgraph             --------------------------
	.section	.nv.callgraph,"",@"SHT_CUDA_CALLGRAPH"
	.align	4
	.sectionentsize	8
	.align		4
        /*0000*/ 	.word	0x00000000
	.align		4
        /*0004*/ 	.word	0xffffffff
	.align		4
        /*0008*/ 	.word	0x00000000
	.align		4
        /*000c*/ 	.word	0xfffffffe
	.align		4
        /*0010*/ 	.word	0x00000000
	.align		4
        /*0014*/ 	.word	0xfffffffd
	.align		4
        /*0018*/ 	.word	0x00000000
	.align		4
        /*001c*/ 	.word	0xfffffffc


//--------------------- .nv.rel.action            --------------------------
	.section	.nv.rel.action,"",@"SHT_CUDA_RELOCINFO"
	.align	8
	.sectionentsize	8
        /*0000*/ 	.byte	0x73, 0x00, 0x00, 0x00, 0x00, 0x00, 0x00, 0x00, 0x00, 0x00, 0x00, 0x11, 0x25, 0x00, 0x05, 0x36


//--------------------- .nv.constant4             --------------------------
	.section	.nv.constant4,"a",@progbits
	.align	8
	.align		8
.nv.constant4:
        /*0000*/ 	.dword	_$_str


//--------------------- .nv.constant0.attn_fwd    --------------------------
	.section	.nv.constant0.attn_fwd,"a",@progbits
	.sectionflags	@""
	.align	4
.nv.constant0.attn_fwd:
	.zero		488


//--------------------- .text.attn_fwd            --------------------------
	.section	.text.attn_fwd,"ax",@progbits
	.sectioninfo	@"SHI_REGISTERS=255"
	.align	128
        .global         attn_fwd
        .type           attn_fwd,@function
        .size           attn_fwd,(.L_x_3 - attn_fwd)
        .other          attn_fwd,@"STO_CUDA_ENTRY STV_DEFAULT"
attn_fwd:
.text.attn_fwd:
[----:B------:R-:W-:Y:S02]  /*0000*/  MOV R1, c[0x0][0x28] ;  /* 0x00000a0000017a02 */ /* 0x000fe40000000f00 */
[----:B------:R-:W0:Y:S01]  /*0010*/  S2R R0, SR_CTAID.X ;  /* 0x0000000000007919 */ /* 0x000e220000002500 */
[----:B------:R-:W-:Y:S01]  /*0020*/  MOV R145, c[0x0][0x198] ;  /* 0x0000660000917a02 */ /* 0x000fe20000000f00 */
[----:B------:R-:W-:Y:S01]  /*0030*/  ULDC.64 UR6, c[0x0][0x118] ;  /* 0x0000460000067ab9 */ /* 0x000fe20000000a00 */
[----:B------:R-:W-:Y:S01]  /*0040*/  IADD3 R1, R1, -0x640, RZ ;  /* 0xfffff9c001017810 */ /* 0x000fe20007ffe0ff */
[----:B------:R-:W1:Y:S01]  /*0050*/  S2R R2, SR_TID.X ;  /* 0x0000000000027919 */ /* 0x000e620000002100 */
[C---:B------:R-:W-:Y:S02]  /*0060*/  SHF.L.U32 R5, R145.reuse, 0x3, RZ ;  /* 0x0000000391057819 */ /* 0x040fe400000006ff */
[----:B------:R-:W-:Y:S01]  /*0070*/  SHF.L.U32 R7, R145, 0x4, RZ ;  /* 0x0000000491077819 */ /* 0x000fe200000006ff */
[----:B------:R-:W2:Y:S01]  /*0080*/  S2R R3, SR_CTAID.Y ;  /* 0x0000000000037919 */ /* 0x000ea20000002600 */
[----:B0-----:R-:W-:-:S04]  /*0090*/  SHF.L.U32 R0, R0, 0x7, RZ ;  /* 0x0000000700007819 */ /* 0x001fc800000006ff */
[----:B-1----:R-:W-:Y:S01]  /*00a0*/  LOP3.LUT R2, R0, 0x7f, R2, 0xf8, !PT ;  /* 0x0000007f00027812 */ /* 0x002fe200078ef802 */
[----:B--2---:R-:W-:-:S04]  /*00b0*/  IMAD R0, R3, c[0x0][0x190], RZ ;  /* 0x0000640003007a24 */ /* 0x004fc800078e02ff */
[----:B------:R-:W-:Y:S01]  /*00c0*/  IMAD R2, R2, c[0x0][0x194], RZ ;  /* 0x0000650002027a24 */ /* 0x000fe200078e02ff */
[C---:B------:R-:W-:Y:S01]  /*00d0*/  SHF.L.U32 R156, R0.reuse, 0x1, RZ ;  /* 0x00000001009c7819 */ /* 0x040fe200000006ff */
[----:B------:R-:W-:-:S03]  /*00e0*/  IMAD.HI R0, R0, 0x2, RZ ;  /* 0x0000000200007827 */ /* 0x000fc600078e02ff */
[C---:B------:R-:W-:Y:S01]  /*00f0*/  SHF.L.U32 R157, R2.reuse, 0x1, RZ ;  /* 0x00000001029d7819 */ /* 0x040fe200000006ff */
[----:B------:R-:W-:-:S03]  /*0100*/  IMAD.HI R3, R2, 0x2, RZ ;  /* 0x0000000202037827 */ /* 0x000fc600078e02ff */
[----:B------:R-:W-:-:S04]  /*0110*/  IADD3 R156, P0, P1, R157, c[0x0][0x160], R156 ;  /* 0x000058009d9c7a10 */ /* 0x000fc8000791e09c */
[----:B------:R-:W-:Y:S02]  /*0120*/  IADD3.X R157, R3, c[0x0][0x164], R0, P0, P1 ;  /* 0x00005900039d7a10 */ /* 0x000fe400007e2400 */
[CC--:B------:R-:W-:Y:S02]  /*0130*/  LEA R2, P0, R145.reuse, R156.reuse, 0x4 ;  /* 0x0000009c91027211 */ /* 0x0c0fe400078020ff */
[-C--:B------:R-:W-:Y:S01]  /*0140*/  LEA R4, P1, R145, R156.reuse, 0x5 ;  /* 0x0000009c91047211 */ /* 0x080fe200078228ff */
[----:B------:R-:W2:Y:S01]  /*0150*/  LDG.E.U16 R18, [R156.64] ;  /* 0x000000069c127981 */ /* 0x000ea2000c1e1500 */
[-C--:B------:R-:W-:Y:S02]  /*0160*/  LEA.HI.X.SX32 R3, R5, R157.reuse, 0x1, P0 ;  /* 0x0000009d05037211 */ /* 0x080fe400000f0eff */
[----:B------:R-:W-:Y:S02]  /*0170*/  LEA.HI.X.SX32 R5, R7, R157, 0x1, P1 ;  /* 0x0000009d07057211 */ /* 0x000fe400008f0eff */
[C---:B------:R-:W-:Y:S01]  /*0180*/  SHF.L.U32 R9, R145.reuse, 0x6, RZ ;  /* 0x0000000691097819 */ /* 0x040fe200000006ff */
[----:B------:R0:W3:Y:S01]  /*0190*/  LDG.E.U16 R16, [R2.64] ;  /* 0x0000000602107981 */ /* 0x0000e2000c1e1500 */
[----:B------:R-:W-:-:S03]  /*01a0*/  LEA R8, P1, R145, R156, 0x7 ;  /* 0x0000009c91087211 */ /* 0x000fc600078238ff */
[----:B------:R1:W4:Y:S01]  /*01b0*/  LDG.E.U16 R0, [R4.64] ;  /* 0x0000000604007981 */ /* 0x000322000c1e1500 */
[----:B------:R-:W-:-:S05]  /*01c0*/  LEA.HI.X.SX32 R9, R9, R157, 0x1, P1 ;  /* 0x0000009d09097211 */ /* 0x000fca00008f0eff */
[----:B------:R5:W2:Y:S01]  /*01d0*/  LDG.E.U16 R239, [R8.64] ;  /* 0x0000000608ef7981 */ /* 0x000aa2000c1e1500 */
[C---:B------:R-:W-:Y:S01]  /*01e0*/  SHF.L.U32 R7, R145.reuse, 0x5, RZ ;  /* 0x0000000591077819 */ /* 0x040fe200000006ff */
[C---:B------:R-:W-:Y:S01]  /*01f0*/  IMAD R15, R145.reuse, 0x110, RZ ;  /* 0x00000110910f7824 */ /* 0x040fe200078e02ff */
[CC--:B------:R-:W-:Y:S01]  /*0200*/  LEA R6, P0, R145.reuse, R156.reuse, 0x6 ;  /* 0x0000009c91067211 */ /* 0x0c0fe200078030ff */
[C---:B------:R-:W-:Y:S02]  /*0210*/  IMAD R49, R145.reuse, 0x88, RZ ;  /* 0x0000008891317824 */ /* 0x040fe400078e02ff */
[----:B-1----:R-:W-:Y:S01]  /*0220*/  IMAD R5, R145, 0x12, RZ ;  /* 0x0000001291057824 */ /* 0x002fe200078e02ff */
[----:B------:R-:W-:Y:S02]  /*0230*/  LEA.HI.X.SX32 R7, R7, R157, 0x1, P0 ;  /* 0x0000009d07077211 */ /* 0x000fe400000f0eff */
[----:B------:R-:W-:Y:S02]  /*0240*/  IADD3 R14, P0, R15, R156, RZ ;  /* 0x0000009c0f0e7210 */ /* 0x000fe40007f1e0ff */
[----:B0-----:R-:W-:Y:S01]  /*0250*/  LEA R3, R145, R145, 0x3 ;  /* 0x0000009191037211 */ /* 0x001fe200078e18ff */
[----:B------:R0:W4:Y:S01]  /*0260*/  LDG.E.U16 R4, [R6.64] ;  /* 0x0000000606047981 */ /* 0x000122000c1e1500 */
[----:B------:R-:W-:-:S02]  /*0270*/  LEA.HI.X.SX32 R15, R49, R157, 0x1, P0 ;  /* 0x0000009d310f7211 */ /* 0x000fc400000f0eff */
[----:B------:R-:W-:-:S04]  /*0280*/  IADD3 R2, P0, R5, R156, RZ ;  /* 0x0000009c05027210 */ /* 0x000fc80007f1e0ff */
[-C--:B------:R-:W-:Y:S01]  /*0290*/  LEA.HI.X.SX32 R3, R3, R157.reuse, 0x1, P0 ;  /* 0x0000009d03037211 */ /* 0x080fe200000f0eff */
[C---:B------:R-:W-:Y:S01]  /*02a0*/  IMAD R17, R145.reuse, 0x24, RZ ;  /* 0x0000002491117824 */ /* 0x040fe200078e02ff */
[C---:B------:R-:W-:Y:S01]  /*02b0*/  SHF.L.U32 R11, R145.reuse, 0x7, RZ ;  /* 0x00000007910b7819 */ /* 0x040fe200000006ff */
[C---:B------:R-:W-:Y:S01]  /*02c0*/  IMAD R19, R145.reuse, 0x48, RZ ;  /* 0x0000004891137824 */ /* 0x040fe200078e02ff */
[CC--:B------:R-:W-:Y:S01]  /*02d0*/  LEA R12, P2, R145.reuse, R156.reuse, 0x8 ;  /* 0x0000009c910c7211 */ /* 0x0c0fe200078440ff */
[----:B-----5:R-:W-:Y:S01]  /*02e0*/  IMAD R9, R145, 0x120, RZ ;  /* 0x0000012091097824 */ /* 0x020fe200078e02ff */
[-C--:B0-----:R-:W-:Y:S01]  /*02f0*/  IADD3 R6, P1, R17, R156.reuse, RZ ;  /* 0x0000009c11067210 */ /* 0x081fe20007f3e0ff */
[----:B--2---:R-:W-:Y:S04]  /*0300*/  STL [R1+0x52c], R239 ;  /* 0x00052cef01007387 */ /* 0x004fe80000100800 */
[----:B------:R-:W-:Y:S04]  /*0310*/  STL [R1+0xc0], R18 ;  /* 0x0000c01201007387 */ /* 0x000fe80000100800 */
[----:B---3--:R-:W-:Y:S04]  /*0320*/  STL [R1+0xa8], R16 ;  /* 0x0000a81001007387 */ /* 0x008fe80000100800 */
[----:B----4-:R0:W-:Y:S04]  /*0330*/  STL [R1+0x8c], R0 ;  /* 0x00008c0001007387 */ /* 0x0101e80000100800 */
[----:B0-----:R0:W2:Y:S01]  /*0340*/  LDG.E.U16 R0, [R2.64] ;  /* 0x0000000602007981 */ /* 0x0010a2000c1e1500 */
[-C--:B------:R-:W-:Y:S01]  /*0350*/  LEA.HI.X.SX32 R13, R11, R157.reuse, 0x1, P2 ;  /* 0x0000009d0b0d7211 */ /* 0x080fe200010f0eff */
[----:B------:R-:W-:Y:S01]  /*0360*/  IMAD R21, R145, 0x90, RZ ;  /* 0x0000009091157824 */ /* 0x000fe200078e02ff */
[----:B------:R-:W-:Y:S01]  /*0370*/  IADD3 R8, P0, R19, R156, RZ ;  /* 0x0000009c13087210 */ /* 0x000fe20007f1e0ff */
[----:B------:R1:W3:Y:S01]  /*0380*/  LDG.E.U16 R11, [R14.64] ;  /* 0x000000060e0b7981 */ /* 0x0002e2000c1e1500 */
[----:B------:R-:W-:-:S02]  /*0390*/  LEA.HI.X.SX32 R7, R5, R157, 0x1, P1 ;  /* 0x0000009d05077211 */ /* 0x000fc400008f0eff */
[----:B------:R-:W-:Y:S01]  /*03a0*/  IADD3 R20, P1, R9, R156, RZ ;  /* 0x0000009c09147210 */ /* 0x000fe20007f3e0ff */
[----:B------:R4:W4:Y:S01]  /*03b0*/  LDG.E.U16 R10, [R12.64] ;  /* 0x000000060c0a7981 */ /* 0x000922000c1e1500 */
[----:B------:R-:W-:Y:S01]  /*03c0*/  LEA.HI.X.SX32 R9, R17, R157, 0x1, P0 ;  /* 0x0000009d11097211 */ /* 0x000fe200000f0eff */
[C---:B------:R-:W-:Y:S02]  /*03d0*/  IMAD R17, R145.reuse, 0x130, RZ ;  /* 0x0000013091117824 */ /* 0x040fe400078e02ff */
[----:B------:R0:W3:Y:S01]  /*03e0*/  LDG.E.U16 R24, [R6.64] ;  /* 0x0000000606187981 */ /* 0x0000e2000c1e1500 */
[----:B-1----:R-:W-:-:S03]  /*03f0*/  IMAD R15, R145, 0xa, RZ ;  /* 0x0000000a910f7824 */ /* 0x002fc600078e02ff */
[----:B------:R1:W3:Y:S01]  /*0400*/  LDG.E.U16 R18, [R8.64] ;  /* 0x0000000608127981 */ /* 0x0002e2000c1e1500 */
[----:B----4-:R-:W-:Y:S01]  /*0410*/  IADD3 R12, P2, R21, R156, RZ ;  /* 0x0000009c150c7210 */ /* 0x010fe20007f5e0ff */
[----:B------:R-:W-:-:S03]  /*0420*/  IMAD R5, R145, 0x98, RZ ;  /* 0x0000009891057824 */ /* 0x000fc600078e02ff */
[-C--:B------:R-:W-:Y:S01]  /*0430*/  LEA.HI.X.SX32 R13, R19, R157.reuse, 0x1, P2 ;  /* 0x0000009d130d7211 */ /* 0x080fe200010f0eff */
[----:B------:R-:W-:Y:S01]  /*0440*/  IMAD R19, R145, 0x14, RZ ;  /* 0x0000001491137824 */ /* 0x000fe200078e02ff */
[----:B------:R-:W-:Y:S01]  /*0450*/  LEA.HI.X.SX32 R21, R21, R157, 0x1, P1 ;  /* 0x0000009d15157211 */ /* 0x000fe200008f0eff */
[----:B------:R-:W-:Y:S01]  /*0460*/  IMAD R23, R145, 0x28, RZ ;  /* 0x0000002891177824 */ /* 0x000fe200078e02ff */
[-C--:B------:R-:W-:Y:S01]  /*0470*/  IADD3 R16, P1, R17, R156.reuse, RZ ;  /* 0x0000009c11107210 */ /* 0x080fe20007f3e0ff */
[----:B------:R4:W4:Y:S01]  /*0480*/  LDG.E.U16 R225, [R12.64] ;  /* 0x000000060ce17981 */ /* 0x000922000c1e1500 */
[----:B0-----:R-:W-:Y:S02]  /*0490*/  LEA R3, R145, R145, 0x2 ;  /* 0x0000009191037211 */ /* 0x001fe400078e10ff */
[----:B------:R-:W-:Y:S01]  /*04a0*/  IADD3 R2, P0, R15, R156, RZ ;  /* 0x0000009c0f027210 */ /* 0x000fe20007f1e0ff */
[----:B------:R0:W-:Y:S01]  /*04b0*/  STL [R1+0x54], R4 ;  /* 0x0000540401007387 */ /* 0x0001e20000100800 */
[----:B------:R-:W-:-:S02]  /*04c0*/  LEA.HI.X.SX32 R17, R5, R157, 0x1, P1 ;  /* 0x0000009d05117211 */ /* 0x000fc400008f0eff */
[-C--:B------:R-:W-:Y:S01]  /*04d0*/  IADD3 R6, P1, R19, R156.reuse, RZ ;  /* 0x0000009c13067210 */ /* 0x080fe20007f3e0ff */
[C---:B------:R-:W-:Y:S01]  /*04e0*/  IMAD R25, R145.reuse, 0x150, RZ ;  /* 0x0000015091197824 */ /* 0x040fe200078e02ff */
[----:B------:R0:W4:Y:S02]  /*04f0*/  LDG.E.U16 R20, [R20.64] ;  /* 0x0000000614147981 */ /* 0x000124000c1e1500 */
[----:B----4-:R-:W-:Y:S01]  /*0500*/  IMAD R13, R145, 0x50, RZ ;  /* 0x00000050910d7824 */ /* 0x010fe200078e02ff */
[-C--:B-1----:R-:W-:Y:S02]  /*0510*/  IADD3 R8, P2, R23, R156.reuse, RZ ;  /* 0x0000009c17087210 */ /* 0x082fe40007f5e0ff */
[-C--:B------:R-:W-:Y:S01]  /*0520*/  LEA.HI.X.SX32 R3, R3, R157.reuse, 0x1, P0 ;  /* 0x0000009d03037211 */ /* 0x080fe200000f0eff */
[----:B------:R1:W4:Y:S01]  /*0530*/  LDG.E.U16 R12, [R16.64] ;  /* 0x00000006100c7981 */ /* 0x000322000c1e1500 */
[----:B------:R-:W-:Y:S02]  /*0540*/  IADD3 R14, P0, R13, R156, RZ ;  /* 0x0000009c0d0e7210 */ /* 0x000fe40007f1e0ff */
[-C--:B------:R-:W-:Y:S01]  /*0550*/  LEA.HI.X.SX32 R7, R15, R157.reuse, 0x1, P1 ;  /* 0x0000009d0f077211 */ /* 0x080fe200008f0eff */
[----:B------:R1:W4:Y:S01]  /*0560*/  LDG.E.U16 R22, [R2.64] ;  /* 0x0000000602167981 */ /* 0x000322000c1e1500 */
[----:B------:R-:W-:-:S02]  /*0570*/  LEA.HI.X.SX32 R9, R19, R157, 0x1, P2 ;  /* 0x0000009d13097211 */ /* 0x000fc400010f0eff */
[----:B------:R-:W-:Y:S01]  /*0580*/  LEA.HI.X.SX32 R15, R23, R157, 0x1, P0 ;  /* 0x0000009d170f7211 */ /* 0x000fe200000f0eff */
[----:B------:R1:W4:Y:S04]  /*0590*/  LDG.E.U16 R6, [R6.64] ;  /* 0x0000000606067981 */ /* 0x000328000c1e1500 */
[----:B0-----:R0:W4:Y:S04]  /*05a0*/  LDG.E.U16 R4, [R8.64] ;  /* 0x0000000608047981 */ /* 0x001128000c1e1500 */
[----:B--2---:R2:W-:Y:S04]  /*05b0*/  STL [R1+0xa4], R0 ;  /* 0x0000a40001007387 */ /* 0x0045e80000100800 */
[----:B--2---:R2:W5:Y:S01]  /*05c0*/  LDG.E.U16 R0, [R14.64] ;  /* 0x000000060e007981 */ /* 0x004562000c1e1500 */
[----:B------:R-:W-:-:S02]  /*05d0*/  IMAD R19, R145, 0xa0, RZ ;  /* 0x000000a091137824 */ /* 0x000fc400078e02ff */
[C---:B------:R-:W-:Y:S02]  /*05e0*/  IMAD R23, R145.reuse, 0x140, RZ ;  /* 0x0000014091177824 */ /* 0x040fe400078e02ff */
[----:B-1----:R-:W-:Y:S01]  /*05f0*/  IMAD R7, R145, 0x160, RZ ;  /* 0x0000016091077824 */ /* 0x002fe200078e02ff */
[-C--:B------:R-:W-:Y:S02]  /*0600*/  IADD3 R16, P0, R19, R156.reuse, RZ ;  /* 0x0000009c13107210 */ /* 0x080fe40007f1e0ff */
[----:B------:R-:W-:Y:S01]  /*0610*/  IADD3 R2, P1, R23, R156, RZ ;  /* 0x0000009c17027210 */ /* 0x000fe20007f3e0ff */
[----:B---3--:R1:W-:Y:S01]  /*0620*/  STL [R1+0x84], R24 ;  /* 0x0000841801007387 */ /* 0x0083e20000100800 */
[----:B------:R-:W-:Y:S01]  /*0630*/  IMAD R69, R145, 0xa8, RZ ;  /* 0x000000a891457824 */ /* 0x000fe200078e02ff */
[-C--:B------:R-:W-:Y:S01]  /*0640*/  LEA.HI.X.SX32 R17, R13, R157.reuse, 0x1, P0 ;  /* 0x0000009d0d117211 */ /* 0x080fe200000f0eff */
[----:B------:R-:W-:Y:S01]  /*0650*/  IMAD R21, R145, 0xb0, RZ ;  /* 0x000000b091157824 */ /* 0x000fe200078e02ff */
[----:B------:R3:W-:Y:S01]  /*0660*/  STL [R1+0x48], R18 ;  /* 0x0000481201007387 */ /* 0x0007e20000100800 */
[----:B------:R-:W-:Y:S01]  /*0670*/  LEA.HI.X.SX32 R3, R19, R157, 0x1, P1 ;  /* 0x0000009d13037211 */ /* 0x000fe200008f0eff */
[----:B------:R-:W-:-:S02]  /*0680*/  IMAD R27, R145, 0x170, RZ ;  /* 0x00000170911b7824 */ /* 0x000fc400078e02ff */
[----:B------:R-:W-:Y:S01]  /*0690*/  IMAD R45, R145, 0x58, RZ ;  /* 0x00000058912d7824 */ /* 0x000fe200078e02ff */
[----:B------:R2:W5:Y:S01]  /*06a0*/  LDG.E.U16 R23, [R16.64] ;  /* 0x0000000610177981 */ /* 0x000562000c1e1500 */
[-C--:B-1----:R-:W-:Y:S01]  /*06b0*/  IADD3 R24, P1, R7, R156.reuse, RZ ;  /* 0x0000009c07187210 */ /* 0x082fe20007f3e0ff */
[----:B------:R-:W-:Y:S01]  /*06c0*/  IMAD R43, R145, 0xb8, RZ ;  /* 0x000000b8912b7824 */ /* 0x000fe200078e02ff */
[-C--:B0-----:R-:W-:Y:S01]  /*06d0*/  IADD3 R8, P0, R21, R156.reuse, RZ ;  /* 0x0000009c15087210 */ /* 0x081fe20007f1e0ff */
[----:B------:R-:W-:Y:S01]  /*06e0*/  IMAD R13, R145, 0x30, RZ ;  /* 0x00000030910d7824 */ /* 0x000fe200078e02ff */
[-C--:B---3--:R-:W-:Y:S01]  /*06f0*/  IADD3 R18, P2, R25, R156.reuse, RZ ;  /* 0x0000009c19127210 */ /* 0x088fe20007f5e0ff */
[----:B------:R0:W3:Y:S01]  /*0700*/  LDG.E.U16 R7, [R2.64] ;  /* 0x0000000602077981 */ /* 0x0000e2000c1e1500 */
[-C--:B------:R-:W-:Y:S02]  /*0710*/  LEA.HI.X.SX32 R25, R21, R157.reuse, 0x1, P1 ;  /* 0x0000009d15197211 */ /* 0x080fe400008f0eff */
[-C--:B------:R-:W-:Y:S01]  /*0720*/  LEA.HI.X.SX32 R19, R69, R157.reuse, 0x1, P2 ;  /* 0x0000009d45137211 */ /* 0x080fe200010f0eff */
[----:B--2---:R-:W-:Y:S01]  /*0730*/  IMAD R17, R145, 0x60, RZ ;  /* 0x0000006091117824 */ /* 0x004fe200078e02ff */
[----:B------:R-:W-:Y:S01]  /*0740*/  IADD3 R26, P1, R27, R156, RZ ;  /* 0x0000009c1b1a7210 */ /* 0x000fe20007f3e0ff */
[----:B------:R-:W-:Y:S01]  /*0750*/  IMAD R65, R145, 0x18, RZ ;  /* 0x0000001891417824 */ /* 0x000fe200078e02ff */
[-C--:B------:R-:W-:Y:S01]  /*0760*/  LEA.HI.X.SX32 R9, R45, R157.reuse, 0x1, P0 ;  /* 0x0000009d2d097211 */ /* 0x080fe200000f0eff */
[----:B------:R1:W2:Y:S01]  /*0770*/  LDG.E.U16 R14, [R18.64] ;  /* 0x00000006120e7981 */ /* 0x0002a2000c1e1500 */
[----:B------:R-:W-:-:S02]  /*0780*/  LEA.HI.X.SX32 R27, R43, R157, 0x1, P1 ;  /* 0x0000009d2b1b7211 */ /* 0x000fc400008f0eff */
[-C--:B0-----:R-:W-:Y:S01]  /*0790*/  IADD3 R2, P0, R13, R156.reuse, RZ ;  /* 0x0000009c0d027210 */ /* 0x081fe20007f1e0ff */
[----:B----4-:R-:W-:Y:S03]  /*07a0*/  STL [R1+0xb0], R22 ;  /* 0x0000b01601007387 */ /* 0x010fe60000100800 */
[-C--:B------:R-:W-:Y:S01]  /*07b0*/  LEA.HI.X.SX32 R3, R65, R157.reuse, 0x1, P0 ;  /* 0x0000009d41037211 */ /* 0x080fe200000f0eff */
[----:B------:R-:W-:Y:S01]  /*07c0*/  IMAD R21, R145, 0xc0, RZ ;  /* 0x000000c091157824 */ /* 0x000fe200078e02ff */
[----:B------:R0:W4:Y:S01]  /*07d0*/  LDG.E.U16 R15, [R24.64] ;  /* 0x00000006180f7981 */ /* 0x000122000c1e1500 */
[----:B-1----:R-:W-:Y:S01]  /*07e0*/  IADD3 R18, P1, R17, R156, RZ ;  /* 0x0000009c11127210 */ /* 0x002fe20007f3e0ff */
[C---:B------:R-:W-:Y:S02]  /*07f0*/  IMAD R29, R145.reuse, 0x180, RZ ;  /* 0x00000180911d7824 */ /* 0x040fe400078e02ff */
[----:B------:R-:W-:Y:S01]  /*0800*/  IMAD R31, R145, 0x1a0, RZ ;  /* 0x000001a0911f7824 */ /* 0x000fe200078e02ff */
[----:B------:R-:W-:Y:S01]  /*0810*/  LEA.HI.X.SX32 R19, R13, R157, 0x1, P1 ;  /* 0x0000009d0d137211 */ /* 0x000fe200008f0eff */
[----:B------:R-:W-:Y:S04]  /*0820*/  STL [R1+0xa0], R6 ;  /* 0x0000a00601007387 */ /* 0x000fe80000100800 */
[----:B------:R1:W-:Y:S01]  /*0830*/  STL [R1+0x7c], R4 ;  /* 0x00007c0401007387 */ /* 0x0003e20000100800 */
[----:B------:R-:W-:-:S03]  /*0840*/  IMAD R85, R145, 0xc8, RZ ;  /* 0x000000c891557824 */ /* 0x000fc600078e02ff */
[----:B------:R0:W2:Y:S04]  /*0850*/  LDG.E.U16 R8, [R8.64] ;  /* 0x0000000608087981 */ /* 0x0000a8000c1e1500 */
[----:B-1----:R1:W2:Y:S01]  /*0860*/  LDG.E.U16 R4, [R2.64] ;  /* 0x0000000602047981 */ /* 0x0022a2000c1e1500 */
[-C--:B------:R-:W-:Y:S01]  /*0870*/  IADD3 R16, P2, R21, R156.reuse, RZ ;  /* 0x0000009c15107210 */ /* 0x080fe20007f5e0ff */
[----:B0-----:R-:W-:Y:S01]  /*0880*/  IMAD R25, R145, 0x190, RZ ;  /* 0x0000019091197824 */ /* 0x001fe200078e02ff */
[-C--:B------:R-:W-:Y:S01]  /*0890*/  IADD3 R28, P0, R29, R156.reuse, RZ ;  /* 0x0000009c1d1c7210 */ /* 0x080fe20007f1e0ff */
[----:B------:R0:W3:Y:S04]  /*08a0*/  LDG.E.U16 R9, [R26.64] ;  /* 0x000000061a097981 */ /* 0x0000e8000c1e1500 */
[----:B-----5:R5:W-:Y:S04]  /*08b0*/  STL [R1+0x3c], R0 ;  /* 0x00003c0001007387 */ /* 0x020be80000100800 */
[----:B-----5:R5:W3:Y:S01]  /*08c0*/  LDG.E.U16 R0, [R18.64] ;  /* 0x0000000612007981 */ /* 0x020ae2000c1e1500 */
[-C--:B------:R-:W-:Y:S01]  /*08d0*/  LEA.HI.X.SX32 R17, R17, R157.reuse, 0x1, P2 ;  /* 0x0000009d11117211 */ /* 0x080fe200010f0eff */
[----:B------:R-:W-:Y:S01]  /*08e0*/  IMAD R13, R145, 0xd0, RZ ;  /* 0x000000d0910d7824 */ /* 0x000fe200078e02ff */
[-C--:B------:R-:W-:Y:S01]  /*08f0*/  LEA.HI.X.SX32 R29, R21, R157.reuse, 0x1, P0 ;  /* 0x0000009d151d7211 */ /* 0x080fe200000f0eff */
[----:B-1----:R-:W-:Y:S01]  /*0900*/  IMAD R3, R145, 0x1b0, RZ ;  /* 0x000001b091037824 */ /* 0x002fe200078e02ff */
[-C--:B0-----:R-:W-:Y:S01]  /*0910*/  IADD3 R26, P1, R25, R156.reuse, RZ ;  /* 0x0000009c191a7210 */ /* 0x081fe20007f3e0ff */
[----:B------:R-:W-:Y:S01]  /*0920*/  IMAD R107, R145, 0x68, RZ ;  /* 0x00000068916b7824 */ /* 0x000fe200078e02ff */
[-C--:B------:R-:W-:Y:S01]  /*0930*/  IADD3 R30, P2, R31, R156.reuse, RZ ;  /* 0x0000009c1f1e7210 */ /* 0x080fe20007f5e0ff */
[----:B------:R0:W4:Y:S01]  /*0940*/  LDG.E.U16 R21, [R28.64] ;  /* 0x000000061c157981 */ /* 0x000122000c1e1500 */
[-C--:B------:R-:W-:Y:S01]  /*0950*/  IADD3 R24, P0, R13, R156.reuse, RZ ;  /* 0x0000009c0d187210 */ /* 0x080fe20007f1e0ff */
[----:B------:R-:W-:Y:S01]  /*0960*/  IMAD R53, R145, 0xd8, RZ ;  /* 0x000000d891357824 */ /* 0x000fe200078e02ff */
[-C--:B------:R-:W-:Y:S01]  /*0970*/  LEA.HI.X.SX32 R27, R85, R157.reuse, 0x1, P1 ;  /* 0x0000009d551b7211 */ /* 0x080fe200008f0eff */
[----:B------:R-:W-:Y:S01]  /*0980*/  IMAD R33, R145, 0xe0, RZ ;  /* 0x000000e091217824 */ /* 0x000fe200078e02ff */
[-C--:B------:R-:W-:Y:S01]  /*0990*/  LEA.HI.X.SX32 R31, R13, R157.reuse, 0x1, P2 ;  /* 0x0000009d0d1f7211 */ /* 0x080fe200010f0eff */
[----:B------:R-:W-:Y:S01]  /*09a0*/  IMAD R13, R145, 0x70, RZ ;  /* 0x00000070910d7824 */ /* 0x000fe200078e02ff */
[----:B------:R1:W4:Y:S01]  /*09b0*/  LDG.E.U16 R16, [R16.64] ;  /* 0x0000000610107981 */ /* 0x000322000c1e1500 */
[-C--:B0-----:R-:W-:Y:S01]  /*09c0*/  IADD3 R28, P1, R3, R156.reuse, RZ ;  /* 0x0000009c031c7210 */ /* 0x081fe20007f3e0ff */
[----:B------:R-:W-:Y:S01]  /*09d0*/  IMAD R3, R145, 0x1c0, RZ ;  /* 0x000001c091037824 */ /* 0x000fe200078e02ff */
[-C--:B------:R-:W-:Y:S01]  /*09e0*/  LEA.HI.X.SX32 R25, R107, R157.reuse, 0x1, P0 ;  /* 0x0000009d6b197211 */ /* 0x080fe200000f0eff */
[----:B------:R-:W-:Y:S01]  /*09f0*/  IMAD R67, R145, 0x38, RZ ;  /* 0x0000003891437824 */ /* 0x000fe200078e02ff */
[-C--:B------:R-:W-:Y:S01]  /*0a00*/  LEA.HI.X.SX32 R29, R53, R157.reuse, 0x1, P1 ;  /* 0x0000009d351d7211 */ /* 0x080fe200008f0eff */
[----:B------:R-:W-:Y:S01]  /*0a10*/  IMAD R35, R145, 0x1d0, RZ ;  /* 0x000001d091237824 */ /* 0x000fe200078e02ff */
[-C--:B------:R-:W-:Y:S01]  /*0a20*/  IADD3 R2, P0, R13, R156.reuse, RZ ;  /* 0x0000009c0d027210 */ /* 0x080fe20007f1e0ff */
[----:B-1----:R0:W4:Y:S01]  /*0a30*/  LDG.E.U16 R17, [R26.64] ;  /* 0x000000061a117981 */ /* 0x002122000c1e1500 */
[-C--:B------:R-:W-:Y:S01]  /*0a40*/  IADD3 R32, P2, R3, R156.reuse, RZ ;  /* 0x0000009c03207210 */ /* 0x080fe20007f5e0ff */
[----:B------:R-:W-:Y:S01]  /*0a50*/  IMAD R81, R145, 0xe8, RZ ;  /* 0x000000e891517824 */ /* 0x000fe200078e02ff */
[----:B------:R-:W-:Y:S01]  /*0a60*/  LEA.HI.X.SX32 R3, R67, R157, 0x1, P0 ;  /* 0x0000009d43037211 */ /* 0x000fe200000f0eff */
[----:B-----5:R1:W5:Y:S01]  /*0a70*/  LDG.E.U16 R18, [R30.64] ;  /* 0x000000061e127981 */ /* 0x020362000c1e1500 */
[----:B------:R-:W-:Y:S01]  /*0a80*/  IADD3 R34, P0, R35, R156, RZ ;  /* 0x0000009c23227210 */ /* 0x000fe20007f1e0ff */
[----:B------:R-:W-:-:S02]  /*0a90*/  IMAD R47, R145, 0x78, RZ ;  /* 0x00000078912f7824 */ /* 0x000fc400078e02ff */
[----:B------:R1:W4:Y:S01]  /*0aa0*/  LDG.E.U16 R19, [R28.64] ;  /* 0x000000061c137981 */ /* 0x000322000c1e1500 */
[-C--:B0-----:R-:W-:Y:S01]  /*0ab0*/  IADD3 R26, P1, R33, R156.reuse, RZ ;  /* 0x0000009c211a7210 */ /* 0x081fe20007f3e0ff */
[----:B------:R-:W-:Y:S02]  /*0ac0*/  IMAD R37, R145, 0x1e0, RZ ;  /* 0x000001e091257824 */ /* 0x000fe400078e02ff */
[----:B------:R0:W4:Y:S01]  /*0ad0*/  LDG.E.U16 R252, [R2.64] ;  /* 0x0000000602fc7981 */ /* 0x000122000c1e1500 */
[-C--:B------:R-:W-:Y:S01]  /*0ae0*/  LEA.HI.X.SX32 R27, R13, R157.reuse, 0x1, P1 ;  /* 0x0000009d0d1b7211 */ /* 0x080fe200008f0eff */
[----:B------:R-:W-:Y:S01]  /*0af0*/  IMAD R13, R145, 0xf0, RZ ;  /* 0x000000f0910d7824 */ /* 0x000fe200078e02ff */
[-C--:B------:R-:W-:Y:S01]  /*0b00*/  LEA.HI.X.SX32 R35, R81, R157.reuse, 0x1, P0 ;  /* 0x0000009d51237211 */ /* 0x080fe200000f0eff */
[C---:B------:R-:W-:Y:S01]  /*0b10*/  IMAD R39, R145.reuse, 0x1f0, RZ ;  /* 0x000001f091277824 */ /* 0x040fe200078e02ff */
[----:B------:R0:W4:Y:S01]  /*0b20*/  LDG.E.U16 R22, [R24.64] ;  /* 0x0000000618167981 */ /* 0x000122000c1e1500 */
[----:B-1----:R-:W-:Y:S01]  /*0b30*/  IMAD R29, R145, 0x102, RZ ;  /* 0x00000102911d7824 */ /* 0x002fe200078e02ff */
[----:B------:R-:W-:Y:S01]  /*0b40*/  IADD3 R30, P0, R13, R156, RZ ;  /* 0x0000009c0d1e7210 */ /* 0x000fe20007f1e0ff */
[----:B------:R-:W-:Y:S01]  /*0b50*/  IMAD R51, R145, 0xf8, RZ ;  /* 0x000000f891337824 */ /* 0x000fe200078e02ff */
[----:B------:R-:W-:-:S02]  /*0b60*/  LEA.HI.X.SX32 R33, R33, R157, 0x1, P2 ;  /* 0x0000009d21217211 */ /* 0x000fc400010f0eff */
[----:B------:R-:W-:Y:S01]  /*0b70*/  LEA.HI.X.SX32 R31, R47, R157, 0x1, P0 ;  /* 0x0000009d2f1f7211 */ /* 0x000fe200000f0eff */
[----:B--2---:R-:W-:Y:S01]  /*0b80*/  STL [R1+0x70], R4 ;  /* 0x0000700401007387 */ /* 0x004fe20000100800 */
[-C--:B------:R-:W-:Y:S02]  /*0b90*/  IADD3 R36, P1, R37, R156.reuse, RZ ;  /* 0x0000009c25247210 */ /* 0x080fe40007f3e0ff */
[----:B0-----:R-:W-:Y:S01]  /*0ba0*/  LEA R3, R145, R145, 0x7 ;  /* 0x0000009191037211 */ /* 0x001fe200078e38ff */
[----:B------:R0:W2:Y:S01]  /*0bb0*/  LDG.E.U16 R25, [R26.64] ;  /* 0x000000061a197981 */ /* 0x0000a2000c1e1500 */
[-C--:B------:R-:W-:Y:S02]  /*0bc0*/  IADD3 R2, P0, R29, R156.reuse, RZ ;  /* 0x0000009c1d027210 */ /* 0x080fe40007f1e0ff */
[----:B------:R-:W-:Y:S01]  /*0bd0*/  IADD3 R38, P2, R39, R156, RZ ;  /* 0x0000009c27267210 */ /* 0x000fe20007f5e0ff */
[----:B------:R1:W2:Y:S01]  /*0be0*/  LDG.E.U16 R24, [R32.64] ;  /* 0x0000000620187981 */ /* 0x0002a2000c1e1500 */
[-C--:B------:R-:W-:Y:S01]  /*0bf0*/  LEA.HI.X.SX32 R37, R13, R157.reuse, 0x1, P1 ;  /* 0x0000009d0d257211 */ /* 0x080fe200008f0eff */
[----:B------:R-:W-:Y:S01]  /*0c00*/  IMAD R57, R145, 0x122, RZ ;  /* 0x0000012291397824 */ /* 0x000fe200078e02ff */
[-C--:B------:R-:W-:Y:S01]  /*0c10*/  LEA.HI.X.SX32 R3, R3, R157.reuse, 0x1, P0 ;  /* 0x0000009d03037211 */ /* 0x080fe200000f0eff */
[----:B------:R-:W-:Y:S01]  /*0c20*/  IMAD R59, R145, 0x132, RZ ;  /* 0x00000132913b7824 */ /* 0x000fe200078e02ff */
[----:B------:R-:W-:Y:S01]  /*0c30*/  LEA.HI.X.SX32 R39, R51, R157, 0x1, P2 ;  /* 0x0000009d33277211 */ /* 0x000fe200010f0eff */
[----:B0-----:R0:W2:Y:S01]  /*0c40*/  LDG.E.U16 R26, [R30.64] ;  /* 0x000000061e1a7981 */ /* 0x0010a2000c1e1500 */
[----:B-1----:R-:W-:-:S03]  /*0c50*/  IMAD R33, R145, 0x89, RZ ;  /* 0x0000008991217824 */ /* 0x002fc600078e02ff */
[----:B------:R1:W2:Y:S01]  /*0c60*/  LDG.E.U16 R13, [R36.64] ;  /* 0x00000006240d7981 */ /* 0x0002a2000c1e1500 */
[----:B------:R-:W-:-:S03]  /*0c70*/  IMAD R55, R145, 0x99, RZ ;  /* 0x0000009991377824 */ /* 0x000fc600078e02ff */
[----:B------:R1:W2:Y:S01]  /*0c80*/  LDG.E.U16 R29, [R2.64] ;  /* 0x00000006021d7981 */ /* 0x0002a2000c1e1500 */
[C---:B0-----:R-:W-:Y:S02]  /*0c90*/  IMAD R31, R145.reuse, 0x142, RZ ;  /* 0x00000142911f7824 */ /* 0x041fe400078e02ff */
[----:B------:R-:W-:Y:S01]  /*0ca0*/  IMAD R41, R145, 0x91, RZ ;  /* 0x0000009191297824 */ /* 0x000fe200078e02ff */
[----:B------:R0:W2:Y:S01]  /*0cb0*/  LDG.E.U16 R27, [R38.64] ;  /* 0x00000006261b7981 */ /* 0x0000a2000c1e1500 */
[-C--:B-1----:R-:W-:Y:S01]  /*0cc0*/  IADD3 R36, P1, R57, R156.reuse, RZ ;  /* 0x0000009c39247210 */ /* 0x082fe20007f3e0ff */
[C---:B------:R-:W-:Y:S02]  /*0cd0*/  IMAD R57, R145.reuse, 0x152, RZ ;  /* 0x0000015291397824 */ /* 0x040fe400078e02ff */
[----:B------:R-:W-:Y:S01]  /*0ce0*/  IMAD R3, R145, 0xa1, RZ ;  /* 0x000000a191037824 */ /* 0x000fe200078e02ff */
[----:B0-----:R-:W-:Y:S01]  /*0cf0*/  IADD3 R38, P2, R59, R156, RZ ;  /* 0x0000009c3b267210 */ /* 0x001fe20007f5e0ff */
[----:B------:R-:W-:Y:S01]  /*0d00*/  IMAD R61, R145, 0x172, RZ ;  /* 0x00000172913d7824 */ /* 0x000fe200078e02ff */
[----:B------:R-:W-:-:S02]  /*0d10*/  LEA.HI.X.SX32 R37, R41, R157, 0x1, P1 ;  /* 0x0000009d29257211 */ /* 0x000fc400008f0eff */
[-C--:B------:R-:W-:Y:S01]  /*0d20*/  LEA.HI.X.SX32 R39, R55, R157.reuse, 0x1, P2 ;  /* 0x0000009d37277211 */ /* 0x080fe200010f0eff */
[C---:B------:R-:W-:Y:S02]  /*0d30*/  IMAD R59, R145.reuse, 0x162, RZ ;  /* 0x00000162913b7824 */ /* 0x040fe400078e02ff */
[----:B------:R0:W2:Y:S01]  /*0d40*/  LDG.E.U16 R6, [R36.64] ;  /* 0x0000000624067981 */ /* 0x0000a2000c1e1500 */
[C---:B------:R-:W-:Y:S02]  /*0d50*/  IMAD R55, R145.reuse, 0xb9, RZ ;  /* 0x000000b991377824 */ /* 0x040fe400078e02ff */
[----:B------:R-:W-:Y:S01]  /*0d60*/  IMAD R41, R145, 0xb1, RZ ;  /* 0x000000b191297824 */ /* 0x000fe200078e02ff */
[-C--:B------:R-:W-:Y:S01]  /*0d70*/  IADD3 R40, P1, R59, R156.reuse, RZ ;  /* 0x0000009c3b287210 */ /* 0x080fe20007f3e0ff */
[C---:B------:R-:W-:Y:S02]  /*0d80*/  IMAD R63, R145.reuse, 0x1a2, RZ ;  /* 0x000001a2913f7824 */ /* 0x040fe400078e02ff */
[----:B------:R-:W-:Y:S01]  /*0d90*/  IMAD R71, R145, 0x1b2, RZ ;  /* 0x000001b291477824 */ /* 0x000fe200078e02ff */
[----:B------:R-:W-:Y:S01]  /*0da0*/  LEA.HI.X.SX32 R41, R41, R157, 0x1, P1 ;  /* 0x0000009d29297211 */ /* 0x000fe200008f0eff */
[----:B------:R-:W-:Y:S01]  /*0db0*/  IMAD R59, R145, 0xd9, RZ ;  /* 0x000000d9913b7824 */ /* 0x000fe200078e02ff */
[----:B------:R-:W-:Y:S01]  /*0dc0*/  IADD3 R54, P1, R63, R156, RZ ;  /* 0x0000009c3f367210 */ /* 0x000fe20007f3e0ff */
[----:B------:R-:W-:-:S02]  /*0dd0*/  IMAD R73, R145, 0x1e2, RZ ;  /* 0x000001e291497824 */ /* 0x000fc400078e02ff */
[C---:B------:R-:W-:Y:S02]  /*0de0*/  IMAD R101, R145.reuse, 0x22, RZ ;  /* 0x0000002291657824 */ /* 0x040fe400078e02ff */
[C---:B------:R-:W-:Y:S02]  /*0df0*/  IMAD R75, R145.reuse, 0x1f2, RZ ;  /* 0x000001f2914b7824 */ /* 0x040fe400078e02ff */
[C---:B------:R-:W-:Y:S02]  /*0e00*/  IMAD R103, R145.reuse, 0x32, RZ ;  /* 0x0000003291677824 */ /* 0x040fe400078e02ff */
[C---:B------:R-:W-:Y:S01]  /*0e10*/  IMAD R63, R145.reuse, 0xf9, RZ ;  /* 0x000000f9913f7824 */ /* 0x040fe200078e02ff */
[----:B---3--:R1:W-:Y:S04]  /*0e20*/  STL [R1+0x1c], R0 ;  /* 0x00001c0001007387 */ /* 0x0083e80000100800 */
[----:B-1----:R1:W3:Y:S02]  /*0e30*/  LDG.E.U16 R0, [R34.64] ;  /* 0x0000000622007981 */ /* 0x0022e4000c1e1500 */
[----:B-1----:R-:W-:-:S05]  /*0e40*/  IMAD R35, R145, 0x112, RZ ;  /* 0x0000011291237824 */ /* 0x002fca00078e02ff */
[----:B------:R-:W-:-:S04]  /*0e50*/  IADD3 R34, P0, R35, R156, RZ ;  /* 0x0000009c23227210 */ /* 0x000fc80007f1e0ff */
[-C--:B------:R-:W-:Y:S02]  /*0e60*/  LEA.HI.X.SX32 R35, R33, R157.reuse, 0x1, P0 ;  /* 0x0000009d21237211 */ /* 0x080fe400000f0eff */
[-C--:B------:R-:W-:Y:S02]  /*0e70*/  IADD3 R32, P0, R31, R156.reuse, RZ ;  /* 0x0000009c1f207210 */ /* 0x080fe40007f1e0ff */
[----:B------:R1:W2:Y:S02]  /*0e80*/  LDG.E.U16 R31, [R38.64] ;  /* 0x00000006261f7981 */ /* 0x0002a4000c1e1500 */
[-C--:B------:R-:W-:Y:S01]  /*0e90*/  LEA.HI.X.SX32 R33, R3, R157.reuse, 0x1, P0 ;  /* 0x0000009d03217211 */ /* 0x080fe200000f0eff */
[----:B------:R-:W-:Y:S01]  /*0ea0*/  IMAD R3, R145, 0xa9, RZ ;  /* 0x000000a991037824 */ /* 0x000fe200078e02ff */
[----:B------:R-:W-:Y:S01]  /*0eb0*/  IADD3 R2, P0, R57, R156, RZ ;  /* 0x0000009c39027210 */ /* 0x000fe20007f1e0ff */
[----:B------:R-:W-:Y:S01]  /*0ec0*/  IMAD R57, R145, 0x182, RZ ;  /* 0x0000018291397824 */ /* 0x000fe200078e02ff */
[----:B------:R4:W2:Y:S02]  /*0ed0*/  LDG.E.U16 R30, [R34.64] ;  /* 0x00000006221e7981 */ /* 0x0008a4000c1e1500 */
[----:B------:R-:W-:-:S02]  /*0ee0*/  LEA.HI.X.SX32 R3, R3, R157, 0x1, P0 ;  /* 0x0000009d03037211 */ /* 0x000fc400000f0eff */
[-C--:B-1----:R-:W-:Y:S01]  /*0ef0*/  IADD3 R38, P2, R61, R156.reuse, RZ ;  /* 0x0000009c3d267210 */ /* 0x082fe20007f5e0ff */
[----:B------:R-:W-:Y:S01]  /*0f00*/  IMAD R61, R145, 0x192, RZ ;  /* 0x00000192913d7824 */ /* 0x000fe200078e02ff */
[----:B0-----:R-:W-:Y:S01]  /*0f10*/  IADD3 R36, P0, R57, R156, RZ ;  /* 0x0000009c39247210 */ /* 0x001fe20007f1e0ff */
[----:B------:R0:W2:Y:S01]  /*0f20*/  LDG.E.U16 R32, [R32.64] ;  /* 0x0000000620207981 */ /* 0x0000a2000c1e1500 */
[----:B----4-:R-:W-:Y:S01]  /*0f30*/  IMAD R35, R145, 0xc1, RZ ;  /* 0x000000c191237824 */ /* 0x010fe200078e02ff */
[----:B------:R-:W-:Y:S01]  /*0f40*/  LEA.HI.X.SX32 R39, R55, R157, 0x1, P2 ;  /* 0x0000009d37277211 */ /* 0x000fe200010f0eff */
[----:B------:R-:W-:-:S03]  /*0f50*/  IMAD R55, R145, 0xc9, RZ ;  /* 0x000000c991377824 */ /* 0x000fc600078e02ff */
[----:B------:R-:W-:Y:S01]  /*0f60*/  LEA.HI.X.SX32 R37, R35, R157, 0x1, P0 ;  /* 0x0000009d23257211 */ /* 0x000fe200000f0eff */
[----:B------:R-:W-:Y:S01]  /*0f70*/  IMAD R57, R145, 0xd1, RZ ;  /* 0x000000d191397824 */ /* 0x000fe200078e02ff */
[----:B0-----:R0:W4:Y:S01]  /*0f80*/  LDG.E.U16 R33, [R2.64] ;  /* 0x0000000602217981 */ /* 0x001122000c1e1500 */
[-C--:B------:R-:W-:Y:S01]  /*0f90*/  IADD3 R56, P2, R71, R156.reuse, RZ ;  /* 0x0000009c47387210 */ /* 0x080fe20007f5e0ff */
[----:B------:R-:W-:Y:S02]  /*0fa0*/  IMAD R71, R145, 0x1d2, RZ ;  /* 0x000001d291477824 */ /* 0x000fe400078e02ff */
[----:B------:R1:W2:Y:S04]  /*0fb0*/  LDG.E.U16 R34, [R38.64] ;  /* 0x0000000626227981 */ /* 0x0002a8000c1e1500 */
[----:B------:R5:W2:Y:S01]  /*0fc0*/  LDG.E.U16 R35, [R40.64] ;  /* 0x0000000628237981 */ /* 0x000aa2000c1e1500 */
[----:B0-----:R-:W-:Y:S01]  /*0fd0*/  IADD3 R2, P0, R61, R156, RZ ;  /* 0x0000009c3d027210 */ /* 0x001fe20007f1e0ff */
[----:B------:R-:W-:-:S02]  /*0fe0*/  IMAD R61, R145, 0x1c2, RZ ;  /* 0x000001c2913d7824 */ /* 0x000fc400078e02ff */
[----:B------:R0:W2:Y:S01]  /*0ff0*/  LDG.E.U16 R36, [R36.64] ;  /* 0x0000000624247981 */ /* 0x0000a2000c1e1500 */
[-C--:B------:R-:W-:Y:S01]  /*1000*/  LEA.HI.X.SX32 R3, R55, R157.reuse, 0x1, P0 ;  /* 0x0000009d37037211 */ /* 0x080fe200000f0eff */
[----:B-1----:R-:W-:Y:S01]  /*1010*/  IMAD R39, R145, 0xe1, RZ ;  /* 0x000000e191277824 */ /* 0x002fe200078e02ff */
[-C--:B------:R-:W-:Y:S02]  /*1020*/  LEA.HI.X.SX32 R55, R57, R157.reuse, 0x1, P1 ;  /* 0x0000009d39377211 */ /* 0x080fe400008f0eff */
[-C--:B-----5:R-:W-:Y:S02]  /*1030*/  IADD3 R40, P0, R61, R156.reuse, RZ ;  /* 0x0000009c3d287210 */ /* 0x0a0fe40007f1e0ff */
[-C--:B------:R-:W-:Y:S01]  /*1040*/  LEA.HI.X.SX32 R57, R59, R157.reuse, 0x1, P2 ;  /* 0x0000009d3b397211 */ /* 0x080fe200010f0eff */
[----:B------:R-:W-:Y:S01]  /*1050*/  IMAD R59, R145, 0xe9, RZ ;  /* 0x000000e9913b7824 */ /* 0x000fe200078e02ff */
[----:B0-----:R0:W5:Y:S01]  /*1060*/  LDG.E.U16 R37, [R2.64] ;  /* 0x0000000602257981 */ /* 0x001162000c1e1500 */
[----:B------:R-:W-:Y:S01]  /*1070*/  LEA.HI.X.SX32 R41, R39, R157, 0x1, P0 ;  /* 0x0000009d27297211 */ /* 0x000fe200000f0eff */
[----:B------:R-:W-:Y:S01]  /*1080*/  IMAD R61, R145, 0xf1, RZ ;  /* 0x000000f1913d7824 */ /* 0x000fe200078e02ff */
[-C--:B------:R-:W-:Y:S01]  /*1090*/  IADD3 R60, P1, R73, R156.reuse, RZ ;  /* 0x0000009c493c7210 */ /* 0x080fe20007f3e0ff */
[----:B------:R1:W2:Y:S04]  /*10a0*/  LDG.E.U16 R39, [R54.64] ;  /* 0x0000000636277981 */ /* 0x0002a8000c1e1500 */
[----:B------:R1:W2:Y:S01]  /*10b0*/  LDG.E.U16 R40, [R40.64] ;  /* 0x0000000628287981 */ /* 0x0002a2000c1e1500 */
[----:B0-----:R-:W-:-:S03]  /*10c0*/  IADD3 R2, P0, R71, R156, RZ ;  /* 0x0000009c47027210 */ /* 0x001fc60007f1e0ff */
[----:B------:R0:W2:Y:S01]  /*10d0*/  LDG.E.U16 R38, [R56.64] ;  /* 0x0000000638267981 */ /* 0x0000a2000c1e1500 */
[----:B------:R-:W-:Y:S02]  /*10e0*/  LEA.HI.X.SX32 R3, R59, R157, 0x1, P0 ;  /* 0x0000009d3b037211 */ /* 0x000fe400000f0eff */
[-C--:B-1----:R-:W-:Y:S02]  /*10f0*/  IADD3 R54, P0, R101, R156.reuse, RZ ;  /* 0x0000009c65367210 */ /* 0x082fe40007f1e0ff */
[----:B------:R-:W-:Y:S01]  /*1100*/  LEA R41, R145, R145, 0x4 ;  /* 0x0000009191297211 */ /* 0x000fe200078e20ff */
[----:B------:R1:W2:Y:S01]  /*1110*/  LDG.E.U16 R217, [R2.64] ;  /* 0x0000000602d97981 */ /* 0x0002a2000c1e1500 */
[-C--:B------:R-:W-:Y:S02]  /*1120*/  LEA.HI.X.SX32 R61, R61, R157.reuse, 0x1, P1 ;  /* 0x0000009d3d3d7211 */ /* 0x080fe400008f0eff */
[-C--:B------:R-:W-:Y:S01]  /*1130*/  LEA.HI.X.SX32 R55, R41, R157.reuse, 0x1, P0 ;  /* 0x0000009d29377211 */ /* 0x080fe200000f0eff */
[----:B------:R-:W-:Y:S01]  /*1140*/  IMAD R41, R145, 0x42, RZ ;  /* 0x0000004291297824 */ /* 0x000fe200078e02ff */
[-C--:B------:R-:W-:Y:S01]  /*1150*/  IADD3 R62, P2, R75, R156.reuse, RZ ;  /* 0x0000009c4b3e7210 */ /* 0x080fe20007f5e0ff */
[----:B------:R-:W-:Y:S01]  /*1160*/  IMAD R59, R145, 0x19, RZ ;  /* 0x00000019913b7824 */ /* 0x000fe200078e02ff */
[----:B------:R-:W-:Y:S01]  /*1170*/  IADD3 R58, P0, R103, R156, RZ ;  /* 0x0000009c673a7210 */ /* 0x000fe20007f1e0ff */
[C---:B0-----:R-:W-:Y:S01]  /*1180*/  IMAD R57, R145.reuse, 0x52, RZ ;  /* 0x0000005291397824 */ /* 0x041fe200078e02ff */
[----:B------:R0:W2:Y:S01]  /*1190*/  LDG.E.U16 R216, [R60.64] ;  /* 0x000000063cd87981 */ /* 0x0000a2000c1e1500 */
[----:B-1----:R-:W-:Y:S01]  /*11a0*/  IMAD R3, R145, 0x62, RZ ;  /* 0x0000006291037824 */ /* 0x002fe200078e02ff */
[----:B------:R-:W-:Y:S01]  /*11b0*/  LEA.HI.X.SX32 R63, R63, R157, 0x1, P2 ;  /* 0x0000009d3f3f7211 */ /* 0x000fe200010f0eff */
[C---:B------:R-:W-:Y:S01]  /*11c0*/  IMAD R73, R145.reuse, 0x29, RZ ;  /* 0x0000002991497824 */ /* 0x040fe200078e02ff */
[----:B------:R1:W2:Y:S01]  /*11d0*/  LDG.E.U16 R44, [R54.64] ;  /* 0x00000006362c7981 */ /* 0x0002a2000c1e1500 */
[----:B------:R-:W-:-:S02]  /*11e0*/  LEA R71, R145, R145, 0x5 ;  /* 0x0000009191477211 */ /* 0x000fc400078e28ff */
[-C--:B------:R-:W-:Y:S01]  /*11f0*/  IADD3 R70, P2, R57, R156.reuse, RZ ;  /* 0x0000009c39467210 */ /* 0x080fe20007f5e0ff */
[----:B------:R1:W3:Y:S01]  /*1200*/  LDG.E.U16 R215, [R62.64] ;  /* 0x000000063ed77981 */ /* 0x0002e2000c1e1500 */
[-C--:B------:R-:W-:Y:S02]  /*1210*/  LEA.HI.X.SX32 R59, R59, R157.reuse, 0x1, P0 ;  /* 0x0000009d3b3b7211 */ /* 0x080fe400000f0eff */
[-C--:B0-----:R-:W-:Y:S02]  /*1220*/  IADD3 R60, P1, R41, R156.reuse, RZ ;  /* 0x0000009c293c7210 */ /* 0x081fe40007f3e0ff */
[----:B------:R-:W-:Y:S01]  /*1230*/  IADD3 R72, P0, R3, R156, RZ ;  /* 0x0000009c03487210 */ /* 0x000fe20007f1e0ff */
[----:B-1----:R-:W-:Y:S01]  /*1240*/  IMAD R55, R145, 0x31, RZ ;  /* 0x0000003191377824 */ /* 0x002fe200078e02ff */
[-C--:B------:R-:W-:Y:S01]  /*1250*/  LEA.HI.X.SX32 R61, R71, R157.reuse, 0x1, P1 ;  /* 0x0000009d473d7211 */ /* 0x080fe200008f0eff */
[----:B------:R0:W3:Y:S01]  /*1260*/  LDG.E.U16 R42, [R58.64] ;  /* 0x000000063a2a7981 */ /* 0x0000e2000c1e1500 */
[----:B------:R-:W-:-:S02]  /*1270*/  LEA.HI.X.SX32 R71, R73, R157, 0x1, P2 ;  /* 0x0000009d49477211 */ /* 0x000fc400010f0eff */
[----:B------:R-:W-:Y:S01]  /*1280*/  LEA.HI.X.SX32 R73, R55, R157, 0x1, P0 ;  /* 0x0000009d37497211 */ /* 0x000fe200000f0eff */
[----:B------:R1:W4:Y:S04]  /*1290*/  LDG.E.U16 R28, [R60.64] ;  /* 0x000000063c1c7981 */ /* 0x000328000c1e1500 */
[----:B------:R0:W5:Y:S04]  /*12a0*/  LDG.E.U16 R4, [R70.64] ;  /* 0x0000000646047981 */ /* 0x000168000c1e1500 */
[----:B------:R1:W5:Y:S01]  /*12b0*/  LDG.E.U16 R2, [R72.64] ;  /* 0x0000000648027981 */ /* 0x000362000c1e1500 */
[----:B------:R-:W-:-:S02]  /*12c0*/  IMAD R55, R145, 0x72, RZ ;  /* 0x0000007291377824 */ /* 0x000fc400078e02ff */
[C---:B------:R-:W-:Y:S02]  /*12d0*/  IMAD R63, R145.reuse, 0x82, RZ ;  /* 0x00000082913f7824 */ /* 0x040fe400078e02ff */
[----:B------:R-:W-:Y:S01]  /*12e0*/  IMAD R75, R145, 0x39, RZ ;  /* 0x00000039914b7824 */ /* 0x000fe200078e02ff */
[-C--:B0-----:R-:W-:Y:S01]  /*12f0*/  IADD3 R58, P0, R55, R156.reuse, RZ ;  /* 0x0000009c373a7210 */ /* 0x081fe20007f1e0ff */
[C---:B------:R-:W-:Y:S02]  /*1300*/  IMAD R79, R145.reuse, 0x92, RZ ;  /* 0x00000092914f7824 */ /* 0x040fe400078e02ff */
[C---:B------:R-:W-:Y:S01]  /*1310*/  IMAD R77, R145.reuse, 0xa2, RZ ;  /* 0x000000a2914d7824 */ /* 0x040fe200078e02ff */
[C---:B------:R-:W-:Y:S01]  /*1320*/  LEA R83, R145.reuse, R145, 0x6 ;  /* 0x0000009191537211 */ /* 0x040fe200078e30ff */
[----:B------:R-:W-:Y:S01]  /*1330*/  IMAD R87, R145, 0x49, RZ ;  /* 0x0000004991577824 */ /* 0x000fe200078e02ff */
[-C--:B-1----:R-:W-:Y:S01]  /*1340*/  IADD3 R60, P1, R63, R156.reuse, RZ ;  /* 0x0000009c3f3c7210 */ /* 0x082fe20007f3e0ff */
[----:B------:R-:W-:Y:S01]  /*1350*/  IMAD R71, R145, 0x51, RZ ;  /* 0x0000005191477824 */ /* 0x000fe200078e02ff */
[----:B------:R-:W-:-:S02]  /*1360*/  IADD3 R82, P2, R79, R156, RZ ;  /* 0x0000009c4f527210 */ /* 0x000fc40007f5e0ff */
[-C--:B------:R-:W-:Y:S01]  /*1370*/  LEA.HI.X.SX32 R59, R75, R157.reuse, 0x1, P0 ;  /* 0x0000009d4b3b7211 */ /* 0x080fe200000f0eff */
[----:B------:R-:W-:Y:S01]  /*1380*/  IMAD R75, R145, 0xb2, RZ ;  /* 0x000000b2914b7824 */ /* 0x000fe200078e02ff */
[-C--:B------:R-:W-:Y:S01]  /*1390*/  IADD3 R86, P0, R77, R156.reuse, RZ ;  /* 0x0000009c4d567210 */ /* 0x080fe20007f1e0ff */
[----:B------:R-:W-:Y:S01]  /*13a0*/  IMAD R73, R145, 0xc2, RZ ;  /* 0x000000c291497824 */ /* 0x000fe200078e02ff */
[-C--:B------:R-:W-:Y:S01]  /*13b0*/  LEA.HI.X.SX32 R61, R83, R157.reuse, 0x1, P1 ;  /* 0x0000009d533d7211 */ /* 0x080fe200008f0eff */
[----:B------:R-:W-:Y:S01]  /*13c0*/  IMAD R89, R145, 0x59, RZ ;  /* 0x0000005991597824 */ /* 0x000fe200078e02ff */
[-C--:B------:R-:W-:Y:S01]  /*13d0*/  LEA.HI.X.SX32 R83, R87, R157.reuse, 0x1, P2 ;  /* 0x0000009d57537211 */ /* 0x080fe200010f0eff */
[----:B------:R-:W-:Y:S01]  /*13e0*/  IMAD R91, R145, 0x61, RZ ;  /* 0x00000061915b7824 */ /* 0x000fe200078e02ff */
[----:B------:R-:W-:Y:S01]  /*13f0*/  LEA.HI.X.SX32 R87, R71, R157, 0x1, P0 ;  /* 0x0000009d47577211 */ /* 0x000fe200000f0eff */
[----:B------:R-:W-:Y:S01]  /*1400*/  IMAD R71, R145, 0xd2, RZ ;  /* 0x000000d291477824 */ /* 0x000fe200078e02ff */
[-C--:B------:R-:W-:Y:S01]  /*1410*/  IADD3 R88, P0, R75, R156.reuse, RZ ;  /* 0x0000009c4b587210 */ /* 0x080fe20007f1e0ff */
[----:B------:R0:W5:Y:S01]  /*1420*/  LDG.E.U16 R237, [R60.64] ;  /* 0x000000063ced7981 */ /* 0x000162000c1e1500 */
[----:B------:R-:W-:-:S02]  /*1430*/  IADD3 R90, P1, R73, R156, RZ ;  /* 0x0000009c495a7210 */ /* 0x000fc40007f3e0ff */
[----:B------:R-:W-:Y:S01]  /*1440*/  LEA.HI.X.SX32 R89, R89, R157, 0x1, P0 ;  /* 0x0000009d59597211 */ /* 0x000fe200000f0eff */
[----:B------:R1:W5:Y:S01]  /*1450*/  LDG.E.U16 R251, [R58.64] ;  /* 0x000000063afb7981 */ /* 0x000362000c1e1500 */
[----:B------:R-:W-:-:S03]  /*1460*/  IADD3 R92, P0, R71, R156, RZ ;  /* 0x0000009c475c7210 */ /* 0x000fc60007f1e0ff */
[----:B------:R1:W5:Y:S01]  /*1470*/  LDG.E.U16 R223, [R82.64] ;  /* 0x0000000652df7981 */ /* 0x000362000c1e1500 */
[----:B0-----:R-:W-:Y:S01]  /*1480*/  IMAD R61, R145, 0xe2, RZ ;  /* 0x000000e2913d7824 */ /* 0x001fe200078e02ff */
[-C--:B------:R-:W-:Y:S02]  /*1490*/  LEA.HI.X.SX32 R91, R91, R157.reuse, 0x1, P1 ;  /* 0x0000009d5b5b7211 */ /* 0x080fe400008f0eff */
[----:B------:R0:W5:Y:S01]  /*14a0*/  LDG.E.U16 R214, [R86.64] ;  /* 0x0000000656d67981 */ /* 0x000162000c1e1500 */
[----:B-1----:R-:W-:Y:S01]  /*14b0*/  IMAD R59, R145, 0x69, RZ ;  /* 0x00000069913b7824 */ /* 0x002fe200078e02ff */
[----:B------:R-:W-:Y:S01]  /*14c0*/  IADD3 R96, P1, R61, R156, RZ ;  /* 0x0000009c3d607210 */ /* 0x000fe20007f3e0ff */
[C---:B------:R-:W-:Y:S01]  /*14d0*/  IMAD R105, R145.reuse, 0x34, RZ ;  /* 0x0000003491697824 */ /* 0x040fe200078e02ff */
[----:B------:R1:W5:Y:S01]  /*14e0*/  LDG.E.U16 R212, [R90.64] ;  /* 0x000000065ad47981 */ /* 0x000362000c1e1500 */
[----:B------:R-:W-:Y:S01]  /*14f0*/  IMAD R83, R145, 0x71, RZ ;  /* 0x0000007191537824 */ /* 0x000fe200078e02ff */
[-C--:B------:R-:W-:Y:S01]  /*1500*/  LEA.HI.X.SX32 R93, R59, R157.reuse, 0x1, P0 ;  /* 0x0000009d3b5d7211 */ /* 0x080fe200000f0eff */
[----:B------:R-:W-:Y:S01]  /*1510*/  IMAD R59, R145, 0xf2, RZ ;  /* 0x000000f2913b7824 */ /* 0x000fe200078e02ff */
[----:B------:R1:W5:Y:S02]  /*1520*/  LDG.E.U16 R213, [R88.64] ;  /* 0x0000000658d57981 */ /* 0x000364000c1e1500 */
[----:B------:R-:W-:-:S02]  /*1530*/  LEA.HI.X.SX32 R97, R83, R157, 0x1, P1 ;  /* 0x0000009d53617211 */ /* 0x000fc400008f0eff */
[C---:B------:R-:W-:Y:S01]  /*1540*/  SHF.L.U32 R83, R145.reuse, 0x1, RZ ;  /* 0x0000000191537819 */ /* 0x040fe200000006ff */
[----:B0-----:R-:W-:Y:S01]  /*1550*/  IMAD R87, R145, 0x79, RZ ;  /* 0x0000007991577824 */ /* 0x001fe200078e02ff */
[-C--:B------:R-:W-:Y:S01]  /*1560*/  IADD3 R98, P1, R59, R156.reuse, RZ ;  /* 0x0000009c3b627210 */ /* 0x080fe20007f3e0ff */
[----:B------:R0:W5:Y:S01]  /*1570*/  LDG.E.U16 R211, [R96.64] ;  /* 0x0000000660d37981 */ /* 0x000162000c1e1500 */
[-C--:B------:R-:W-:Y:S01]  /*1580*/  IADD3 R86, P0, R83, R156.reuse, RZ ;  /* 0x0000009c53567210 */ /* 0x080fe20007f1e0ff */
[----:B------:R-:W-:Y:S01]  /*1590*/  IMAD R95, R145, 0x1a, RZ ;  /* 0x0000001a915f7824 */ /* 0x000fe200078e02ff */
[-C--:B------:R-:W-:Y:S02]  /*15a0*/  LEA.HI.X.SX32 R99, R87, R157.reuse, 0x1, P1 ;  /* 0x0000009d57637211 */ /* 0x080fe400008f0eff */
[----:B------:R-:W-:Y:S02]  /*15b0*/  LEA.HI.X.SX32 R87, R145, R157, 0x1, P0 ;  /* 0x0000009d91577211 */ /* 0x000fe400000f0eff */
[----:B-1----:R-:W-:Y:S01]  /*15c0*/  IADD3 R90, P0, R105, R156, RZ ;  /* 0x0000009c695a7210 */ /* 0x002fe20007f1e0ff */
[----:B------:R-:W-:-:S02]  /*15d0*/  IMAD R89, R145, 0xd, RZ ;  /* 0x0000000d91597824 */ /* 0x000fc400078e02ff */
[----:B0-----:R-:W-:Y:S01]  /*15e0*/  IMAD R97, R145, 0x44, RZ ;  /* 0x0000004491617824 */ /* 0x001fe200078e02ff */
[CC--:B------:R-:W-:Y:S01]  /*15f0*/  LEA.HI.X.SX32 R91, R95.reuse, R157.reuse, 0x1, P0 ;  /* 0x0000009d5f5b7211 */ /* 0x0c0fe200000f0eff */
[----:B------:R0:W5:Y:S01]  /*1600*/  LDG.E.U16 R52, [R86.64] ;  /* 0x0000000656347981 */ /* 0x000162000c1e1500 */
[-C--:B------:R-:W-:Y:S02]  /*1610*/  IADD3 R88, P1, R95, R156.reuse, RZ ;  /* 0x0000009c5f587210 */ /* 0x080fe40007f3e0ff */
[-C--:B------:R-:W-:Y:S01]  /*1620*/  IADD3 R94, P2, R107, R156.reuse, RZ ;  /* 0x0000009c6b5e7210 */ /* 0x080fe20007f5e0ff */
[----:B------:R1:W5:Y:S01]  /*1630*/  LDG.E.U16 R210, [R98.64] ;  /* 0x0000000662d27981 */ /* 0x000362000c1e1500 */
[-C--:B------:R-:W-:Y:S02]  /*1640*/  LEA.HI.X.SX32 R89, R89, R157.reuse, 0x1, P1 ;  /* 0x0000009d59597211 */ /* 0x080fe400008f0eff */
[----:B------:R-:W-:Y:S02]  /*1650*/  LEA.HI.X.SX32 R95, R105, R157, 0x1, P2 ;  /* 0x0000009d695f7211 */ /* 0x000fe400010f0eff */
[-C--:B------:R-:W-:Y:S01]  /*1660*/  IADD3 R96, P1, R49, R156.reuse, RZ ;  /* 0x0000009c31607210 */ /* 0x080fe20007f3e0ff */
[----:B------:R0:W5:Y:S01]  /*1670*/  LDG.E.U16 R50, [R88.64] ;  /* 0x0000000658327981 */ /* 0x000162000c1e1500 */
[----:B------:R-:W-:-:S03]  /*1680*/  IADD3 R68, P2, R69, R156, RZ ;  /* 0x0000009c45447210 */ /* 0x000fc60007f5e0ff */
[----:B--2---:R-:W-:Y:S04]  /*1690*/  STL [R1+0x88], R44 ;  /* 0x0000882c01007387 */ /* 0x004fe80000100800 */
[----:B---3--:R-:W-:Y:S04]  /*16a0*/  STL [R1+0x6c], R42 ;  /* 0x00006c2a01007387 */ /* 0x008fe80000100800 */
[----:B----4-:R2:W-:Y:S04]  /*16b0*/  STL [R1+0x50], R28 ;  /* 0x0000501c01007387 */ /* 0x0105e80000100800 */
[----:B-----5:R3:W-:Y:S04]  /*16c0*/  STL [R1+0x34], R4 ;  /* 0x0000340401007387 */ /* 0x0207e80000100800 */
[----:B------:R4:W-:Y:S04]  /*16d0*/  STL [R1+0x18], R2 ;  /* 0x0000180201007387 */ /* 0x0009e80000100800 */
[----:B--2---:R2:W5:Y:S01]  /*16e0*/  LDG.E.U16 R28, [R90.64] ;  /* 0x000000065a1c7981 */ /* 0x004562000c1e1500 */
[----:B-1----:R-:W-:-:S03]  /*16f0*/  IMAD R99, R145, 0x2a, RZ ;  /* 0x0000002a91637824 */ /* 0x002fc600078e02ff */
[----:B---3--:R1:W3:Y:S04]  /*1700*/  LDG.E.U16 R4, [R94.64] ;  /* 0x000000065e047981 */ /* 0x0082e8000c1e1500 */
[----:B----4-:R4:W3:Y:S02]  /*1710*/  LDG.E.U16 R2, [R92.64] ;  /* 0x000000065c027981 */ /* 0x0108e4000c1e1500 */
[----:B----4-:R-:W-:-:S04]  /*1720*/  IADD3 R92, P0, R97, R156, RZ ;  /* 0x0000009c615c7210 */ /* 0x010fc80007f1e0ff */
[-C--:B------:R-:W-:Y:S01]  /*1730*/  LEA.HI.X.SX32 R93, R101, R157.reuse, 0x1, P0 ;  /* 0x0000009d655d7211 */ /* 0x080fe200000f0eff */
[----:B------:R-:W-:Y:S01]  /*1740*/  IMAD R101, R145, 0x54, RZ ;  /* 0x0000005491657824 */ /* 0x000fe200078e02ff */
[-C--:B------:R-:W-:Y:S01]  /*1750*/  LEA.HI.X.SX32 R97, R97, R157.reuse, 0x1, P1 ;  /* 0x0000009d61617211 */ /* 0x080fe200008f0eff */
[----:B-1----:R-:W-:Y:S02]  /*1760*/  IMAD R95, R145, 0x64, RZ ;  /* 0x00000064915f7824 */ /* 0x002fe400078e02ff */
[----:B------:R1:W4:Y:S01]  /*1770*/  LDG.E.U16 R46, [R92.64] ;  /* 0x000000065c2e7981 */ /* 0x000322000c1e1500 */
[----:B------:R-:W-:-:S03]  /*1780*/  LEA.HI.X.SX32 R69, R101, R157, 0x1, P2 ;  /* 0x0000009d65457211 */ /* 0x000fc600010f0eff */
[----:B------:R1:W3:Y:S04]  /*1790*/  LDG.E.U16 R231, [R96.64] ;  /* 0x0000000660e77981 */ /* 0x0002e8000c1e1500 */
[----:B------:R-:W4:Y:S01]  /*17a0*/  LDG.E.U16 R68, [R68.64] ;  /* 0x0000000644447981 */ /* 0x000f22000c1e1500 */
[----:B0-----:R-:W-:Y:S01]  /*17b0*/  IADD3 R86, P1, R101, R156, RZ ;  /* 0x0000009c65567210 */ /* 0x001fe20007f3e0ff */
[----:B------:R-:W-:-:S03]  /*17c0*/  IMAD R49, R145, 0x15, RZ ;  /* 0x0000001591317824 */ /* 0x000fc600078e02ff */
[-C--:B------:R-:W-:Y:S02]  /*17d0*/  LEA.HI.X.SX32 R87, R99, R157.reuse, 0x1, P1 ;  /* 0x0000009d63577211 */ /* 0x080fe400008f0eff */
[-C--:B-1----:R-:W-:Y:S02]  /*17e0*/  IADD3 R92, P1, R85, R156.reuse, RZ ;  /* 0x0000009c555c7210 */ /* 0x082fe40007f3e0ff */
[-C--:B------:R-:W-:Y:S01]  /*17f0*/  IADD3 R48, P0, R99, R156.reuse, RZ ;  /* 0x0000009c63307210 */ /* 0x080fe20007f1e0ff */
[----:B--2---:R-:W-:Y:S01]  /*1800*/  IMAD R91, R145, 0x3a, RZ ;  /* 0x0000003a915b7824 */ /* 0x004fe200078e02ff */
[-C--:B------:R-:W-:Y:S01]  /*1810*/  LEA.HI.X.SX32 R93, R95, R157.reuse, 0x1, P1 ;  /* 0x0000009d5f5d7211 */ /* 0x080fe200008f0eff */
[----:B------:R-:W-:Y:S01]  /*1820*/  IMAD R97, R145, 0x74, RZ ;  /* 0x0000007491617824 */ /* 0x000fe200078e02ff */
[----:B------:R-:W-:Y:S01]  /*1830*/  LEA.HI.X.SX32 R49, R49, R157, 0x1, P0 ;  /* 0x0000009d31317211 */ /* 0x000fe200000f0eff */
[----:B------:R0:W2:Y:S01]  /*1840*/  LDG.E.U16 R42, [R86.64] ;  /* 0x00000006562a7981 */ /* 0x0000a2000c1e1500 */
[----:B------:R-:W-:Y:S01]  /*1850*/  IADD3 R88, P0, R95, R156, RZ ;  /* 0x0000009c5f587210 */ /* 0x000fe20007f1e0ff */
[----:B------:R-:W-:-:S02]  /*1860*/  IMAD R85, R145, 0x1d, RZ ;  /* 0x0000001d91557824 */ /* 0x000fc400078e02ff */
[----:B------:R-:W2:Y:S01]  /*1870*/  LDG.E.U16 R66, [R92.64] ;  /* 0x000000065c427981 */ /* 0x000ea2000c1e1500 */
[-C--:B------:R-:W-:Y:S02]  /*1880*/  LEA.HI.X.SX32 R89, R103, R157.reuse, 0x1, P0 ;  /* 0x0000009d67597211 */ /* 0x080fe400000f0eff */
[-C--:B------:R-:W-:Y:S01]  /*1890*/  IADD3 R84, P0, R91, R156.reuse, RZ ;  /* 0x0000009c5b547210 */ /* 0x080fe20007f1e0ff */
[----:B------:R1:W2:Y:S03]  /*18a0*/  LDG.E.U16 R44, [R48.64] ;  /* 0x00000006302c7981 */ /* 0x0002a6000c1e1500 */
[----:B------:R-:W-:Y:S02]  /*18b0*/  LEA.HI.X.SX32 R85, R85, R157, 0x1, P0 ;  /* 0x0000009d55557211 */ /* 0x000fe400000f0eff */
[----:B------:R-:W-:-:S04]  /*18c0*/  IADD3 R94, P0, R81, R156, RZ ;  /* 0x0000009c515e7210 */ /* 0x000fc80007f1e0ff */
[----:B------:R-:W-:Y:S01]  /*18d0*/  LEA.HI.X.SX32 R95, R97, R157, 0x1, P0 ;  /* 0x0000009d615f7211 */ /* 0x000fe200000f0eff */
[----:B0-----:R-:W-:Y:S01]  /*18e0*/  IMAD R87, R145, 0xc, RZ ;  /* 0x0000000c91577824 */ /* 0x001fe200078e02ff */
[----:B------:R-:W-:-:S03]  /*18f0*/  IADD3 R90, P1, R97, R156, RZ ;  /* 0x0000009c615a7210 */ /* 0x000fc60007f3e0ff */
[----:B------:R-:W2:Y:S01]  /*1900*/  LDG.E.U16 R64, [R94.64] ;  /* 0x000000065e407981 */ /* 0x000ea2000c1e1500 */
[-C--:B------:R-:W-:Y:S02]  /*1910*/  IADD3 R86, P2, R65, R156.reuse, RZ ;  /* 0x0000009c41567210 */ /* 0x080fe40007f5e0ff */
[-C--:B------:R-:W-:Y:S02]  /*1920*/  LEA.HI.X.SX32 R91, R91, R157.reuse, 0x1, P1 ;  /* 0x0000009d5b5b7211 */ /* 0x080fe400008f0eff */
[CC--:B------:R-:W-:Y:S02]  /*1930*/  IADD3 R80, P1, R87.reuse, R156.reuse, RZ ;  /* 0x0000009c57507210 */ /* 0x0c0fe40007f3e0ff */
[----:B------:R-:W-:Y:S01]  /*1940*/  LEA.HI.X.SX32 R87, R87, R157, 0x1, P2 ;  /* 0x0000009d57577211 */ /* 0x000fe200010f0eff */
[----:B---3--:R-:W-:Y:S04]  /*1950*/  STL [R1+0x510], R231 ;  /* 0x000510e701007387 */ /* 0x008fe80000100800 */
[----:B----4-:R0:W-:Y:S04]  /*1960*/  STL [R1+0x514], R68 ;  /* 0x0005144401007387 */ /* 0x0101e80000100800 */
[----:B------:R-:W-:Y:S04]  /*1970*/  STL [R1+0xbc], R52 ;  /* 0x0000bc3401007387 */ /* 0x000fe80000100800 */
[----:B------:R-:W-:Y:S04]  /*1980*/  STL [R1+0x94], R50 ;  /* 0x0000943201007387 */ /* 0x000fe80000100800 */
[----:B-----5:R3:W-:Y:S04]  /*1990*/  STL [R1+0x68], R28 ;  /* 0x0000681c01007387 */ /* 0x0207e80000100800 */
[----:B0-----:R0:W4:Y:S01]  /*19a0*/  LDG.E.U16 R68, [R86.64] ;  /* 0x0000000656447981 */ /* 0x001122000c1e1500 */
[C---:B------:R-:W-:Y:S01]  /*19b0*/  IMAD R69, R145.reuse, 0x6, RZ ;  /* 0x0000000691457824 */ /* 0x040fe200078e02ff */
[C---:B-1----:R-:W-:Y:S01]  /*19c0*/  LEA R49, R145.reuse, R145, 0x1 ;  /* 0x0000009191317211 */ /* 0x042fe200078e08ff */
[----:B------:R-:W-:Y:S01]  /*19d0*/  IMAD R65, R145, 0x16, RZ ;  /* 0x0000001691417824 */ /* 0x000fe200078e02ff */
[----:B------:R1:W5:Y:S04]  /*19e0*/  LDG.E.U16 R250, [R90.64] ;  /* 0x000000065afa7981 */ /* 0x000368000c1e1500 */
[----:B---3--:R3:W5:Y:S01]  /*19f0*/  LDG.E.U16 R28, [R88.64] ;  /* 0x00000006581c7981 */ /* 0x008762000c1e1500 */
[----:B------:R-:W-:-:S02]  /*1a00*/  IADD3 R48, P0, R69, R156, RZ ;  /* 0x0000009c45307210 */ /* 0x000fc40007f1e0ff */
[-C--:B------:R-:W-:Y:S01]  /*1a10*/  LEA.HI.X.SX32 R81, R69, R157.reuse, 0x1, P1 ;  /* 0x0000009d45517211 */ /* 0x080fe200008f0eff */
[----:B------:R0:W-:Y:S01]  /*1a20*/  STL [R1+0xc], R4 ;  /* 0x00000c0401007387 */ /* 0x0001e20000100800 */
[----:B------:R-:W-:Y:S01]  /*1a30*/  LEA.HI.X.SX32 R49, R49, R157, 0x1, P0 ;  /* 0x0000009d31317211 */ /* 0x000fe200000f0eff */
[C---:B---3--:R-:W-:Y:S02]  /*1a40*/  IMAD R89, R145.reuse, 0xe, RZ ;  /* 0x0000000e91597824 */ /* 0x048fe400078e02ff */
[C---:B------:R-:W-:Y:S01]  /*1a50*/  IMAD R69, R145.reuse, 0x1c, RZ ;  /* 0x0000001c91457824 */ /* 0x040fe200078e02ff */
[----:B0-----:R0:W3:Y:S04]  /*1a60*/  LDG.E.U16 R4, [R84.64] ;  /* 0x0000000654047981 */ /* 0x0010e8000c1e1500 */
[----:B--2---:R-:W-:Y:S01]  /*1a70*/  STL [R1+0x50c], R66 ;  /* 0x00050c4201007387 */ /* 0x004fe20000100800 */
[----:B0-----:R-:W-:-:S02]  /*1a80*/  LEA R85, R145, -R145, 0x3 ;  /* 0x8000009191557211 */ /* 0x001fc400078e18ff */
[-C--:B------:R-:W-:Y:S01]  /*1a90*/  IADD3 R84, P0, R89, R156.reuse, RZ ;  /* 0x0000009c59547210 */ /* 0x080fe20007f1e0ff */
[----:B------:R0:W-:Y:S03]  /*1aa0*/  STL [R1+0x4c], R46 ;  /* 0x00004c2e01007387 */ /* 0x0001e60000100800 */
[----:B------:R-:W-:Y:S02]  /*1ab0*/  LEA.HI.X.SX32 R85, R85, R157, 0x1, P0 ;  /* 0x0000009d55557211 */ /* 0x000fe400000f0eff */
[----:B------:R-:W-:-:S04]  /*1ac0*/  IADD3 R88, P0, R69, R156, RZ ;  /* 0x0000009c45587210 */ /* 0x000fc80007f1e0ff */
[----:B------:R-:W-:Y:S01]  /*1ad0*/  LEA.HI.X.SX32 R89, R89, R157, 0x1, P0 ;  /* 0x0000009d59597211 */ /* 0x000fe200000f0eff */
[----:B0-----:R0:W2:Y:S01]  /*1ae0*/  LDG.E.U16 R46, [R48.64] ;  /* 0x00000006302e7981 */ /* 0x0010a2000c1e1500 */
[-C--:B-1----:R-:W-:Y:S01]  /*1af0*/  IADD3 R90, P1, R67, R156.reuse, RZ ;  /* 0x0000009c435a7210 */ /* 0x082fe20007f3e0ff */
[C---:B------:R-:W-:Y:S02]  /*1b00*/  IMAD R67, R145.reuse, 0x2c, RZ ;  /* 0x0000002c91437824 */ /* 0x040fe400078e02ff */
[----:B0-----:R-:W-:Y:S01]  /*1b10*/  IMAD R49, R145, 0xb, RZ ;  /* 0x0000000b91317824 */ /* 0x001fe200078e02ff */
[----:B------:R-:W-:-:S04]  /*1b20*/  IADD3 R48, P0, R65, R156, RZ ;  /* 0x0000009c41307210 */ /* 0x000fc80007f1e0ff */
[-C--:B------:R-:W-:Y:S02]  /*1b30*/  LEA.HI.X.SX32 R49, R49, R157.reuse, 0x1, P0 ;  /* 0x0000009d31317211 */ /* 0x080fe400000f0eff */
[-C--:B------:R-:W-:Y:S02]  /*1b40*/  IADD3 R92, P0, R45, R156.reuse, RZ ;  /* 0x0000009c2d5c7210 */ /* 0x080fe40007f1e0ff */
[-C--:B------:R-:W-:Y:S02]  /*1b50*/  LEA.HI.X.SX32 R91, R69, R157.reuse, 0x1, P1 ;  /* 0x0000009d455b7211 */ /* 0x080fe400008f0eff */
[----:B------:R-:W-:Y:S01]  /*1b60*/  LEA.HI.X.SX32 R93, R67, R157, 0x1, P0 ;  /* 0x0000009d435d7211 */ /* 0x000fe200000f0eff */
[----:B------:R-:W-:Y:S04]  /*1b70*/  STL [R1+0x518], R64 ;  /* 0x0005184001007387 */ /* 0x000fe80000100800 */
[----:B------:R-:W2:Y:S04]  /*1b80*/  LDG.E.U16 R231, [R90.64] ;  /* 0x000000065ae77981 */ /* 0x000ea8000c1e1500 */
[----:B------:R0:W-:Y:S04]  /*1b90*/  STL [R1+0x78], R44 ;  /* 0x0000782c01007387 */ /* 0x0001e80000100800 */
[----:B------:R-:W2:Y:S04]  /*1ba0*/  LDG.E.U16 R66, [R92.64] ;  /* 0x000000065c427981 */ /* 0x000ea8000c1e1500 */
[----:B0-----:R0:W2:Y:S04]  /*1bb0*/  LDG.E.U16 R44, [R80.64] ;  /* 0x00000006502c7981 */ /* 0x0010a8000c1e1500 */
[----:B------:R1:W-:Y:S01]  /*1bc0*/  STL [R1+0x30], R42 ;  /* 0x0000302a01007387 */ /* 0x0003e20000100800 */
[----:B------:R-:W-:Y:S01]  /*1bd0*/  IMAD R69, R145, 0x3c, RZ ;  /* 0x0000003c91457824 */ /* 0x000fe200078e02ff */
[----:B------:R-:W-:-:S02]  /*1be0*/  IADD3 R86, P1, R67, R156, RZ ;  /* 0x0000009c43567210 */ /* 0x000fc40007f3e0ff */
[----:B-1----:R1:W2:Y:S04]  /*1bf0*/  LDG.E.U16 R42, [R88.64] ;  /* 0x00000006582a7981 */ /* 0x0022a8000c1e1500 */
[----:B----4-:R-:W-:Y:S04]  /*1c00*/  STL [R1+0x51c], R68 ;  /* 0x00051c4401007387 */ /* 0x010fe80000100800 */
[----:B-----5:R4:W-:Y:S04]  /*1c10*/  STL [R1+0x14], R28 ;  /* 0x0000141c01007387 */ /* 0x0209e80000100800 */
[----:B----4-:R4:W5:Y:S01]  /*1c20*/  LDG.E.U16 R28, [R84.64] ;  /* 0x00000006541c7981 */ /* 0x010962000c1e1500 */
[----:B-1----:R-:W-:-:S02]  /*1c30*/  IADD3 R88, P2, R47, R156, RZ ;  /* 0x0000009c2f587210 */ /* 0x002fc40007f5e0ff */
[-C--:B------:R-:W-:Y:S02]  /*1c40*/  LEA.HI.X.SX32 R87, R65, R157.reuse, 0x1, P1 ;  /* 0x0000009d41577211 */ /* 0x080fe400008f0eff */
[----:B------:R-:W-:Y:S01]  /*1c50*/  LEA.HI.X.SX32 R89, R69, R157, 0x1, P2 ;  /* 0x0000009d45597211 */ /* 0x000fe200010f0eff */
[C---:B------:R-:W-:Y:S01]  /*1c60*/  IMAD R65, R145.reuse, 0x1e, RZ ;  /* 0x0000001e91417824 */ /* 0x040fe200078e02ff */
[----:B---3--:R1:W-:Y:S01]  /*1c70*/  STL [R1+0x5c], R4 ;  /* 0x00005c0401007387 */ /* 0x0083e20000100800 */
[----:B------:R-:W-:-:S03]  /*1c80*/  LEA R45, R145, -R145, 0x4 ;  /* 0x80000091912d7211 */ /* 0x000fc600078e20ff */
[----:B------:R-:W3:Y:S01]  /*1c90*/  LDG.E.U16 R245, [R88.64] ;  /* 0x0000000658f57981 */ /* 0x000ee2000c1e1500 */
[-C--:B0-----:R-:W-:Y:S01]  /*1ca0*/  IADD3 R80, P0, R65, R156.reuse, RZ ;  /* 0x0000009c41507210 */ /* 0x081fe20007f1e0ff */
[C---:B------:R-:W-:Y:S02]  /*1cb0*/  IMAD R67, R145.reuse, 0x26, RZ ;  /* 0x0000002691437824 */ /* 0x040fe400078e02ff */
[----:B------:R-:W-:Y:S01]  /*1cc0*/  IMAD R47, R145, 0x4c, RZ ;  /* 0x0000004c912f7824 */ /* 0x000fe200078e02ff */
[-C--:B----4-:R-:W-:Y:S01]  /*1cd0*/  IADD3 R84, P1, R69, R156.reuse, RZ ;  /* 0x0000009c45547210 */ /* 0x090fe20007f3e0ff */
[----:B-1----:R0:W4:Y:S01]  /*1ce0*/  LDG.E.U16 R4, [R48.64] ;  /* 0x0000000630047981 */ /* 0x002122000c1e1500 */
[-C--:B------:R-:W-:Y:S01]  /*1cf0*/  LEA.HI.X.SX32 R81, R45, R157.reuse, 0x1, P0 ;  /* 0x0000009d2d517211 */ /* 0x080fe200000f0eff */
[----:B------:R-:W-:Y:S01]  /*1d00*/  IMAD R45, R145, 0x13, RZ ;  /* 0x00000013912d7824 */ /* 0x000fe200078e02ff */
[----:B------:R-:W-:Y:S01]  /*1d10*/  LEA.HI.X.SX32 R85, R65, R157, 0x1, P1 ;  /* 0x0000009d41557211 */ /* 0x000fe200008f0eff */
[----:B------:R1:W4:Y:S04]  /*1d20*/  LDG.E.U16 R56, [R86.64] ;  /* 0x0000000656387981 */ /* 0x000328000c1e1500 */
[----:B------:R0:W4:Y:S04]  /*1d30*/  LDG.E.U16 R54, [R80.64] ;  /* 0x0000000650367981 */ /* 0x000128000c1e1500 */
[----:B------:R0:W4:Y:S04]  /*1d40*/  LDG.E.U16 R52, [R84.64] ;  /* 0x0000000654347981 */ /* 0x000128000c1e1500 */
[----:B--2---:R-:W-:Y:S04]  /*1d50*/  STL [R1+0x520], R231 ;  /* 0x000520e701007387 */ /* 0x004fe80000100800 */
[----:B------:R-:W-:Y:S04]  /*1d60*/  STL [R1+0xb4], R46 ;  /* 0x0000b42e01007387 */ /* 0x000fe80000100800 */
[----:B------:R-:W-:Y:S04]  /*1d70*/  STL [R1+0x524], R66 ;  /* 0x0005244201007387 */ /* 0x000fe80000100800 */
[----:B------:R2:W-:Y:S02]  /*1d80*/  STL [R1+0xac], R44 ;  /* 0x0000ac2c01007387 */ /* 0x0005e40000100800 */
[----:B--2---:R-:W-:-:S04]  /*1d90*/  IADD3 R44, P0, R67, R156, RZ ;  /* 0x0000009c432c7210 */ /* 0x004fc80007f1e0ff */
[----:B------:R-:W-:Y:S02]  /*1da0*/  LEA.HI.X.SX32 R45, R45, R157, 0x1, P0 ;  /* 0x0000009d2d2d7211 */ /* 0x000fe400000f0eff */
[----:B0-----:R-:W-:-:S04]  /*1db0*/  IADD3 R48, P0, R47, R156, RZ ;  /* 0x0000009c2f307210 */ /* 0x001fc80007f1e0ff */
[----:B------:R-:W-:-:S05]  /*1dc0*/  LEA.HI.X.SX32 R49, R67, R157, 0x1, P0 ;  /* 0x0000009d43317211 */ /* 0x000fca00000f0eff */
[----:B------:R0:W2:Y:S04]  /*1dd0*/  LDG.E.U16 R50, [R48.64] ;  /* 0x0000000630327981 */ /* 0x0000a8000c1e1500 */
[----:B-----5:R5:W-:Y:S04]  /*1de0*/  STL [R1+0xd0], R28 ;  /* 0x0000d01c01007387 */ /* 0x020be80000100800 */
[----:B-----5:R5:W2:Y:S01]  /*1df0*/  LDG.E.U16 R28, [R44.64] ;  /* 0x000000062c1c7981 */ /* 0x020aa2000c1e1500 */
[----:B------:R-:W-:Y:S01]  /*1e00*/  IADD3 R46, P2, R5, R156, RZ ;  /* 0x0000009c052e7210 */ /* 0x000fe20007f5e0ff */
[----:B------:R-:W-:-:S02]  /*1e10*/  IMAD R65, R145, 0x2e, RZ ;  /* 0x0000002e91417824 */ /* 0x000fc400078e02ff */
[----:B-1----:R-:W-:Y:S01]  /*1e20*/  IMAD R87, R145, 0x5c, RZ ;  /* 0x0000005c91577824 */ /* 0x002fe200078e02ff */
[----:B---3--:R-:W-:Y:S01]  /*1e30*/  STL [R1+0x528], R245 ;  /* 0x000528f501007387 */ /* 0x008fe20000100800 */
[-C--:B------:R-:W-:Y:S01]  /*1e40*/  LEA.HI.X.SX32 R47, R47, R157.reuse, 0x1, P2 ;  /* 0x0000009d2f2f7211 */ /* 0x080fe200010f0eff */
[----:B------:R-:W-:Y:S01]  /*1e50*/  IMAD R5, R145, 0x17, RZ ;  /* 0x0000001791057824 */ /* 0x000fe200078e02ff */
[----:B------:R-:W-:Y:S01]  /*1e60*/  IADD3 R80, P2, R43, R156, RZ ;  /* 0x0000009c2b507210 */ /* 0x000fe20007f5e0ff */
[----:B------:R1:W-:Y:S04]  /*1e70*/  STL [R1+0x90], R42 ;  /* 0x0000902a01007387 */ /* 0x0003e80000100800 */
[----:B----4-:R3:W-:Y:S01]  /*1e80*/  STL [R1+0x9c], R4 ;  /* 0x00009c0401007387 */ /* 0x0107e20000100800 */
[----:B------:R-:W-:Y:S01]  /*1e90*/  LEA.HI.X.SX32 R81, R87, R157, 0x1, P2 ;  /* 0x0000009d57517211 */ /* 0x000fe200010f0eff */
[----:B------:R-:W-:-:S02]  /*1ea0*/  IMAD R89, R145, 0x7c, RZ ;  /* 0x0000007c91597824 */ /* 0x000fc400078e02ff */
[----:B------:R4:W2:Y:S01]  /*1eb0*/  LDG.E.U16 R69, [R46.64] ;  /* 0x000000062e457981 */ /* 0x0008a2000c1e1500 */
[-C--:B-1----:R-:W-:Y:S02]  /*1ec0*/  IADD3 R42, P0, R65, R156.reuse, RZ ;  /* 0x0000009c412a7210 */ /* 0x082fe40007f1e0ff */
[-C--:B---3--:R-:W-:Y:S01]  /*1ed0*/  IADD3 R4, P1, R87, R156.reuse, RZ ;  /* 0x0000009c57047210 */ /* 0x088fe20007f3e0ff */
[----:B------:R-:W-:Y:S01]  /*1ee0*/  IMAD R87, R145, 0x6c, RZ ;  /* 0x0000006c91577824 */ /* 0x000fe200078e02ff */
[-C--:B------:R-:W-:Y:S01]  /*1ef0*/  LEA.HI.X.SX32 R43, R5, R157.reuse, 0x1, P0 ;  /* 0x0000009d052b7211 */ /* 0x080fe200000f0eff */
[----:B-----5:R-:W-:Y:S01]  /*1f00*/  IMAD R45, R145, 0x1b, RZ ;  /* 0x0000001b912d7824 */ /* 0x020fe200078e02ff */
[----:B------:R-:W-:Y:S01]  /*1f10*/  LEA.HI.X.SX32 R5, R65, R157, 0x1, P1 ;  /* 0x0000009d41057211 */ /* 0x000fe200008f0eff */
[----:B------:R-:W-:Y:S01]  /*1f20*/  IMAD R65, R145, 0x36, RZ ;  /* 0x0000003691417824 */ /* 0x000fe200078e02ff */
[-C--:B----4-:R-:W-:Y:S01]  /*1f30*/  IADD3 R46, P1, R87, R156.reuse, RZ ;  /* 0x0000009c572e7210 */ /* 0x090fe20007f3e0ff */
[----:B------:R-:W-:Y:S01]  /*1f40*/  IMAD R85, R145, 0x3e, RZ ;  /* 0x0000003e91557824 */ /* 0x000fe200078e02ff */
[----:B------:R1:W3:Y:S02]  /*1f50*/  LDG.E.U16 R58, [R42.64] ;  /* 0x000000062a3a7981 */ /* 0x0002e4000c1e1500 */
[----:B------:R-:W-:-:S02]  /*1f60*/  IADD3 R44, P0, R65, R156, RZ ;  /* 0x0000009c412c7210 */ /* 0x000fc40007f1e0ff */
[-C--:B------:R-:W-:Y:S01]  /*1f70*/  LEA.HI.X.SX32 R47, R65, R157.reuse, 0x1, P1 ;  /* 0x0000009d412f7211 */ /* 0x080fe200008f0eff */
[----:B------:R4:W-:Y:S01]  /*1f80*/  STL [R1+0x74], R56 ;  /* 0x0000743801007387 */ /* 0x0009e20000100800 */
[----:B------:R-:W-:Y:S02]  /*1f90*/  LEA.HI.X.SX32 R45, R45, R157, 0x1, P0 ;  /* 0x0000009d2d2d7211 */ /* 0x000fe400000f0eff */
[----:B0-----:R-:W-:Y:S01]  /*1fa0*/  LEA R49, R145, -R145, 0x5 ;  /* 0x8000009191317211 */ /* 0x001fe200078e28ff */
[----:B------:R0:W5:Y:S01]  /*1fb0*/  LDG.E.U16 R67, [R80.64] ;  /* 0x0000000650437981 */ /* 0x000162000c1e1500 */
[-C--:B-1----:R-:W-:Y:S02]  /*1fc0*/  IADD3 R42, P1, R89, R156.reuse, RZ ;  /* 0x0000009c592a7210 */ /* 0x082fe40007f3e0ff */
[C---:B------:R-:W-:Y:S01]  /*1fd0*/  IADD3 R48, P0, R85.reuse, R156, RZ ;  /* 0x0000009c55307210 */ /* 0x040fe20007f1e0ff */
[----:B------:R-:W-:Y:S01]  /*1fe0*/  STL [R1+0xcc], R54 ;  /* 0x0000cc3601007387 */ /* 0x000fe20000100800 */
[----:B------:R-:W-:-:S02]  /*1ff0*/  LEA.HI.X.SX32 R43, R85, R157, 0x1, P1 ;  /* 0x0000009d552b7211 */ /* 0x000fc400008f0eff */
[----:B------:R-:W-:Y:S01]  /*2000*/  LEA.HI.X.SX32 R49, R49, R157, 0x1, P0 ;  /* 0x0000009d31317211 */ /* 0x000fe200000f0eff */
[----:B------:R1:W-:Y:S04]  /*2010*/  STL [R1+0x58], R52 ;  /* 0x0000583401007387 */ /* 0x0003e80000100800 */
[----:B----4-:R4:W3:Y:S04]  /*2020*/  LDG.E.U16 R56, [R4.64] ;  /* 0x0000000604387981 */ /* 0x0108e8000c1e1500 */
[----:B------:R0:W3:Y:S01]  /*2030*/  LDG.E.U16 R66, [R44.64] ;  /* 0x000000062c427981 */ /* 0x0000e2000c1e1500 */
[----:B-1----:R-:W-:-:S03]  /*2040*/  IADD3 R52, P2, R53, R156, RZ ;  /* 0x0000009c35347210 */ /* 0x002fc60007f5e0ff */
[----:B------:R1:W3:Y:S01]  /*2050*/  LDG.E.U16 R241, [R42.64] ;  /* 0x000000062af17981 */ /* 0x0002e2000c1e1500 */
[----:B----4-:R-:W-:-:S03]  /*2060*/  IMAD R5, R145, 0x104, RZ ;  /* 0x0000010491057824 */ /* 0x010fc600078e02ff */
[----:B------:R4:W3:Y:S01]  /*2070*/  LDG.E.U16 R54, [R46.64] ;  /* 0x000000062e367981 */ /* 0x0008e2000c1e1500 */
[C---:B0-----:R-:W-:Y:S01]  /*2080*/  IMAD R45, R145.reuse, 0x114, RZ ;  /* 0x00000114912d7824 */ /* 0x041fe200078e02ff */
[-C--:B------:R-:W-:Y:S02]  /*2090*/  LEA R44, P0, R145, R156.reuse, 0x2 ;  /* 0x0000009c912c7211 */ /* 0x080fe400078010ff */
[-C--:B------:R-:W-:Y:S02]  /*20a0*/  LEA.HI.X.SX32 R53, R87, R157.reuse, 0x1, P2 ;  /* 0x0000009d57357211 */ /* 0x080fe400010f0eff */
[----:B------:R-:W-:Y:S01]  /*20b0*/  IADD3 R4, P2, R5, R156, RZ ;  /* 0x0000009c05047210 */ /* 0x000fe20007f5e0ff */
[C---:B------:R-:W-:Y:S02]  /*20c0*/  IMAD R85, R145.reuse, 0x8a, RZ ;  /* 0x0000008a91557824 */ /* 0x040fe400078e02ff */
[----:B-1----:R-:W-:Y:S01]  /*20d0*/  IMAD R43, R145, 0x9a, RZ ;  /* 0x0000009a912b7824 */ /* 0x002fe200078e02ff */
[----:B------:R-:W-:Y:S01]  /*20e0*/  LEA.HI.X.SX32 R5, R63, R157, 0x1, P2 ;  /* 0x0000009d3f057211 */ /* 0x000fe200010f0eff */
[----:B------:R0:W3:Y:S01]  /*20f0*/  LDG.E.U16 R65, [R52.64] ;  /* 0x0000000634417981 */ /* 0x0000e2000c1e1500 */
[----:B------:R-:W-:-:S03]  /*2100*/  IMAD R81, R145, 0x4d, RZ ;  /* 0x0000004d91517824 */ /* 0x000fc600078e02ff */
[----:B------:R1:W3:Y:S01]  /*2110*/  LDG.E.U16 R209, [R4.64] ;  /* 0x0000000604d17981 */ /* 0x0002e2000c1e1500 */
[----:B0-----:R-:W-:-:S03]  /*2120*/  IMAD R53, R145, 0x45, RZ ;  /* 0x0000004591357824 */ /* 0x001fc600078e02ff */
[----:B--2---:R0:W-:Y:S04]  /*2130*/  STL [R1+0x80], R28 ;  /* 0x0000801c01007387 */ /* 0x0041e80000100800 */
[----:B------:R2:W-:Y:S04]  /*2140*/  STL [R1+0x40], R50 ;  /* 0x0000403201007387 */ /* 0x0005e80000100800 */
[----:B0-----:R0:W5:Y:S01]  /*2150*/  LDG.E.U16 R28, [R48.64] ;  /* 0x00000006301c7981 */ /* 0x001162000c1e1500 */
[----:B--2---:R-:W-:-:S04]  /*2160*/  IADD3 R50, P1, R51, R156, RZ ;  /* 0x0000009c33327210 */ /* 0x004fc80007f3e0ff */
[-C--:B------:R-:W-:Y:S01]  /*2170*/  LEA.HI.X.SX32 R51, R89, R157.reuse, 0x1, P1 ;  /* 0x0000009d59337211 */ /* 0x080fe200008f0eff */
[----:B0-----:R-:W-:Y:S01]  /*2180*/  IMAD R49, R145, 0x124, RZ ;  /* 0x0000012491317824 */ /* 0x001fe200078e02ff */
[-C--:B----4-:R-:W-:Y:S02]  /*2190*/  IADD3 R46, P1, R45, R156.reuse, RZ ;  /* 0x0000009c2d2e7210 */ /* 0x090fe40007f3e0ff */
[-C--:B------:R-:W-:Y:S01]  /*21a0*/  LEA.HI.X.SX32 R45, R83, R157.reuse, 0x1, P0 ;  /* 0x0000009d532d7211 */ /* 0x080fe200000f0eff */
[----:B------:R-:W-:Y:S01]  /*21b0*/  IMAD R83, R145, 0x134, RZ ;  /* 0x0000013491537824 */ /* 0x000fe200078e02ff */
[-C--:B------:R-:W-:Y:S01]  /*21c0*/  IADD3 R48, P0, R49, R156.reuse, RZ ;  /* 0x0000009c31307210 */ /* 0x080fe20007f1e0ff */
[----:B------:R0:W2:Y:S01]  /*21d0*/  LDG.E.U16 R63, [R50.64] ;  /* 0x00000006323f7981 */ /* 0x0000a2000c1e1500 */
[-C--:B------:R-:W-:Y:S02]  /*21e0*/  LEA.HI.X.SX32 R47, R85, R157.reuse, 0x1, P1 ;  /* 0x0000009d552f7211 */ /* 0x080fe400008f0eff */
[----:B------:R-:W-:Y:S01]  /*21f0*/  IADD3 R42, P2, R83, R156, RZ ;  /* 0x0000009c532a7210 */ /* 0x000fe20007f5e0ff */
[----:B------:R4:W2:Y:S01]  /*2200*/  LDG.E.U16 R245, [R44.64] ;  /* 0x000000062cf57981 */ /* 0x0008a2000c1e1500 */
[----:B------:R-:W-:-:S02]  /*2210*/  LEA.HI.X.SX32 R49, R79, R157, 0x1, P0 ;  /* 0x0000009d4f317211 */ /* 0x000fc400000f0eff */
[CC--:B-1----:R-:W-:Y:S01]  /*2220*/  IADD3 R4, P1, R43.reuse, R156.reuse, RZ ;  /* 0x0000009c2b047210 */ /* 0x0c2fe20007f3e0ff */
[----:B------:R1:W2:Y:S01]  /*2230*/  LDG.E.U16 R208, [R46.64] ;  /* 0x000000062ed07981 */ /* 0x0002a2000c1e1500 */
[-C--:B------:R-:W-:Y:S01]  /*2240*/  LEA.HI.X.SX32 R43, R43, R157.reuse, 0x1, P2 ;  /* 0x0000009d2b2b7211 */ /* 0x080fe200010f0eff */
[----:B----4-:R-:W-:Y:S01]  /*2250*/  IMAD R45, R145, 0x144, RZ ;  /* 0x00000144912d7824 */ /* 0x010fe200078e02ff */
[-C--:B------:R-:W-:Y:S01]  /*2260*/  IADD3 R44, P0, R85, R156.reuse, RZ ;  /* 0x0000009c552c7210 */ /* 0x080fe20007f1e0ff */
[----:B------:R4:W2:Y:S01]  /*2270*/  LDG.E.U16 R207, [R48.64] ;  /* 0x0000000630cf7981 */ /* 0x0008a2000c1e1500 */
[-C--:B------:R-:W-:Y:S02]  /*2280*/  LEA.HI.X.SX32 R5, R81, R157.reuse, 0x1, P1 ;  /* 0x0000009d51057211 */ /* 0x080fe400008f0eff */
[----:B------:R-:W-:Y:S01]  /*2290*/  IADD3 R52, P2, R45, R156, RZ ;  /* 0x0000009c2d347210 */ /* 0x000fe20007f5e0ff */
[----:B0-----:R-:W-:Y:S01]  /*22a0*/  IMAD R51, R145, 0x154, RZ ;  /* 0x0000015491337824 */ /* 0x001fe200078e02ff */
[-C--:B------:R-:W-:Y:S01]  /*22b0*/  LEA.HI.X.SX32 R45, R53, R157.reuse, 0x1, P0 ;  /* 0x0000009d352d7211 */ /* 0x080fe200000f0eff */
[----:B-1----:R0:W2:Y:S04]  /*22c0*/  LDG.E.U16 R47, [R4.64] ;  /* 0x00000006042f7981 */ /* 0x0020a8000c1e1500 */
[----:B------:R1:W2:Y:S01]  /*22d0*/  LDG.E.U16 R229, [R44.64] ;  /* 0x000000062ce57981 */ /* 0x0002a2000c1e1500 */
[----:B------:R-:W-:Y:S01]  /*22e0*/  LEA.HI.X.SX32 R53, R77, R157, 0x1, P2 ;  /* 0x0000009d4d357211 */ /* 0x000fe200010f0eff */
[----:B------:R-:W-:-:S02]  /*22f0*/  IMAD R77, R145, 0xaa, RZ ;  /* 0x000000aa914d7824 */ /* 0x000fc400078e02ff */
[C---:B----4-:R-:W-:Y:S02]  /*2300*/  IMAD R49, R145.reuse, 0x55, RZ ;  /* 0x0000005591317824 */ /* 0x050fe400078e02ff */
[----:B------:R-:W-:Y:S01]  /*2310*/  IMAD R79, R145, 0xba, RZ ;  /* 0x000000ba914f7824 */ /* 0x000fe200078e02ff */
[-C--:B------:R-:W-:Y:S01]  /*2320*/  IADD3 R50, P0, R77, R156.reuse, RZ ;  /* 0x0000009c4d327210 */ /* 0x080fe20007f1e0ff */
[----:B0-----:R-:W-:Y:S01]  /*2330*/  IMAD R5, R145, 0x5d, RZ ;  /* 0x0000005d91057824 */ /* 0x001fe200078e02ff */
[-C--:B------:R-:W-:Y:S01]  /*2340*/  IADD3 R48, P1, R51, R156.reuse, RZ ;  /* 0x0000009c33307210 */ /* 0x080fe20007f3e0ff */
[----:B------:R-:W-:Y:S01]  /*2350*/  IMAD R81, R145, 0x164, RZ ;  /* 0x0000016491517824 */ /* 0x000fe200078e02ff */
[-C--:B------:R-:W-:Y:S01]  /*2360*/  LEA.HI.X.SX32 R51, R49, R157.reuse, 0x1, P0 ;  /* 0x0000009d31337211 */ /* 0x080fe200000f0eff */
[----:B------:R0:W4:Y:S01]  /*2370*/  LDG.E.U16 R206, [R42.64] ;  /* 0x000000062ace7981 */ /* 0x000122000c1e1500 */
[----:B-1----:R-:W-:Y:S02]  /*2380*/  IADD3 R44, P0, R79, R156, RZ ;  /* 0x0000009c4f2c7210 */ /* 0x002fe40007f1e0ff */
[-C--:B------:R-:W-:Y:S01]  /*2390*/  LEA.HI.X.SX32 R49, R77, R157.reuse, 0x1, P1 ;  /* 0x0000009d4d317211 */ /* 0x080fe200008f0eff */
[----:B------:R1:W4:Y:S01]  /*23a0*/  LDG.E.U16 R46, [R50.64] ;  /* 0x00000006322e7981 */ /* 0x000322000c1e1500 */
[----:B------:R-:W-:Y:S01]  /*23b0*/  LEA.HI.X.SX32 R45, R5, R157, 0x1, P0 ;  /* 0x0000009d052d7211 */ /* 0x000fe200000f0eff */
[----:B------:R-:W-:-:S02]  /*23c0*/  IMAD R5, R145, 0x174, RZ ;  /* 0x0000017491057824 */ /* 0x000fc400078e02ff */
[----:B------:R-:W-:Y:S01]  /*23d0*/  IMAD R77, R145, 0x184, RZ ;  /* 0x00000184914d7824 */ /* 0x000fe200078e02ff */
[----:B------:R3:W4:Y:S01]  /*23e0*/  LDG.E.U16 R204, [R48.64] ;  /* 0x0000000630cc7981 */ /* 0x000722000c1e1500 */
[-C--:B0-----:R-:W-:Y:S02]  /*23f0*/  IADD3 R42, P2, R81, R156.reuse, RZ ;  /* 0x0000009c512a7210 */ /* 0x081fe40007f5e0ff */
[-C--:B------:R-:W-:Y:S01]  /*2400*/  IADD3 R4, P0, R5, R156.reuse, RZ ;  /* 0x0000009c05047210 */ /* 0x080fe20007f1e0ff */
[----:B------:R-:W-:Y:S01]  /*2410*/  IMAD R81, R145, 0x194, RZ ;  /* 0x0000019491517824 */ /* 0x000fe200078e02ff */
[-C--:B------:R-:W-:Y:S01]  /*2420*/  LEA.HI.X.SX32 R43, R75, R157.reuse, 0x1, P2 ;  /* 0x0000009d4b2b7211 */ /* 0x080fe200010f0eff */
[----:B------:R0:W4:Y:S01]  /*2430*/  LDG.E.U16 R205, [R52.64] ;  /* 0x0000000634cd7981 */ /* 0x000122000c1e1500 */
[-C--:B------:R-:W-:Y:S02]  /*2440*/  LEA.HI.X.SX32 R5, R79, R157.reuse, 0x1, P0 ;  /* 0x0000009d4f057211 */ /* 0x080fe400000f0eff */
[----:B-1----:R-:W-:Y:S01]  /*2450*/  IADD3 R50, P1, R77, R156, RZ ;  /* 0x0000009c4d327210 */ /* 0x002fe20007f3e0ff */
[C---:B---3--:R-:W-:Y:S01]  /*2460*/  IMAD R49, R145.reuse, 0x1a4, RZ ;  /* 0x000001a491317824 */ /* 0x048fe200078e02ff */
[----:B------:R1:W3:Y:S01]  /*2470*/  LDG.E.U16 R203, [R42.64] ;  /* 0x000000062acb7981 */ /* 0x0002e2000c1e1500 */
[----:B------:R-:W-:Y:S01]  /*2480*/  IMAD R75, R145, 0xca, RZ ;  /* 0x000000ca914b7824 */ /* 0x000fe200078e02ff */
[----:B------:R-:W-:-:S02]  /*2490*/  LEA.HI.X.SX32 R51, R73, R157, 0x1, P1 ;  /* 0x0000009d49337211 */ /* 0x000fc400008f0eff */
[----:B------:R1:W3:Y:S01]  /*24a0*/  LDG.E.U16 R202, [R4.64] ;  /* 0x0000000604ca7981 */ /* 0x0002e2000c1e1500 */
[----:B0-----:R-:W-:Y:S01]  /*24b0*/  IMAD R53, R145, 0x65, RZ ;  /* 0x0000006591357824 */ /* 0x001fe200078e02ff */
[-C--:B------:R-:W-:Y:S02]  /*24c0*/  IADD3 R48, P0, R75, R156.reuse, RZ ;  /* 0x0000009c4b307210 */ /* 0x080fe40007f1e0ff */
[----:B------:R0:W3:Y:S01]  /*24d0*/  LDG.E.U16 R45, [R44.64] ;  /* 0x000000062c2d7981 */ /* 0x0000e2000c1e1500 */
[-C--:B-1----:R-:W-:Y:S01]  /*24e0*/  IADD3 R42, P2, R81, R156.reuse, RZ ;  /* 0x0000009c512a7210 */ /* 0x082fe20007f5e0ff */
[----:B------:R-:W-:Y:S02]  /*24f0*/  IMAD R73, R145, 0xea, RZ ;  /* 0x000000ea91497824 */ /* 0x000fe400078e02ff */
[----:B------:R1:W3:Y:S01]  /*2500*/  LDG.E.U16 R201, [R50.64] ;  /* 0x0000000632c97981 */ /* 0x0002e2000c1e1500 */
[----:B------:R-:W-:Y:S02]  /*2510*/  IADD3 R4, P1, R49, R156, RZ ;  /* 0x0000009c31047210 */ /* 0x000fe40007f3e0ff */
[----:B------:R-:W-:-:S02]  /*2520*/  LEA.HI.X.SX32 R43, R75, R157, 0x1, P2 ;  /* 0x0000009d4b2b7211 */ /* 0x000fc400010f0eff */
[-C--:B------:R-:W-:Y:S01]  /*2530*/  LEA.HI.X.SX32 R5, R71, R157.reuse, 0x1, P1 ;  /* 0x0000009d47057211 */ /* 0x080fe200008f0eff */
[----:B------:R-:W-:Y:S01]  /*2540*/  IMAD R71, R145, 0xda, RZ ;  /* 0x000000da91477824 */ /* 0x000fe200078e02ff */
[----:B------:R-:W-:Y:S01]  /*2550*/  LEA.HI.X.SX32 R49, R53, R157, 0x1, P0 ;  /* 0x0000009d35317211 */ /* 0x000fe200000f0eff */
[----:B------:R1:W3:Y:S01]  /*2560*/  LDG.E.U16 R200, [R42.64] ;  /* 0x000000062ac87981 */ /* 0x0002e2000c1e1500 */
[C---:B------:R-:W-:Y:S02]  /*2570*/  IMAD R53, R145.reuse, 0x6d, RZ ;  /* 0x0000006d91357824 */ /* 0x040fe400078e02ff */
[C---:B------:R-:W-:Y:S01]  /*2580*/  IMAD R75, R145.reuse, 0x1b4, RZ ;  /* 0x000001b4914b7824 */ /* 0x040fe200078e02ff */
[----:B------:R1:W3:Y:S01]  /*2590*/  LDG.E.U16 R199, [R4.64] ;  /* 0x0000000604c77981 */ /* 0x0002e2000c1e1500 */
[----:B------:R-:W-:-:S03]  /*25a0*/  IMAD R77, R145, 0x1c4, RZ ;  /* 0x000001c4914d7824 */ /* 0x000fc600078e02ff */
[----:B0-----:R0:W3:Y:S01]  /*25b0*/  LDG.E.U16 R44, [R48.64] ;  /* 0x00000006302c7981 */ /* 0x0010e2000c1e1500 */
[----:B-1----:R-:W-:-:S04]  /*25c0*/  IADD3 R42, P0, R71, R156, RZ ;  /* 0x0000009c472a7210 */ /* 0x002fc80007f1e0ff */
[-C--:B------:R-:W-:Y:S01]  /*25d0*/  LEA.HI.X.SX32 R43, R53, R157.reuse, 0x1, P0 ;  /* 0x0000009d352b7211 */ /* 0x080fe200000f0eff */
[----:B------:R-:W-:Y:S01]  /*25e0*/  IMAD R53, R145, 0x75, RZ ;  /* 0x0000007591357824 */ /* 0x000fe200078e02ff */
[-C--:B------:R-:W-:Y:S02]  /*25f0*/  IADD3 R4, P0, R73, R156.reuse, RZ ;  /* 0x0000009c49047210 */ /* 0x080fe40007f1e0ff */
[-C--:B------:R-:W-:Y:S02]  /*2600*/  IADD3 R50, P1, R75, R156.reuse, RZ ;  /* 0x0000009c4b327210 */ /* 0x080fe40007f3e0ff */
[-C--:B------:R-:W-:Y:S01]  /*2610*/  LEA.HI.X.SX32 R5, R53, R157.reuse, 0x1, P0 ;  /* 0x0000009d35057211 */ /* 0x080fe200000f0eff */
[----:B------:R-:W-:Y:S01]  /*2620*/  IMAD R53, R145, 0x1d4, RZ ;  /* 0x000001d491357824 */ /* 0x000fe200078e02ff */
[----:B0-----:R-:W-:Y:S01]  /*2630*/  IADD3 R48, P2, R77, R156, RZ ;  /* 0x0000009c4d307210 */ /* 0x001fe20007f5e0ff */
[----:B------:R0:W3:Y:S01]  /*2640*/  LDG.E.U16 R43, [R42.64] ;  /* 0x000000062a2b7981 */ /* 0x0000e2000c1e1500 */
[----:B------:R-:W-:Y:S01]  /*2650*/  LEA.HI.X.SX32 R51, R71, R157, 0x1, P1 ;  /* 0x0000009d47337211 */ /* 0x000fe200008f0eff */
[----:B------:R-:W-:-:S02]  /*2660*/  IMAD R75, R145, 0x1e4, RZ ;  /* 0x000001e4914b7824 */ /* 0x000fc400078e02ff */
[----:B------:R-:W-:Y:S01]  /*2670*/  STL [R1+0x500], R241 ;  /* 0x000500f101007387 */ /* 0x000fe20000100800 */
[----:B------:R-:W-:Y:S01]  /*2680*/  IMAD R71, R145, 0xfa, RZ ;  /* 0x000000fa91477824 */ /* 0x000fe200078e02ff */
[----:B------:R-:W-:Y:S02]  /*2690*/  LEA.HI.X.SX32 R49, R61, R157, 0x1, P2 ;  /* 0x0000009d3d317211 */ /* 0x000fe400010f0eff */
[----:B------:R-:W-:Y:S04]  /*26a0*/  STL [R1+0xc8], R58 ;  /* 0x0000c83a01007387 */ /* 0x000fe80000100800 */
[----:B0-----:R0:W3:Y:S01]  /*26b0*/  LDG.E.U16 R42, [R4.64] ;  /* 0x00000006042a7981 */ /* 0x0010e2000c1e1500 */
[----:B------:R-:W-:-:S03]  /*26c0*/  IMAD R61, R145, 0x7d, RZ ;  /* 0x0000007d913d7824 */ /* 0x000fc600078e02ff */
[----:B------:R-:W-:Y:S01]  /*26d0*/  STL [R1+0x20], R56 ;  /* 0x0000203801007387 */ /* 0x000fe20000100800 */
[----:B------:R-:W-:-:S03]  /*26e0*/  IADD3 R52, P2, R75, R156, RZ ;  /* 0x0000009c4b347210 */ /* 0x000fc60007f5e0ff */
[----:B------:R1:W3:Y:S01]  /*26f0*/  LDG.E.U16 R198, [R50.64] ;  /* 0x0000000632c67981 */ /* 0x0002e2000c1e1500 */
[----:B0-----:R-:W-:Y:S01]  /*2700*/  IADD3 R4, P0, R53, R156, RZ ;  /* 0x0000009c35047210 */ /* 0x001fe20007f1e0ff */
[----:B------:R-:W-:Y:S02]  /*2710*/  IMAD R53, R145, 0x1f4, RZ ;  /* 0x000001f491357824 */ /* 0x000fe400078e02ff */
[----:B------:R-:W-:Y:S01]  /*2720*/  STL [R1], R54 ;  /* 0x0000003601007387 */ /* 0x000fe20000100800 */
[----:B------:R-:W-:-:S03]  /*2730*/  LEA.HI.X.SX32 R5, R73, R157, 0x1, P0 ;  /* 0x0000009d49057211 */ /* 0x000fc600000f0eff */
[----:B------:R0:W3:Y:S01]  /*2740*/  LDG.E.U16 R197, [R48.64] ;  /* 0x0000000630c57981 */ /* 0x0000e2000c1e1500 */
[----:B-1----:R-:W-:-:S03]  /*2750*/  IADD3 R50, P1, R71, R156, RZ ;  /* 0x0000009c47327210 */ /* 0x002fc60007f3e0ff */
[----:B------:R1:W3:Y:S01]  /*2760*/  LDG.E.U16 R196, [R4.64] ;  /* 0x0000000604c47981 */ /* 0x0002e2000c1e1500 */
[-C--:B------:R-:W-:Y:S01]  /*2770*/  LEA.HI.X.SX32 R51, R61, R157.reuse, 0x1, P1 ;  /* 0x0000009d3d337211 */ /* 0x080fe200008f0eff */
[----:B------:R-:W-:Y:S01]  /*2780*/  IMAD R61, R145, 0x4a, RZ ;  /* 0x0000004a913d7824 */ /* 0x000fe200078e02ff */
[----:B0-----:R-:W-:Y:S02]  /*2790*/  IADD3 R48, P3, R53, R156, RZ ;  /* 0x0000009c35307210 */ /* 0x001fe40007f7e0ff */
[----:B------:R-:W-:Y:S01]  /*27a0*/  LEA.HI.X.SX32 R53, R59, R157, 0x1, P2 ;  /* 0x0000009d3b357211 */ /* 0x000fe200010f0eff */
[----:B------:R-:W-:-:S04]  /*27b0*/  IMAD R59, R145, 0x25, RZ ;  /* 0x00000025913b7824 */ /* 0x000fc800078e02ff */
[----:B------:R0:W3:Y:S04]  /*27c0*/  LDG.E.U16 R195, [R52.64] ;  /* 0x0000000634c37981 */ /* 0x0000e8000c1e1500 */
[----:B-----5:R5:W-:Y:S02]  /*27d0*/  STL [R1+0xc4], R28 ;  /* 0x0000c41c01007387 */ /* 0x020be40000100800 */
[----:B-----5:R-:W-:-:S05]  /*27e0*/  IMAD R28, R145, 0x84, RZ ;  /* 0x00000084911c7824 */ /* 0x020fca00078e02ff */
[----:B-1----:R-:W-:-:S04]  /*27f0*/  IADD3 R4, P0, R28, R156, RZ ;  /* 0x0000009c1c047210 */ /* 0x002fc80007f1e0ff */
[-C--:B------:R-:W-:Y:S02]  /*2800*/  LEA.HI.X.SX32 R5, R41, R157.reuse, 0x1, P0 ;  /* 0x0000009d29057211 */ /* 0x080fe400000f0eff */
[----:B0-----:R-:W-:Y:S01]  /*2810*/  IADD3 R52, P0, R61, R156, RZ ;  /* 0x0000009c3d347210 */ /* 0x001fe20007f1e0ff */
[----:B------:R-:W-:Y:S01]  /*2820*/  IMAD R58, R145, 0xa4, RZ ;  /* 0x000000a4913a7824 */ /* 0x000fe200078e02ff */
[-C--:B------:R-:W-:Y:S01]  /*2830*/  LEA.HI.X.SX32 R49, R71, R157.reuse, 0x1, P3 ;  /* 0x0000009d47317211 */ /* 0x080fe200018f0eff */
[----:B------:R0:W5:Y:S01]  /*2840*/  LDG.E.U16 R235, [R4.64] ;  /* 0x0000000604eb7981 */ /* 0x000162000c1e1500 */
[----:B------:R-:W-:-:S03]  /*2850*/  LEA.HI.X.SX32 R53, R59, R157, 0x1, P0 ;  /* 0x0000009d3b357211 */ /* 0x000fc600000f0eff */
[----:B--2---:R-:W-:Y:S04]  /*2860*/  STL [R1+0x504], R229 ;  /* 0x000504e501007387 */ /* 0x004fe80000100800 */
[----:B------:R1:W-:Y:S01]  /*2870*/  STL [R1+0x508], R47 ;  /* 0x0005082f01007387 */ /* 0x0003e20000100800 */
[----:B------:R-:W-:-:S03]  /*2880*/  IMAD R71, R145, 0x5a, RZ ;  /* 0x0000005a91477824 */ /* 0x000fc600078e02ff */
[----:B------:R2:W3:Y:S01]  /*2890*/  LDG.E.U16 R194, [R48.64] ;  /* 0x0000000630c27981 */ /* 0x0004e2000c1e1500 */
[----:B------:R-:W-:-:S03]  /*28a0*/  IMAD R56, R145, 0x94, RZ ;  /* 0x0000009491387824 */ /* 0x000fc600078e02ff */
[----:B------:R4:W3:Y:S04]  /*28b0*/  LDG.E.U16 R41, [R50.64] ;  /* 0x0000000632297981 */ /* 0x0008e8000c1e1500 */
[----:B-1----:R1:W3:Y:S01]  /*28c0*/  LDG.E.U16 R47, [R52.64] ;  /* 0x00000006342f7981 */ /* 0x0022e2000c1e1500 */
[----:B------:R-:W-:Y:S01]  /*28d0*/  IMAD R59, R145, 0x2d, RZ ;  /* 0x0000002d913b7824 */ /* 0x000fe200078e02ff */
[-C--:B--2---:R-:W-:Y:S02]  /*28e0*/  IADD3 R48, P2, R58, R156.reuse, RZ ;  /* 0x0000009c3a307210 */ /* 0x084fe40007f5e0ff */
[----:B0-----:R-:W-:Y:S02]  /*28f0*/  IADD3 R4, P0, R71, R156, RZ ;  /* 0x0000009c47047210 */ /* 0x001fe40007f1e0ff */
[-C--:B------:R-:W-:Y:S01]  /*2900*/  LEA.HI.X.SX32 R49, R57, R157.reuse, 0x1, P2 ;  /* 0x0000009d39317211 */ /* 0x080fe200010f0eff */
[----:B------:R-:W-:Y:S01]  /*2910*/  IMAD R57, R145, 0xb4, RZ ;  /* 0x000000b491397824 */ /* 0x000fe200078e02ff */
[----:B------:R-:W-:-:S02]  /*2920*/  LEA.HI.X.SX32 R5, R59, R157, 0x1, P0 ;  /* 0x0000009d3b057211 */ /* 0x000fc400000f0eff */
[-C--:B----4-:R-:W-:Y:S01]  /*2930*/  IADD3 R50, P1, R56, R156.reuse, RZ ;  /* 0x0000009c38327210 */ /* 0x090fe20007f3e0ff */
[----:B------:R-:W-:Y:S01]  /*2940*/  IMAD R79, R145, 0xc4, RZ ;  /* 0x000000c4914f7824 */ /* 0x000fe200078e02ff */
[----:B------:R0:W2:Y:S02]  /*2950*/  LDG.E.U16 R193, [R48.64] ;  /* 0x0000000630c17981 */ /* 0x0000a4000c1e1500 */
[----:B------:R-:W-:Y:S02]  /*2960*/  LEA.HI.X.SX32 R51, R61, R157, 0x1, P1 ;  /* 0x0000009d3d337211 */ /* 0x000fe400008f0eff */
[----:B------:R4:W2:Y:S01]  /*2970*/  LDG.E.U16 R229, [R4.64] ;  /* 0x0000000604e57981 */ /* 0x0008a2000c1e1500 */
[----:B------:R-:W-:Y:S01]  /*2980*/  IMAD R61, R145, 0x6a, RZ ;  /* 0x0000006a913d7824 */ /* 0x000fe200078e02ff */
[-C--:B-1----:R-:W-:Y:S01]  /*2990*/  IADD3 R52, P1, R79, R156.reuse, RZ ;  /* 0x0000009c4f347210 */ /* 0x082fe20007f3e0ff */
[C---:B------:R-:W-:Y:S01]  /*29a0*/  IMAD R59, R145.reuse, 0x35, RZ ;  /* 0x00000035913b7824 */ /* 0x040fe200078e02ff */
[----:B------:R1:W2:Y:S01]  /*29b0*/  LDG.E.U16 R221, [R50.64] ;  /* 0x0000000632dd7981 */ /* 0x0002a2000c1e1500 */
[----:B------:R-:W-:Y:S01]  /*29c0*/  IMAD R80, R145, 0xd4, RZ ;  /* 0x000000d491507824 */ /* 0x000fe200078e02ff */
[----:B----4-:R-:W-:Y:S01]  /*29d0*/  IADD3 R4, P0, R57, R156, RZ ;  /* 0x0000009c39047210 */ /* 0x010fe20007f1e0ff */
[----:B------:R-:W-:-:S03]  /*29e0*/  IMAD R81, R145, 0xe4, RZ ;  /* 0x000000e491517824 */ /* 0x000fc600078e02ff */
[-C--:B------:R-:W-:Y:S02]  /*29f0*/  LEA.HI.X.SX32 R5, R71, R157.reuse, 0x1, P0 ;  /* 0x0000009d47057211 */ /* 0x080fe400000f0eff */
[-C--:B-1----:R-:W-:Y:S02]  /*2a00*/  IADD3 R50, P0, R61, R156.reuse, RZ ;  /* 0x0000009c3d327210 */ /* 0x082fe40007f1e0ff */
[-C--:B------:R-:W-:Y:S01]  /*2a10*/  LEA.HI.X.SX32 R53, R3, R157.reuse, 0x1, P1 ;  /* 0x0000009d03357211 */ /* 0x080fe200008f0eff */
[----:B------:R1:W4:Y:S01]  /*2a20*/  LDG.E.U16 R192, [R4.64] ;  /* 0x0000000604c07981 */ /* 0x000322000c1e1500 */
[-C--:B0-----:R-:W-:Y:S02]  /*2a30*/  IADD3 R48, P2, R80, R156.reuse, RZ ;  /* 0x0000009c50307210 */ /* 0x081fe40007f5e0ff */
[-C--:B------:R-:W-:Y:S01]  /*2a40*/  LEA.HI.X.SX32 R51, R59, R157.reuse, 0x1, P0 ;  /* 0x0000009d3b337211 */ /* 0x080fe200000f0eff */
[----:B------:R-:W-:Y:S01]  /*2a50*/  IMAD R59, R145, 0x7a, RZ ;  /* 0x0000007a913b7824 */ /* 0x000fe200078e02ff */
[----:B------:R-:W-:Y:S01]  /*2a60*/  LEA.HI.X.SX32 R49, R61, R157, 0x1, P2 ;  /* 0x0000009d3d317211 */ /* 0x000fe200010f0eff */
[----:B------:R0:W2:Y:S01]  /*2a70*/  LDG.E.U16 R3, [R52.64] ;  /* 0x0000000634037981 */ /* 0x0000a2000c1e1500 */
[----:B-1----:R-:W-:Y:S01]  /*2a80*/  IADD3 R4, P1, R81, R156, RZ ;  /* 0x0000009c51047210 */ /* 0x002fe20007f3e0ff */
[----:B------:R-:W-:-:S02]  /*2a90*/  IMAD R71, R145, 0x106, RZ ;  /* 0x0000010691477824 */ /* 0x000fc400078e02ff */
[----:B------:R1:W2:Y:S01]  /*2aa0*/  LDG.E.U16 R191, [R48.64] ;  /* 0x0000000630bf7981 */ /* 0x0002a2000c1e1500 */
[-C--:B------:R-:W-:Y:S01]  /*2ab0*/  LEA.HI.X.SX32 R5, R55, R157.reuse, 0x1, P1 ;  /* 0x0000009d37057211 */ /* 0x080fe200008f0eff */
[----:B------:R-:W-:Y:S01]  /*2ac0*/  IMAD R55, R145, 0x3d, RZ ;  /* 0x0000003d91377824 */ /* 0x000fe200078e02ff */
[-C--:B0-----:R-:W-:Y:S01]  /*2ad0*/  IADD3 R52, P0, R59, R156.reuse, RZ ;  /* 0x0000009c3b347210 */ /* 0x081fe20007f1e0ff */
[C---:B------:R-:W-:Y:S01]  /*2ae0*/  IMAD R73, R145.reuse, 0x116, RZ ;  /* 0x0000011691497824 */ /* 0x040fe200078e02ff */
[----:B------:R0:W2:Y:S01]  /*2af0*/  LDG.E.U16 R241, [R50.64] ;  /* 0x0000000632f17981 */ /* 0x0000a2000c1e1500 */
[----:B------:R-:W-:Y:S01]  /*2b00*/  IMAD R84, R145, 0xf4, RZ ;  /* 0x000000f491547824 */ /* 0x000fe200078e02ff */
[----:B------:R-:W-:Y:S02]  /*2b10*/  LEA.HI.X.SX32 R53, R55, R157, 0x1, P0 ;  /* 0x0000009d37357211 */ /* 0x000fe400000f0eff */
[----:B------:R0:W2:Y:S01]  /*2b20*/  LDG.E.U16 R190, [R4.64] ;  /* 0x0000000604be7981 */ /* 0x0000a2000c1e1500 */
[----:B-1----:R-:W-:Y:S01]  /*2b30*/  IADD3 R48, P2, R71, R156, RZ ;  /* 0x0000009c47307210 */ /* 0x002fe20007f5e0ff */
[----:B------:R-:W-:-:S02]  /*2b40*/  IMAD R71, R145, 0x126, RZ ;  /* 0x0000012691477824 */ /* 0x000fc400078e02ff */
[----:B------:R1:W2:Y:S01]  /*2b50*/  LDG.E.U16 R243, [R52.64] ;  /* 0x0000000634f37981 */ /* 0x0002a2000c1e1500 */
[----:B0-----:R-:W-:Y:S01]  /*2b60*/  IMAD R5, R145, 0x8b, RZ ;  /* 0x0000008b91057824 */ /* 0x001fe200078e02ff */
[-C--:B------:R-:W-:Y:S01]  /*2b70*/  IADD3 R4, P0, R73, R156.reuse, RZ ;  /* 0x0000009c49047210 */ /* 0x080fe20007f1e0ff */
[C---:B------:R-:W-:Y:S01]  /*2b80*/  IMAD R61, R145.reuse, 0x83, RZ ;  /* 0x00000083913d7824 */ /* 0x040fe200078e02ff */
[-C--:B------:R-:W-:Y:S01]  /*2b90*/  IADD3 R50, P1, R84, R156.reuse, RZ ;  /* 0x0000009c54327210 */ /* 0x080fe20007f3e0ff */
[----:B------:R-:W-:Y:S01]  /*2ba0*/  IMAD R55, R145, 0x93, RZ ;  /* 0x0000009391377824 */ /* 0x000fe200078e02ff */
[-C--:B------:R-:W-:Y:S02]  /*2bb0*/  LEA.HI.X.SX32 R5, R5, R157.reuse, 0x1, P0 ;  /* 0x0000009d05057211 */ /* 0x080fe400000f0eff */
[----:B-1----:R-:W-:Y:S01]  /*2bc0*/  IADD3 R52, P0, R71, R156, RZ ;  /* 0x0000009c47347210 */ /* 0x002fe20007f1e0ff */
[----:B------:R-:W-:Y:S01]  /*2bd0*/  IMAD R71, R145, 0x156, RZ ;  /* 0x0000015691477824 */ /* 0x000fe200078e02ff */
[-C--:B------:R-:W-:Y:S01]  /*2be0*/  LEA.HI.X.SX32 R51, R59, R157.reuse, 0x1, P1 ;  /* 0x0000009d3b337211 */ /* 0x080fe200008f0eff */
[----:B------:R0:W2:Y:S01]  /*2bf0*/  LDG.E.U16 R187, [R4.64] ;  /* 0x0000000604bb7981 */ /* 0x0000a2000c1e1500 */
[-C--:B------:R-:W-:Y:S01]  /*2c00*/  LEA.HI.X.SX32 R49, R61, R157.reuse, 0x1, P2 ;  /* 0x0000009d3d317211 */ /* 0x080fe200010f0eff */
[----:B------:R-:W-:Y:S01]  /*2c10*/  IMAD R73, R145, 0x136, RZ ;  /* 0x0000013691497824 */ /* 0x000fe200078e02ff */
[----:B------:R-:W-:Y:S01]  /*2c20*/  LEA.HI.X.SX32 R53, R55, R157, 0x1, P0 ;  /* 0x0000009d37357211 */ /* 0x000fe200000f0eff */
[C---:B------:R-:W-:Y:S01]  /*2c30*/  IMAD R75, R145.reuse, 0x146, RZ ;  /* 0x00000146914b7824 */ /* 0x040fe200078e02ff */
[----:B------:R1:W2:Y:S01]  /*2c40*/  LDG.E.U16 R189, [R50.64] ;  /* 0x0000000632bd7981 */ /* 0x0002a2000c1e1500 */
[----:B------:R-:W-:-:S02]  /*2c50*/  IMAD R59, R145, 0x9b, RZ ;  /* 0x0000009b913b7824 */ /* 0x000fc400078e02ff */
[----:B0-----:R-:W-:Y:S01]  /*2c60*/  IMAD R5, R145, 0xab, RZ ;  /* 0x000000ab91057824 */ /* 0x001fe200078e02ff */
[-C--:B------:R-:W-:Y:S01]  /*2c70*/  IADD3 R4, P0, R71, R156.reuse, RZ ;  /* 0x0000009c47047210 */ /* 0x080fe20007f1e0ff */
[C---:B------:R-:W-:Y:S01]  /*2c80*/  IMAD R71, R145.reuse, 0x166, RZ ;  /* 0x0000016691477824 */ /* 0x040fe200078e02ff */
[----:B------:R0:W2:Y:S01]  /*2c90*/  LDG.E.U16 R188, [R48.64] ;  /* 0x0000000630bc7981 */ /* 0x0000a2000c1e1500 */
[----:B------:R-:W-:Y:S01]  /*2ca0*/  IMAD R61, R145, 0xa3, RZ ;  /* 0x000000a3913d7824 */ /* 0x000fe200078e02ff */
[----:B-1----:R-:W-:Y:S01]  /*2cb0*/  IADD3 R50, P1, R73, R156, RZ ;  /* 0x0000009c49327210 */ /* 0x002fe20007f3e0ff */
[----:B------:R-:W-:Y:S01]  /*2cc0*/  IMAD R55, R145, 0xb3, RZ ;  /* 0x000000b391377824 */ /* 0x000fe200078e02ff */
[----:B------:R1:W2:Y:S01]  /*2cd0*/  LDG.E.U16 R186, [R52.64] ;  /* 0x0000000634ba7981 */ /* 0x0002a2000c1e1500 */
[-C--:B------:R-:W-:Y:S01]  /*2ce0*/  LEA.HI.X.SX32 R5, R5, R157.reuse, 0x1, P0 ;  /* 0x0000009d05057211 */ /* 0x080fe200000f0eff */
[----:B------:R-:W-:Y:S01]  /*2cf0*/  IMAD R73, R145, 0x176, RZ ;  /* 0x0000017691497824 */ /* 0x000fe200078e02ff */
[----:B------:R-:W-:-:S02]  /*2d00*/  LEA.HI.X.SX32 R51, R59, R157, 0x1, P1 ;  /* 0x0000009d3b337211 */ /* 0x000fc400008f0eff */
[-C--:B0-----:R-:W-:Y:S02]  /*2d10*/  IADD3 R48, P2, R75, R156.reuse, RZ ;  /* 0x0000009c4b307210 */ /* 0x081fe40007f5e0ff */
[----:B-1----:R-:W-:Y:S01]  /*2d20*/  IADD3 R52, P0, R71, R156, RZ ;  /* 0x0000009c47347210 */ /* 0x002fe20007f1e0ff */
[----:B------:R-:W-:Y:S01]  /*2d30*/  IMAD R71, R145, 0x196, RZ ;  /* 0x0000019691477824 */ /* 0x000fe200078e02ff */
[-C--:B------:R-:W-:Y:S01]  /*2d40*/  LEA.HI.X.SX32 R49, R61, R157.reuse, 0x1, P2 ;  /* 0x0000009d3d317211 */ /* 0x080fe200010f0eff */
[----:B------:R-:W-:Y:S01]  /*2d50*/  IMAD R75, R145, 0x186, RZ ;  /* 0x00000186914b7824 */ /* 0x000fe200078e02ff */
[----:B------:R0:W2:Y:S01]  /*2d60*/  LDG.E.U16 R183, [R4.64] ;  /* 0x0000000604b77981 */ /* 0x0000a2000c1e1500 */
[----:B------:R-:W-:Y:S01]  /*2d70*/  LEA.HI.X.SX32 R53, R55, R157, 0x1, P0 ;  /* 0x0000009d37357211 */ /* 0x000fe200000f0eff */
[C---:B------:R-:W-:Y:S02]  /*2d80*/  IMAD R59, R145.reuse, 0xbb, RZ ;  /* 0x000000bb913b7824 */ /* 0x040fe400078e02ff */
[----:B------:R1:W2:Y:S01]  /*2d90*/  LDG.E.U16 R185, [R50.64] ;  /* 0x0000000632b97981 */ /* 0x0002a2000c1e1500 */
[----:B------:R-:W-:-:S03]  /*2da0*/  IMAD R61, R145, 0xc3, RZ ;  /* 0x000000c3913d7824 */ /* 0x000fc600078e02ff */
[----:B------:R1:W2:Y:S01]  /*2db0*/  LDG.E.U16 R184, [R48.64] ;  /* 0x0000000630b87981 */ /* 0x0002a2000c1e1500 */
[----:B0-----:R-:W-:Y:S01]  /*2dc0*/  IMAD R5, R145, 0xcb, RZ ;  /* 0x000000cb91057824 */ /* 0x001fe200078e02ff */
[-C--:B------:R-:W-:Y:S01]  /*2dd0*/  IADD3 R4, P0, R71, R156.reuse, RZ ;  /* 0x0000009c47047210 */ /* 0x080fe20007f1e0ff */
[----:B------:R-:W-:Y:S01]  /*2de0*/  IMAD R71, R145, 0x1a6, RZ ;  /* 0x000001a691477824 */ /* 0x000fe200078e02ff */
[----:B------:R0:W2:Y:S01]  /*2df0*/  LDG.E.U16 R182, [R52.64] ;  /* 0x0000000634b67981 */ /* 0x0000a2000c1e1500 */
[-C--:B-1----:R-:W-:Y:S01]  /*2e00*/  IADD3 R50, P1, R73, R156.reuse, RZ ;  /* 0x0000009c49327210 */ /* 0x082fe20007f3e0ff */
[----:B------:R-:W-:Y:S01]  /*2e10*/  IMAD R55, R145, 0xd3, RZ ;  /* 0x000000d391377824 */ /* 0x000fe200078e02ff */
[-C--:B------:R-:W-:Y:S02]  /*2e20*/  LEA.HI.X.SX32 R5, R5, R157.reuse, 0x1, P0 ;  /* 0x0000009d05057211 */ /* 0x080fe400000f0eff */
[-C--:B------:R-:W-:Y:S01]  /*2e30*/  IADD3 R48, P2, R75, R156.reuse, RZ ;  /* 0x0000009c4b307210 */ /* 0x080fe20007f5e0ff */
[----:B------:R-:W-:Y:S01]  /*2e40*/  IMAD R73, R145, 0x1b6, RZ ;  /* 0x000001b691497824 */ /* 0x000fe200078e02ff */
[-C--:B------:R-:W-:Y:S01]  /*2e50*/  LEA.HI.X.SX32 R51, R59, R157.reuse, 0x1, P1 ;  /* 0x0000009d3b337211 */ /* 0x080fe200008f0eff */
[----:B------:R-:W-:Y:S01]  /*2e60*/  IMAD R75, R145, 0x1c6, RZ ;  /* 0x000001c6914b7824 */ /* 0x000fe200078e02ff */
[----:B------:R-:W-:Y:S01]  /*2e70*/  LEA.HI.X.SX32 R49, R61, R157, 0x1, P2 ;  /* 0x0000009d3d317211 */ /* 0x000fe200010f0eff */
[----:B------:R1:W2:Y:S01]  /*2e80*/  LDG.E.U16 R179, [R4.64] ;  /* 0x0000000604b37981 */ /* 0x0002a2000c1e1500 */
[----:B0-----:R-:W-:Y:S01]  /*2e90*/  IADD3 R52, P0, R71, R156, RZ ;  /* 0x0000009c47347210 */ /* 0x001fe20007f1e0ff */
[----:B------:R-:W-:-:S02]  /*2ea0*/  IMAD R71, R145, 0x1d6, RZ ;  /* 0x000001d691477824 */ /* 0x000fc400078e02ff */
[----:B------:R0:W2:Y:S01]  /*2eb0*/  LDG.E.U16 R181, [R50.64] ;  /* 0x0000000632b57981 */ /* 0x0000a2000c1e1500 */
[----:B------:R-:W-:Y:S01]  /*2ec0*/  IMAD R59, R145, 0xdb, RZ ;  /* 0x000000db913b7824 */ /* 0x000fe200078e02ff */
[----:B------:R-:W-:Y:S01]  /*2ed0*/  LEA.HI.X.SX32 R53, R55, R157, 0x1, P0 ;  /* 0x0000009d37357211 */ /* 0x000fe200000f0eff */
[C---:B------:R-:W-:Y:S01]  /*2ee0*/  IMAD R61, R145.reuse, 0xe3, RZ ;  /* 0x000000e3913d7824 */ /* 0x040fe200078e02ff */
[----:B------:R0:W2:Y:S01]  /*2ef0*/  LDG.E.U16 R180, [R48.64] ;  /* 0x0000000630b47981 */ /* 0x0000a2000c1e1500 */
[----:B-1----:R-:W-:Y:S01]  /*2f00*/  IMAD R5, R145, 0xeb, RZ ;  /* 0x000000eb91057824 */ /* 0x002fe200078e02ff */
[-C--:B------:R-:W-:Y:S01]  /*2f10*/  IADD3 R4, P0, R71, R156.reuse, RZ ;  /* 0x0000009c47047210 */ /* 0x080fe20007f1e0ff */
[----:B------:R-:W-:Y:S01]  /*2f20*/  IMAD R71, R145, 0x1e6, RZ ;  /* 0x000001e691477824 */ /* 0x000fe200078e02ff */
[----:B------:R1:W2:Y:S01]  /*2f30*/  LDG.E.U16 R178, [R52.64] ;  /* 0x0000000634b27981 */ /* 0x0002a2000c1e1500 */
[-C--:B0-----:R-:W-:Y:S02]  /*2f40*/  IADD3 R50, P1, R73, R156.reuse, RZ ;  /* 0x0000009c49327210 */ /* 0x081fe40007f3e0ff */
[----:B------:R-:W-:-:S02]  /*2f50*/  IADD3 R48, P2, R75, R156, RZ ;  /* 0x0000009c4b307210 */ /* 0x000fc40007f5e0ff */
[-C--:B------:R-:W-:Y:S01]  /*2f60*/  LEA.HI.X.SX32 R51, R59, R157.reuse, 0x1, P1 ;  /* 0x0000009d3b337211 */ /* 0x080fe200008f0eff */
[----:B------:R-:W-:Y:S01]  /*2f70*/  IMAD R59, R145, 0xf3, RZ ;  /* 0x000000f3913b7824 */ /* 0x000fe200078e02ff */
[-C--:B------:R-:W-:Y:S01]  /*2f80*/  LEA.HI.X.SX32 R5, R5, R157.reuse, 0x1, P0 ;  /* 0x0000009d05057211 */ /* 0x080fe200000f0eff */
[----:B------:R-:W-:Y:S01]  /*2f90*/  IMAD R83, R145, 0x46, RZ ;  /* 0x0000004691537824 */ /* 0x000fe200078e02ff */
[-C--:B------:R-:W-:Y:S01]  /*2fa0*/  LEA.HI.X.SX32 R49, R61, R157.reuse, 0x1, P2 ;  /* 0x0000009d3d317211 */ /* 0x080fe200010f0eff */
[----:B------:R-:W-:Y:S01]  /*2fb0*/  IMAD R87, R145, 0x56, RZ ;  /* 0x0000005691577824 */ /* 0x000fe200078e02ff */
[----:B-1----:R-:W-:Y:S01]  /*2fc0*/  IADD3 R52, P1, R71, R156, RZ ;  /* 0x0000009c47347210 */ /* 0x002fe20007f3e0ff */
[----:B------:R0:W2:Y:S01]  /*2fd0*/  LDG.E.U16 R77, [R4.64] ;  /* 0x00000006044d7981 */ /* 0x0000a2000c1e1500 */
[C---:B------:R-:W-:Y:S02]  /*2fe0*/  IMAD R73, R145.reuse, 0x1f6, RZ ;  /* 0x000001f691497824 */ /* 0x040fe400078e02ff */
[----:B------:R-:W-:Y:S01]  /*2ff0*/  IMAD R55, R145, 0x23, RZ ;  /* 0x0000002391377824 */ /* 0x000fe200078e02ff */
[----:B------:R1:W2:Y:S01]  /*3000*/  LDG.E.U16 R176, [R48.64] ;  /* 0x0000000630b07981 */ /* 0x0002a2000c1e1500 */
[----:B------:R-:W-:Y:S01]  /*3010*/  LEA.HI.X.SX32 R53, R59, R157, 0x1, P1 ;  /* 0x0000009d3b357211 */ /* 0x000fe200008f0eff */
[----:B------:R-:W-:-:S02]  /*3020*/  IMAD R86, R145, 0x66, RZ ;  /* 0x0000006691567824 */ /* 0x000fc400078e02ff */
        /* <DEDUP_REMOVED lines=8> */
[-C--:B------:R-:W-:Y:S02]  /*30b0*/  IADD3 R50, P2, R73, R156.reuse, RZ ;  /* 0x0000009c49327210 */ /* 0x080fe40007f5e0ff */
[-C--:B------:R-:W-:Y:S01]  /*30c0*/  LEA.HI.X.SX32 R49, R55, R157.reuse, 0x1, P0 ;  /* 0x0000009d37317211 */ /* 0x080fe200000f0eff */
[C---:B------:R-:W-:Y:S01]  /*30d0*/  IMAD R55, R145.reuse, 0x33, RZ ;  /* 0x0000003391377824 */ /* 0x040fe200078e02ff */
[----:B------:R1:W2:Y:S01]  /*30e0*/  LDG.E.U16 R68, [R4.64] ;  /* 0x0000000604447981 */ /* 0x0002a2000c1e1500 */
[-C--:B0-----:R-:W-:Y:S01]  /*30f0*/  IADD3 R52, P0, R86, R156.reuse, RZ ;  /* 0x0000009c56347210 */ /* 0x081fe20007f1e0ff */
[----:B------:R-:W-:Y:S01]  /*3100*/  IMAD R107, R145, 0x96, RZ ;  /* 0x00000096916b7824 */ /* 0x000fe200078e02ff */
[-C--:B------:R-:W-:Y:S01]  /*3110*/  LEA.HI.X.SX32 R51, R61, R157.reuse, 0x1, P2 ;  /* 0x0000009d3d337211 */ /* 0x080fe200010f0eff */
[----:B------:R0:W2:Y:S01]  /*3120*/  LDG.E.U16 R231, [R48.64] ;  /* 0x0000000630e77981 */ /* 0x0000a2000c1e1500 */
[----:B------:R-:W-:Y:S01]  /*3130*/  IMAD R61, R145, 0x43, RZ ;  /* 0x00000043913d7824 */ /* 0x000fe200078e02ff */
[-C--:B------:R-:W-:Y:S01]  /*3140*/  LEA.HI.X.SX32 R53, R55, R157.reuse, 0x1, P0 ;  /* 0x0000009d37357211 */ /* 0x080fe200000f0eff */
[C---:B------:R-:W-:Y:S01]  /*3150*/  IMAD R113, R145.reuse, 0xa6, RZ ;  /* 0x000000a691717824 */ /* 0x040fe200078e02ff */
[----:B------:R0:W2:Y:S01]  /*3160*/  LDG.E.U16 R75, [R50.64] ;  /* 0x00000006324b7981 */ /* 0x0000a2000c1e1500 */
[----:B-1----:R-:W-:Y:S01]  /*3170*/  IMAD R5, R145, 0x4b, RZ ;  /* 0x0000004b91057824 */ /* 0x002fe200078e02ff */
[-C--:B------:R-:W-:Y:S01]  /*3180*/  IADD3 R4, P0, R107, R156.reuse, RZ ;  /* 0x0000009c6b047210 */ /* 0x080fe20007f1e0ff */
[----:B------:R-:W-:Y:S01]  /*3190*/  IMAD R88, R145, 0x76, RZ ;  /* 0x0000007691587824 */ /* 0x000fe200078e02ff */
[----:B------:R1:W2:Y:S01]  /*31a0*/  LDG.E.U16 R64, [R52.64] ;  /* 0x0000000634407981 */ /* 0x0002a2000c1e1500 */
[----:B0-----:R-:W-:Y:S01]  /*31b0*/  IADD3 R48, P2, R105, R156, RZ ;  /* 0x0000009c69307210 */ /* 0x001fe20007f5e0ff */
[----:B------:R-:W-:Y:S01]  /*31c0*/  IMAD R55, R145, 0x53, RZ ;  /* 0x0000005391377824 */ /* 0x000fe200078e02ff */
[----:B------:R-:W-:-:S02]  /*31d0*/  LEA.HI.X.SX32 R5, R5, R157, 0x1, P0 ;  /* 0x0000009d05057211 */ /* 0x000fc400000f0eff */
[----:B------:R-:W-:Y:S01]  /*31e0*/  LEA.HI.X.SX32 R49, R61, R157, 0x1, P2 ;  /* 0x0000009d3d317211 */ /* 0x000fe200010f0eff */
[C---:B------:R-:W-:Y:S01]  /*31f0*/  IMAD R137, R145.reuse, 0xd6, RZ ;  /* 0x000000d691897824 */ /* 0x040fe200078e02ff */
[-C--:B------:R-:W-:Y:S01]  /*3200*/  IADD3 R50, P1, R88, R156.reuse, RZ ;  /* 0x0000009c58327210 */ /* 0x080fe20007f3e0ff */
[----:B------:R-:W-:Y:S01]  /*3210*/  IMAD R59, R145, 0x3b, RZ ;  /* 0x0000003b913b7824 */ /* 0x000fe200078e02ff */
[----:B------:R0:W2:Y:S01]  /*3220*/  LDG.E.U16 R220, [R4.64] ;  /* 0x0000000604dc7981 */ /* 0x0000a2000c1e1500 */
[----:B-1----:R-:W-:-:S03]  /*3230*/  IADD3 R52, P0, R113, R156, RZ ;  /* 0x0000009c71347210 */ /* 0x002fc60007f1e0ff */
[----:B------:R1:W2:Y:S01]  /*3240*/  LDG.E.U16 R233, [R48.64] ;  /* 0x0000000630e97981 */ /* 0x0002a2000c1e1500 */
[-C--:B------:R-:W-:Y:S01]  /*3250*/  LEA.HI.X.SX32 R53, R55, R157.reuse, 0x1, P0 ;  /* 0x0000009d37357211 */ /* 0x080fe200000f0eff */
[----:B------:R-:W-:Y:S01]  /*3260*/  IMAD R121, R145, 0xb6, RZ ;  /* 0x000000b691797824 */ /* 0x000fe200078e02ff */
[-C--:B------:R-:W-:Y:S01]  /*3270*/  LEA.HI.X.SX32 R51, R59, R157.reuse, 0x1, P1 ;  /* 0x0000009d3b337211 */ /* 0x080fe200008f0eff */
[C---:B------:R-:W-:Y:S02]  /*3280*/  IMAD R129, R145.reuse, 0xc6, RZ ;  /* 0x000000c691817824 */ /* 0x040fe400078e02ff */
[----:B-1----:R-:W-:Y:S01]  /*3290*/  IMAD R49, R145, 0x6b, RZ ;  /* 0x0000006b91317824 */ /* 0x002fe200078e02ff */
[-C--:B------:R-:W-:Y:S01]  /*32a0*/  IADD3 R48, P0, R137, R156.reuse, RZ ;  /* 0x0000009c89307210 */ /* 0x080fe20007f1e0ff */
[----:B------:R-:W-:Y:S01]  /*32b0*/  IMAD R147, R145, 0xe6, RZ ;  /* 0x000000e691937824 */ /* 0x000fe200078e02ff */
[----:B------:R1:W2:Y:S02]  /*32c0*/  LDG.E.U16 R247, [R50.64] ;  /* 0x0000000632f77981 */ /* 0x0002a4000c1e1500 */
[----:B------:R-:W-:Y:S01]  /*32d0*/  LEA.HI.X.SX32 R49, R49, R157, 0x1, P0 ;  /* 0x0000009d31317211 */ /* 0x000fe200000f0eff */
[----:B------:R-:W-:Y:S01]  /*32e0*/  IMAD R59, R145, 0x5b, RZ ;  /* 0x0000005b913b7824 */ /* 0x000fe200078e02ff */
[-C--:B0-----:R-:W-:Y:S01]  /*32f0*/  IADD3 R4, P2, R129, R156.reuse, RZ ;  /* 0x0000009c81047210 */ /* 0x081fe20007f5e0ff */
[C---:B------:R-:W-:Y:S01]  /*3300*/  IMAD R61, R145.reuse, 0x63, RZ ;  /* 0x00000063913d7824 */ /* 0x040fe200078e02ff */
[----:B------:R0:W2:Y:S01]  /*3310*/  LDG.E.U16 R74, [R52.64] ;  /* 0x00000006344a7981 */ /* 0x0000a2000c1e1500 */
[----:B------:R-:W-:Y:S01]  /*3320*/  IMAD R55, R145, 0x73, RZ ;  /* 0x0000007391377824 */ /* 0x000fe200078e02ff */
[----:B-1----:R-:W-:-:S02]  /*3330*/  IADD3 R50, P1, R121, R156, RZ ;  /* 0x0000009c79327210 */ /* 0x002fc40007f3e0ff */
[----:B------:R1:W2:Y:S01]  /*3340*/  LDG.E.U16 R72, [R48.64] ;  /* 0x0000000630487981 */ /* 0x0002a2000c1e1500 */
[----:B------:R-:W-:Y:S01]  /*3350*/  IMAD R153, R145, 0xf6, RZ ;  /* 0x000000f691997824 */ /* 0x000fe200078e02ff */
[-C--:B------:R-:W-:Y:S01]  /*3360*/  LEA.HI.X.SX32 R51, R59, R157.reuse, 0x1, P1 ;  /* 0x0000009d3b337211 */ /* 0x080fe200008f0eff */
[----:B------:R-:W-:Y:S01]  /*3370*/  IMAD R71, R145, 0x108, RZ ;  /* 0x0000010891477824 */ /* 0x000fe200078e02ff */
[-C--:B------:R-:W-:Y:S01]  /*3380*/  LEA.HI.X.SX32 R5, R61, R157.reuse, 0x1, P2 ;  /* 0x0000009d3d057211 */ /* 0x080fe200010f0eff */
[----:B------:R-:W-:Y:S01]  /*3390*/  IMAD R59, R145, 0x7b, RZ ;  /* 0x0000007b913b7824 */ /* 0x000fe200078e02ff */
[-C--:B-1----:R-:W-:Y:S01]  /*33a0*/  IADD3 R48, P0, R147, R156.reuse, RZ ;  /* 0x0000009c93307210 */ /* 0x082fe20007f1e0ff */
[----:B------:R-:W-:Y:S01]  /*33b0*/  IMAD R61, R145, 0x8c, RZ ;  /* 0x0000008c913d7824 */ /* 0x000fe200078e02ff */
[----:B------:R-:W-:Y:S01]  /*33c0*/  IADD3 R54, P1, R153, R156, RZ ;  /* 0x0000009c99367210 */ /* 0x000fe20007f3e0ff */
[----:B------:R1:W2:Y:S01]  /*33d0*/  LDG.E.U16 R73, [R50.64] ;  /* 0x0000000632497981 */ /* 0x0002a2000c1e1500 */
[----:B------:R-:W-:-:S02]  /*33e0*/  LEA.HI.X.SX32 R49, R55, R157, 0x1, P0 ;  /* 0x0000009d37317211 */ /* 0x000fc400000f0eff */
[----:B------:R-:W-:Y:S01]  /*33f0*/  LEA.HI.X.SX32 R55, R59, R157, 0x1, P1 ;  /* 0x0000009d3b377211 */ /* 0x000fe200008f0eff */
[C---:B------:R-:W-:Y:S01]  /*3400*/  IMAD R85, R145.reuse, 0x128, RZ ;  /* 0x0000012891557824 */ /* 0x040fe200078e02ff */
[----:B0-----:R-:W-:Y:S01]  /*3410*/  SHF.L.U32 R53, R145, 0x2, RZ ;  /* 0x0000000291357819 */ /* 0x001fe200000006ff */
[----:B------:R0:W2:Y:S01]  /*3420*/  LDG.E.U16 R4, [R4.64] ;  /* 0x0000000604047981 */ /* 0x0000a2000c1e1500 */
[-C--:B-1----:R-:W-:Y:S01]  /*3430*/  IADD3 R50, P2, R71, R156.reuse, RZ ;  /* 0x0000009c47327210 */ /* 0x082fe20007f5e0ff */
[C---:B------:R-:W-:Y:S02]  /*3440*/  IMAD R59, R145.reuse, 0x118, RZ ;  /* 0x00000118913b7824 */ /* 0x040fe400078e02ff */
[----:B------:R1:W2:Y:S01]  /*3450*/  LDG.E.U16 R71, [R48.64] ;  /* 0x0000000630477981 */ /* 0x0002a2000c1e1500 */
[----:B------:R-:W-:-:S03]  /*3460*/  LEA R52, P0, R145, R156, 0x3 ;  /* 0x0000009c91347211 */ /* 0x000fc600078018ff */
[----:B------:R0:W2:Y:S01]  /*3470*/  LDG.E.U16 R70, [R54.64] ;  /* 0x0000000636467981 */ /* 0x0000a2000c1e1500 */
[----:B-1----:R-:W-:-:S04]  /*3480*/  IADD3 R48, P1, R61, R156, RZ ;  /* 0x0000009c3d307210 */ /* 0x002fc80007f3e0ff */
[-C--:B------:R-:W-:Y:S02]  /*3490*/  LEA.HI.X.SX32 R49, R83, R157.reuse, 0x1, P1 ;  /* 0x0000009d53317211 */ /* 0x080fe400008f0eff */
[----:B------:R-:W-:-:S03]  /*34a0*/  LEA.HI.X.SX32 R53, R53, R157, 0x1, P0 ;  /* 0x0000009d35357211 */ /* 0x000fc600000f0eff */
[----:B------:R1:W2:Y:S01]  /*34b0*/  LDG.E.U16 R227, [R48.64] ;  /* 0x0000000630e37981 */ /* 0x0002a2000c1e1500 */
[----:B------:R-:W-:Y:S01]  /*34c0*/  LEA.HI.X.SX32 R51, R28, R157, 0x1, P2 ;  /* 0x0000009d1c337211 */ /* 0x000fe200010f0eff */
[----:B0-----:R-:W-:Y:S01]  /*34d0*/  IMAD R5, R145, 0x27, RZ ;  /* 0x0000002791057824 */ /* 0x001fe200078e02ff */
[-C--:B------:R-:W-:Y:S01]  /*34e0*/  IADD3 R54, P2, R85, R156.reuse, RZ ;  /* 0x0000009c55367210 */ /* 0x080fe20007f5e0ff */
[----:B------:R-:W-:Y:S02]  /*34f0*/  IMAD R83, R145, 0x9c, RZ ;  /* 0x0000009c91537824 */ /* 0x000fe400078e02ff */
[----:B------:R0:W2:Y:S01]  /*3500*/  LDG.E.U16 R62, [R50.64] ;  /* 0x00000006323e7981 */ /* 0x0000a2000c1e1500 */
[----:B-1----:R-:W-:Y:S01]  /*3510*/  IADD3 R48, P0, R59, R156, RZ ;  /* 0x0000009c3b307210 */ /* 0x002fe20007f1e0ff */
[----:B------:R-:W-:-:S03]  /*3520*/  IMAD R59, R145, 0x4e, RZ ;  /* 0x0000004e913b7824 */ /* 0x000fc600078e02ff */
[-C--:B------:R-:W-:Y:S02]  /*3530*/  LEA.HI.X.SX32 R49, R61, R157.reuse, 0x1, P0 ;  /* 0x0000009d3d317211 */ /* 0x080fe400000f0eff */
[----:B------:R-:W-:-:S03]  /*3540*/  LEA.HI.X.SX32 R55, R56, R157, 0x1, P2 ;  /* 0x0000009d38377211 */ /* 0x000fc600010f0eff */
[----:B------:R1:W2:Y:S04]  /*3550*/  LDG.E.U16 R61, [R48.64] ;  /* 0x00000006303d7981 */ /* 0x0002a8000c1e1500 */
[----:B---3--:R3:W-:Y:S01]  /*3560*/  STL [R1+0x44], R47 ;  /* 0x0000442f01007387 */ /* 0x0087e20000100800 */
[----:B0-----:R-:W-:-:S03]  /*3570*/  IADD3 R50, P1, R83, R156, RZ ;  /* 0x0000009c53327210 */ /* 0x001fc60007f3e0ff */
[----:B------:R0:W2:Y:S04]  /*3580*/  LDG.E.U16 R60, [R54.64] ;  /* 0x00000006363c7981 */ /* 0x0000a8000c1e1500 */
[----:B---3--:R3:W2:Y:S02]  /*3590*/  LDG.E.U16 R47, [R52.64] ;  /* 0x00000006342f7981 */ /* 0x0086a4000c1e1500 */
[----:B---3--:R-:W-:Y:S01]  /*35a0*/  IMAD R53, R145, 0x138, RZ ;  /* 0x0000013891357824 */ /* 0x008fe200078e02ff */
[----:B------:R-:W-:-:S04]  /*35b0*/  IADD3 R52, P0, R59, R156, RZ ;  /* 0x0000009c3b347210 */ /* 0x000fc80007f1e0ff */
[-C--:B-1----:R-:W-:Y:S02]  /*35c0*/  IADD3 R48, P2, R53, R156.reuse, RZ ;  /* 0x0000009c35307210 */ /* 0x082fe40007f5e0ff */
[-C--:B------:R-:W-:Y:S01]  /*35d0*/  LEA.HI.X.SX32 R53, R5, R157.reuse, 0x1, P0 ;  /* 0x0000009d05357211 */ /* 0x080fe200000f0eff */
[----:B------:R-:W-:Y:S01]  /*35e0*/  IMAD R5, R145, 0x148, RZ ;  /* 0x0000014891057824 */ /* 0x000fe200078e02ff */
[-C--:B------:R-:W-:Y:S01]  /*35f0*/  LEA.HI.X.SX32 R49, R83, R157.reuse, 0x1, P2 ;  /* 0x0000009d53317211 */ /* 0x080fe200010f0eff */
[----:B------:R-:W-:Y:S01]  /*3600*/  IMAD R83, R145, 0x158, RZ ;  /* 0x0000015891537824 */ /* 0x000fe200078e02ff */
[-C--:B------:R-:W-:Y:S01]  /*3610*/  LEA.HI.X.SX32 R51, R59, R157.reuse, 0x1, P1 ;  /* 0x0000009d3b337211 */ /* 0x080fe200008f0eff */
[----:B------:R-:W-:Y:S01]  /*3620*/  IMAD R85, R145, 0x168, RZ ;  /* 0x0000016891557824 */ /* 0x000fe200078e02ff */
[-C--:B0-----:R-:W-:Y:S01]  /*3630*/  IADD3 R54, P0, R5, R156.reuse, RZ ;  /* 0x0000009c05367210 */ /* 0x081fe20007f1e0ff */
[C---:B------:R-:W-:Y:S01]  /*3640*/  IMAD R5, R145.reuse, 0x178, RZ ;  /* 0x0000017891057824 */ /* 0x040fe200078e02ff */
[----:B------:R0:W3:Y:S01]  /*3650*/  LDG.E.U16 R249, [R52.64] ;  /* 0x0000000634f97981 */ /* 0x0000e2000c1e1500 */
[C---:B------:R-:W-:Y:S01]  /*3660*/  IMAD R158, R145.reuse, 0xac, RZ ;  /* 0x000000ac919e7824 */ /* 0x040fe200078e02ff */
[----:B------:R-:W-:Y:S01]  /*3670*/  LEA.HI.X.SX32 R55, R58, R157, 0x1, P0 ;  /* 0x0000009d3a377211 */ /* 0x000fe200000f0eff */
[----:B------:R-:W-:Y:S01]  /*3680*/  IMAD R160, R145, 0xbc, RZ ;  /* 0x000000bc91a07824 */ /* 0x000fe200078e02ff */
[----:B------:R1:W2:Y:S04]  /*3690*/  LDG.E.U16 R59, [R48.64] ;  /* 0x00000006303b7981 */ /* 0x0002a8000c1e1500 */
[----:B------:R4:W2:Y:S01]  /*36a0*/  LDG.E.U16 R28, [R50.64] ;  /* 0x00000006321c7981 */ /* 0x0008a2000c1e1500 */
[----:B0-----:R-:W-:Y:S01]  /*36b0*/  IADD3 R52, P1, R83, R156, RZ ;  /* 0x0000009c53347210 */ /* 0x001fe20007f3e0ff */
[----:B------:R-:W-:-:S02]  /*36c0*/  IMAD R162, R145, 0xcc, RZ ;  /* 0x000000cc91a27824 */ /* 0x000fc400078e02ff */
[----:B------:R0:W2:Y:S01]  /*36d0*/  LDG.E.U16 R58, [R54.64] ;  /* 0x00000006363a7981 */ /* 0x0000a2000c1e1500 */
[-C--:B-1----:R-:W-:Y:S01]  /*36e0*/  IADD3 R48, P0, R5, R156.reuse, RZ ;  /* 0x0000009c05307210 */ /* 0x082fe20007f1e0ff */
[----:B------:R-:W-:Y:S01]  /*36f0*/  IMAD R5, R145, 0x188, RZ ;  /* 0x0000018891057824 */ /* 0x000fe200078e02ff */
[-C--:B------:R-:W-:Y:S02]  /*3700*/  LEA.HI.X.SX32 R53, R158, R157.reuse, 0x1, P1 ;  /* 0x0000009d9e357211 */ /* 0x080fe400008f0eff */
[-C--:B----4-:R-:W-:Y:S01]  /*3710*/  IADD3 R50, P2, R85, R156.reuse, RZ ;  /* 0x0000009c55327210 */ /* 0x090fe20007f5e0ff */
[C---:B------:R-:W-:Y:S01]  /*3720*/  IMAD R83, R145.reuse, 0x198, RZ ;  /* 0x0000019891537824 */ /* 0x040fe200078e02ff */
[-C--:B------:R-:W-:Y:S01]  /*3730*/  LEA.HI.X.SX32 R49, R160, R157.reuse, 0x1, P0 ;  /* 0x0000009da0317211 */ /* 0x080fe200000f0eff */
[----:B------:R-:W-:Y:S01]  /*3740*/  IMAD R85, R145, 0x1a8, RZ ;  /* 0x000001a891557824 */ /* 0x000fe200078e02ff */
[-C--:B------:R-:W-:Y:S02]  /*3750*/  LEA.HI.X.SX32 R51, R57, R157.reuse, 0x1, P2 ;  /* 0x0000009d39337211 */ /* 0x080fe400010f0eff */
[----:B------:R-:W-:Y:S01]  /*3760*/  IADD3 R78, P0, R5, R156, RZ ;  /* 0x0000009c054e7210 */ /* 0x000fe20007f1e0ff */
[C---:B------:R-:W-:Y:S01]  /*3770*/  IMAD R5, R145.reuse, 0x1b8, RZ ;  /* 0x000001b891057824 */ /* 0x040fe200078e02ff */
[----:B------:R1:W4:Y:S01]  /*3780*/  LDG.E.U16 R57, [R52.64] ;  /* 0x0000000634397981 */ /* 0x000322000c1e1500 */
[----:B------:R-:W-:Y:S01]  /*3790*/  IMAD R164, R145, 0xdc, RZ ;  /* 0x000000dc91a47824 */ /* 0x000fe200078e02ff */
[----:B------:R-:W-:-:S02]  /*37a0*/  LEA.HI.X.SX32 R79, R79, R157, 0x1, P0 ;  /* 0x0000009d4f4f7211 */ /* 0x000fc400000f0eff */
[----:B------:R5:W2:Y:S04]  /*37b0*/  LDG.E.U16 R56, [R50.64] ;  /* 0x0000000632387981 */ /* 0x000aa8000c1e1500 */
[----:B0-----:R0:W2:Y:S01]  /*37c0*/  LDG.E.U16 R55, [R48.64] ;  /* 0x0000000630377981 */ /* 0x0010a2000c1e1500 */
[-C--:B-1----:R-:W-:Y:S01]  /*37d0*/  IADD3 R52, P1, R83, R156.reuse, RZ ;  /* 0x0000009c53347210 */ /* 0x082fe20007f3e0ff */
[----:B------:R-:W-:Y:S02]  /*37e0*/  IMAD R83, R145, 0x1c8, RZ ;  /* 0x000001c891537824 */ /* 0x000fe400078e02ff */
[----:B------:R1:W2:Y:S01]  /*37f0*/  LDG.E.U16 R54, [R78.64] ;  /* 0x000000064e367981 */ /* 0x0002a2000c1e1500 */
[----:B-----5:R-:W-:Y:S02]  /*3800*/  IADD3 R50, P2, R85, R156, RZ ;  /* 0x0000009c55327210 */ /* 0x020fe40007f5e0ff */
[----:B------:R-:W-:-:S02]  /*3810*/  LEA.HI.X.SX32 R53, R162, R157, 0x1, P1 ;  /* 0x0000009da2357211 */ /* 0x000fc400008f0eff */
[-C--:B0-----:R-:W-:Y:S02]  /*3820*/  IADD3 R48, P0, R5, R156.reuse, RZ ;  /* 0x0000009c05307210 */ /* 0x081fe40007f1e0ff */
[-C--:B------:R-:W-:Y:S01]  /*3830*/  LEA.HI.X.SX32 R51, R80, R157.reuse, 0x1, P2 ;  /* 0x0000009d50337211 */ /* 0x080fe200010f0eff */
[----:B------:R-:W-:Y:S01]  /*3840*/  IMAD R85, R145, 0x1e8, RZ ;  /* 0x000001e891557824 */ /* 0x000fe200078e02ff */
[-C--:B------:R-:W-:Y:S01]  /*3850*/  LEA.HI.X.SX32 R49, R164, R157.reuse, 0x1, P0 ;  /* 0x0000009da4317211 */ /* 0x080fe200000f0eff */
[----:B------:R0:W5:Y:S01]  /*3860*/  LDG.E.U16 R53, [R52.64] ;  /* 0x0000000634357981 */ /* 0x000162000c1e1500 */
[-C--:B------:R-:W-:Y:S01]  /*3870*/  IADD3 R82, P0, R83, R156.reuse, RZ ;  /* 0x0000009c53527210 */ /* 0x080fe20007f1e0ff */
[C---:B------:R-:W-:Y:S02]  /*3880*/  IMAD R89, R145.reuse, 0x1f8, RZ ;  /* 0x000001f891597824 */ /* 0x040fe400078e02ff */
[----:B------:R-:W-:Y:S01]  /*3890*/  IMAD R170, R145, 0xfc, RZ ;  /* 0x000000fc91aa7824 */ /* 0x000fe200078e02ff */
[----:B------:R-:W-:Y:S01]  /*38a0*/  LEA.HI.X.SX32 R83, R81, R157, 0x1, P0 ;  /* 0x0000009d51537211 */ /* 0x000fe200000f0eff */
[----:B------:R-:W-:Y:S01]  /*38b0*/  IMAD R5, R145, 0x1d8, RZ ;  /* 0x000001d891057824 */ /* 0x000fe200078e02ff */
[----:B0-----:R0:W2:Y:S01]  /*38c0*/  LDG.E.U16 R52, [R50.64] ;  /* 0x0000000632347981 */ /* 0x0010a2000c1e1500 */
[----:B-1----:R-:W-:Y:S01]  /*38d0*/  IADD3 R78, P0, R89, R156, RZ ;  /* 0x0000009c594e7210 */ /* 0x002fe20007f1e0ff */
[----:B------:R-:W-:-:S02]  /*38e0*/  IMAD R166, R145, 0xec, RZ ;  /* 0x000000ec91a67824 */ /* 0x000fc400078e02ff */
[----:B0-----:R0:W2:Y:S01]  /*38f0*/  LDG.E.U16 R51, [R48.64] ;  /* 0x0000000630337981 */ /* 0x0010a2000c1e1500 */
[----:B------:R-:W-:Y:S01]  /*3900*/  LEA.HI.X.SX32 R79, R170, R157, 0x1, P0 ;  /* 0x0000009daa4f7211 */ /* 0x000fe200000f0eff */
[----:B------:R-:W-:Y:S01]  /*3910*/  IMAD R219, R145, 0x10a, RZ ;  /* 0x0000010a91db7824 */ /* 0x000fe200078e02ff */
[-C--:B------:R-:W-:Y:S01]  /*3920*/  IADD3 R80, P1, R5, R156.reuse, RZ ;  /* 0x0000009c05507210 */ /* 0x080fe20007f3e0ff */
[----:B------:R-:W-:Y:S01]  /*3930*/  IMAD R93, R145, 0x11a, RZ ;  /* 0x0000011a915d7824 */ /* 0x000fe200078e02ff */
[----:B------:R1:W2:Y:S01]  /*3940*/  LDG.E.U16 R5, [R82.64] ;  /* 0x0000000652057981 */ /* 0x0002a2000c1e1500 */
[----:B0-----:R-:W-:-:S04]  /*3950*/  IADD3 R48, P2, R85, R156, RZ ;  /* 0x0000009c55307210 */ /* 0x001fc80007f5e0ff */
[-C--:B------:R-:W-:Y:S01]  /*3960*/  LEA.HI.X.SX32 R49, R84, R157.reuse, 0x1, P2 ;  /* 0x0000009d54317211 */ /* 0x080fe200010f0eff */
[C---:B------:R-:W-:Y:S01]  /*3970*/  IMAD R85, R145.reuse, 0x85, RZ ;  /* 0x0000008591557824 */ /* 0x040fe200078e02ff */
[-C--:B------:R-:W-:Y:S01]  /*3980*/  LEA.HI.X.SX32 R81, R166, R157.reuse, 0x1, P1 ;  /* 0x0000009da6517211 */ /* 0x080fe200008f0eff */
[----:B------:R-:W-:Y:S01]  /*3990*/  IMAD R89, R145, 0x8d, RZ ;  /* 0x0000008d91597824 */ /* 0x000fe200078e02ff */
[-C--:B------:R-:W-:Y:S02]  /*39a0*/  IADD3 R218, P0, R219, R156.reuse, RZ ;  /* 0x0000009cdbda7210 */ /* 0x080fe40007f1e0ff */
[----:B------:R0:W2:Y:S01]  /*39b0*/  LDG.E.U16 R49, [R48.64] ;  /* 0x0000000630317981 */ /* 0x0000a2000c1e1500 */
[C---:B------:R-:W-:Y:S02]  /*39c0*/  IMAD R95, R145.reuse, 0x12a, RZ ;  /* 0x0000012a915f7824 */ /* 0x040fe400078e02ff */
[----:B------:R-:W-:Y:S01]  /*39d0*/  IMAD R97, R145, 0x13a, RZ ;  /* 0x0000013a91617824 */ /* 0x000fe200078e02ff */
[----:B------:R-:W-:Y:S01]  /*39e0*/  LEA.HI.X.SX32 R219, R85, R157, 0x1, P0 ;  /* 0x0000009d55db7211 */ /* 0x000fe200000f0eff */
[----:B------:R1:W2:Y:S04]  /*39f0*/  LDG.E.U16 R50, [R80.64] ;  /* 0x0000000650327981 */ /* 0x0002a8000c1e1500 */
[----:B0-----:R0:W2:Y:S01]  /*3a00*/  LDG.E.U16 R48, [R78.64] ;  /* 0x000000064e307981 */ /* 0x0010a2000c1e1500 */
[----:B------:R-:W-:Y:S01]  /*3a10*/  IMAD R91, R145, 0x95, RZ ;  /* 0x00000095915b7824 */ /* 0x000fe200078e02ff */
[-C--:B-1----:R-:W-:Y:S01]  /*3a20*/  IADD3 R82, P0, R97, R156.reuse, RZ ;  /* 0x0000009c61527210 */ /* 0x082fe20007f1e0ff */
[----:B------:R-:W-:Y:S01]  /*3a30*/  IMAD R83, R145, 0x9d, RZ ;  /* 0x0000009d91537824 */ /* 0x000fe200078e02ff */
[----:B------:R1:W2:Y:S01]  /*3a40*/  LDG.E.U16 R218, [R218.64] ;  /* 0x00000006dada7981 */ /* 0x0002a2000c1e1500 */
[----:B------:R-:W-:-:S02]  /*3a50*/  IADD3 R80, P2, R95, R156, RZ ;  /* 0x0000009c5f507210 */ /* 0x000fc40007f5e0ff */
[----:B0-----:R-:W-:Y:S01]  /*3a60*/  IADD3 R78, P1, R93, R156, RZ ;  /* 0x0000009c5d4e7210 */ /* 0x001fe20007f3e0ff */
[----:B------:R-:W-:-:S03]  /*3a70*/  IMAD R93, R145, 0x14a, RZ ;  /* 0x0000014a915d7824 */ /* 0x000fc600078e02ff */
[-C--:B------:R-:W-:Y:S01]  /*3a80*/  LEA.HI.X.SX32 R79, R89, R157.reuse, 0x1, P1 ;  /* 0x0000009d594f7211 */ /* 0x080fe200008f0eff */
[----:B------:R-:W-:Y:S01]  /*3a90*/  IMAD R85, R145, 0xa5, RZ ;  /* 0x000000a591557824 */ /* 0x000fe200078e02ff */
[-C--:B------:R-:W-:Y:S01]  /*3aa0*/  LEA.HI.X.SX32 R81, R91, R157.reuse, 0x1, P2 ;  /* 0x0000009d5b517211 */ /* 0x080fe200010f0eff */
[----:B------:R-:W-:Y:S01]  /*3ab0*/  IMAD R95, R145, 0x15a, RZ ;  /* 0x0000015a915f7824 */ /* 0x000fe200078e02ff */
[----:B------:R-:W-:Y:S01]  /*3ac0*/  LEA.HI.X.SX32 R83, R83, R157, 0x1, P0 ;  /* 0x0000009d53537211 */ /* 0x000fe200000f0eff */
[----:B-1----:R0:W2:Y:S01]  /*3ad0*/  LDG.E.U16 R219, [R78.64] ;  /* 0x000000064edb7981 */ /* 0x0020a2000c1e1500 */
[C---:B------:R-:W-:Y:S02]  /*3ae0*/  IMAD R97, R145.reuse, 0x16a, RZ ;  /* 0x0000016a91617824 */ /* 0x040fe400078e02ff */
[C---:B------:R-:W-:Y:S01]  /*3af0*/  IMAD R89, R145.reuse, 0xad, RZ ;  /* 0x000000ad91597824 */ /* 0x040fe200078e02ff */
[----:B------:R1:W2:Y:S01]  /*3b00*/  LDG.E.U16 R222, [R80.64] ;  /* 0x0000000650de7981 */ /* 0x0002a2000c1e1500 */
[----:B------:R-:W-:-:S03]  /*3b10*/  IMAD R91, R145, 0xb5, RZ ;  /* 0x000000b5915b7824 */ /* 0x000fc600078e02ff */
[----:B------:R1:W2:Y:S01]  /*3b20*/  LDG.E.U16 R224, [R82.64] ;  /* 0x0000000652e07981 */ /* 0x0002a2000c1e1500 */
[----:B0-----:R-:W-:Y:S01]  /*3b30*/  IADD3 R78, P0, R93, R156, RZ ;  /* 0x0000009c5d4e7210 */ /* 0x001fe20007f1e0ff */
[----:B------:R-:W-:-:S03]  /*3b40*/  IMAD R93, R145, 0x17a, RZ ;  /* 0x0000017a915d7824 */ /* 0x000fc600078e02ff */
[-C--:B------:R-:W-:Y:S01]  /*3b50*/  LEA.HI.X.SX32 R79, R85, R157.reuse, 0x1, P0 ;  /* 0x0000009d554f7211 */ /* 0x080fe200000f0eff */
[----:B------:R-:W-:Y:S01]  /*3b60*/  IMAD R85, R145, 0xbd, RZ ;  /* 0x000000bd91557824 */ /* 0x000fe200078e02ff */
[-C--:B-1----:R-:W-:Y:S01]  /*3b70*/  IADD3 R80, P1, R95, R156.reuse, RZ ;  /* 0x0000009c5f507210 */ /* 0x082fe20007f3e0ff */
[----:B------:R-:W-:Y:S01]  /*3b80*/  IMAD R95, R145, 0x18a, RZ ;  /* 0x0000018a915f7824 */ /* 0x000fe200078e02ff */
[-C--:B------:R-:W-:Y:S01]  /*3b90*/  IADD3 R84, P0, R93, R156.reuse, RZ ;  /* 0x0000009c5d547210 */ /* 0x080fe20007f1e0ff */
[----:B------:R0:W2:Y:S01]  /*3ba0*/  LDG.E.U16 R226, [R78.64] ;  /* 0x000000064ee27981 */ /* 0x0000a2000c1e1500 */
[-C--:B------:R-:W-:Y:S02]  /*3bb0*/  IADD3 R82, P2, R97, R156.reuse, RZ ;  /* 0x0000009c61527210 */ /* 0x080fe40007f5e0ff */
[-C--:B------:R-:W-:Y:S01]  /*3bc0*/  LEA.HI.X.SX32 R81, R89, R157.reuse, 0x1, P1 ;  /* 0x0000009d59517211 */ /* 0x080fe200008f0eff */
[----:B------:R-:W-:Y:S01]  /*3bd0*/  IMAD R89, R145, 0xc5, RZ ;  /* 0x000000c591597824 */ /* 0x000fe200078e02ff */
[-C--:B------:R-:W-:Y:S01]  /*3be0*/  LEA.HI.X.SX32 R85, R85, R157.reuse, 0x1, P0 ;  /* 0x0000009d55557211 */ /* 0x080fe200000f0eff */
[----:B------:R-:W-:Y:S01]  /*3bf0*/  IMAD R99, R145, 0x1aa, RZ ;  /* 0x000001aa91637824 */ /* 0x000fe200078e02ff */
[----:B------:R-:W-:Y:S01]  /*3c00*/  LEA.HI.X.SX32 R83, R91, R157, 0x1, P2 ;  /* 0x0000009d5b537211 */ /* 0x000fe200010f0eff */
[----:B------:R-:W-:Y:S01]  /*3c10*/  IMAD R93, R145, 0xd5, RZ ;  /* 0x000000d5915d7824 */ /* 0x000fe200078e02ff */
[----:B------:R1:W2:Y:S01]  /*3c20*/  LDG.E.U16 R228, [R80.64] ;  /* 0x0000000650e47981 */ /* 0x0002a2000c1e1500 */
[----:B0-----:R-:W-:Y:S01]  /*3c30*/  IADD3 R78, P0, R95, R156, RZ ;  /* 0x0000009c5f4e7210 */ /* 0x001fe20007f1e0ff */
[----:B------:R-:W-:-:S02]  /*3c40*/  IMAD R95, R145, 0x1ba, RZ ;  /* 0x000001ba915f7824 */ /* 0x000fc400078e02ff */
[----:B------:R0:W2:Y:S01]  /*3c50*/  LDG.E.U16 R232, [R84.64] ;  /* 0x0000000654e87981 */ /* 0x0000a2000c1e1500 */
[-C--:B------:R-:W-:Y:S01]  /*3c60*/  LEA.HI.X.SX32 R79, R89, R157.reuse, 0x1, P0 ;  /* 0x0000009d594f7211 */ /* 0x080fe200000f0eff */
[C---:B------:R-:W-:Y:S02]  /*3c70*/  IMAD R97, R145.reuse, 0x19a, RZ ;  /* 0x0000019a91617824 */ /* 0x040fe400078e02ff */
[----:B------:R1:W2:Y:S01]  /*3c80*/  LDG.E.U16 R230, [R82.64] ;  /* 0x0000000652e67981 */ /* 0x0002a2000c1e1500 */
[C---:B------:R-:W-:Y:S02]  /*3c90*/  IMAD R91, R145.reuse, 0xcd, RZ ;  /* 0x000000cd915b7824 */ /* 0x040fe400078e02ff */
[----:B0-----:R-:W-:Y:S01]  /*3ca0*/  IMAD R85, R145, 0xdd, RZ ;  /* 0x000000dd91557824 */ /* 0x001fe200078e02ff */
[-C--:B------:R-:W-:Y:S01]  /*3cb0*/  IADD3 R84, P0, R95, R156.reuse, RZ ;  /* 0x0000009c5f547210 */ /* 0x080fe20007f1e0ff */
[----:B------:R-:W-:Y:S01]  /*3cc0*/  IMAD R95, R145, 0x1ca, RZ ;  /* 0x000001ca915f7824 */ /* 0x000fe200078e02ff */
[----:B------:R0:W2:Y:S01]  /*3cd0*/  LDG.E.U16 R234, [R78.64] ;  /* 0x000000064eea7981 */ /* 0x0000a2000c1e1500 */
[----:B-1----:R-:W-:Y:S01]  /*3ce0*/  IADD3 R82, P2, R99, R156, RZ ;  /* 0x0000009c63527210 */ /* 0x002fe20007f5e0ff */
[----:B------:R-:W-:Y:S01]  /*3cf0*/  IMAD R89, R145, 0xe5, RZ ;  /* 0x000000e591597824 */ /* 0x000fe200078e02ff */
[-C--:B------:R-:W-:Y:S01]  /*3d00*/  LEA.HI.X.SX32 R85, R85, R157.reuse, 0x1, P0 ;  /* 0x0000009d55557211 */ /* 0x080fe200000f0eff */
[----:B------:R-:W-:Y:S01]  /*3d10*/  IMAD R99, R145, 0x1ea, RZ ;  /* 0x000001ea91637824 */ /* 0x000fe200078e02ff */
[----:B------:R-:W-:-:S02]  /*3d20*/  LEA.HI.X.SX32 R83, R93, R157, 0x1, P2 ;  /* 0x0000009d5d537211 */ /* 0x000fc400010f0eff */
[-C--:B------:R-:W-:Y:S02]  /*3d30*/  IADD3 R80, P1, R97, R156.reuse, RZ ;  /* 0x0000009c61507210 */ /* 0x080fe40007f3e0ff */
[-C--:B0-----:R-:W-:Y:S01]  /*3d40*/  IADD3 R78, P0, R95, R156.reuse, RZ ;  /* 0x0000009c5f4e7210 */ /* 0x081fe20007f1e0ff */
[----:B------:R0:W2:Y:S01]  /*3d50*/  LDG.E.U16 R238, [R82.64] ;  /* 0x0000000652ee7981 */ /* 0x0000a2000c1e1500 */
[-C--:B------:R-:W-:Y:S01]  /*3d60*/  LEA.HI.X.SX32 R81, R91, R157.reuse, 0x1, P1 ;  /* 0x0000009d5b517211 */ /* 0x080fe200008f0eff */
[----:B------:R-:W-:Y:S01]  /*3d70*/  IMAD R93, R145, 0xf5, RZ ;  /* 0x000000f5915d7824 */ /* 0x000fe200078e02ff */
[----:B------:R-:W-:Y:S01]  /*3d80*/  LEA.HI.X.SX32 R79, R89, R157, 0x1, P0 ;  /* 0x0000009d594f7211 */ /* 0x000fe200000f0eff */
[C---:B------:R-:W-:Y:S01]  /*3d90*/  IMAD R95, R145.reuse, 0x1fa, RZ ;  /* 0x000001fa915f7824 */ /* 0x040fe200078e02ff */
[----:B------:R1:W2:Y:S01]  /*3da0*/  LDG.E.U16 R240, [R84.64] ;  /* 0x0000000654f07981 */ /* 0x0002a2000c1e1500 */
[----:B------:R-:W-:Y:S01]  /*3db0*/  IMAD R97, R145, 0x1da, RZ ;  /* 0x000001da91617824 */ /* 0x000fe200078e02ff */
[----:B0-----:R-:W-:-:S02]  /*3dc0*/  IADD3 R82, P2, R99, R156, RZ ;  /* 0x0000009c63527210 */ /* 0x001fc40007f5e0ff */
[----:B------:R0:W2:Y:S01]  /*3dd0*/  LDG.E.U16 R236, [R80.64] ;  /* 0x0000000650ec7981 */ /* 0x0000a2000c1e1500 */
[----:B------:R-:W-:Y:S01]  /*3de0*/  IMAD R91, R145, 0xed, RZ ;  /* 0x000000ed915b7824 */ /* 0x000fe200078e02ff */
[----:B------:R-:W-:Y:S01]  /*3df0*/  LEA.HI.X.SX32 R83, R93, R157, 0x1, P2 ;  /* 0x0000009d5d537211 */ /* 0x000fe200010f0eff */
[----:B-1----:R-:W-:Y:S01]  /*3e00*/  IMAD R85, R145, 0xfd, RZ ;  /* 0x000000fd91557824 */ /* 0x002fe200078e02ff */
[-C--:B------:R-:W-:Y:S01]  /*3e10*/  IADD3 R84, P0, R95, R156.reuse, RZ ;  /* 0x0000009c5f547210 */ /* 0x080fe20007f1e0ff */
[----:B------:R1:W2:Y:S01]  /*3e20*/  LDG.E.U16 R242, [R78.64] ;  /* 0x000000064ef27981 */ /* 0x0002a2000c1e1500 */
[----:B0-----:R-:W-:-:S03]  /*3e30*/  IADD3 R80, P1, R97, R156, RZ ;  /* 0x0000009c61507210 */ /* 0x001fc60007f3e0ff */
[----:B------:R0:W2:Y:S01]  /*3e40*/  LDG.E.U16 R246, [R82.64] ;  /* 0x0000000652f67981 */ /* 0x0000a2000c1e1500 */
[-C--:B------:R-:W-:Y:S01]  /*3e50*/  LEA.HI.X.SX32 R85, R85, R157.reuse, 0x1, P0 ;  /* 0x0000009d55557211 */ /* 0x080fe200000f0eff */
[----:B-1----:R-:W-:Y:S01]  /*3e60*/  IMAD R78, R145, 0x5e, RZ ;  /* 0x0000005e914e7824 */ /* 0x002fe200078e02ff */
[-C--:B------:R-:W-:Y:S01]  /*3e70*/  LEA.HI.X.SX32 R81, R91, R157.reuse, 0x1, P1 ;  /* 0x0000009d5b517211 */ /* 0x080fe200008f0eff */
[C---:B------:R-:W-:Y:S02]  /*3e80*/  IMAD R89, R145.reuse, 0x2f, RZ ;  /* 0x0000002f91597824 */ /* 0x040fe400078e02ff */
[----:B------:R1:W2:Y:S01]  /*3e90*/  LDG.E.U16 R248, [R84.64] ;  /* 0x0000000654f87981 */ /* 0x0002a2000c1e1500 */
[C---:B0-----:R-:W-:Y:S01]  /*3ea0*/  IMAD R83, R145.reuse, 0x6e, RZ ;  /* 0x0000006e91537824 */ /* 0x041fe200078e02ff */
[----:B------:R-:W-:Y:S02]  /*3eb0*/  IADD3 R168, P0, R78, R156, RZ ;  /* 0x0000009c4ea87210 */ /* 0x000fe40007f1e0ff */
[----:B------:R0:W2:Y:S01]  /*3ec0*/  LDG.E.U16 R244, [R80.64] ;  /* 0x0000000650f47981 */ /* 0x0000a2000c1e1500 */
[----:B------:R-:W-:Y:S01]  /*3ed0*/  IMAD R92, R145, 0x37, RZ ;  /* 0x00000037915c7824 */ /* 0x000fe200078e02ff */
[----:B------:R-:W-:-:S02]  /*3ee0*/  LEA.HI.X.SX32 R169, R89, R157, 0x1, P0 ;  /* 0x0000009d59a97211 */ /* 0x000fc400000f0eff */
[-C--:B------:R-:W-:Y:S01]  /*3ef0*/  IADD3 R172, P0, R83, R156.reuse, RZ ;  /* 0x0000009c53ac7210 */ /* 0x080fe20007f1e0ff */
[C---:B-1----:R-:W-:Y:S01]  /*3f00*/  IMAD R84, R145.reuse, 0x1fe, RZ ;  /* 0x000001fe91547824 */ /* 0x042fe200078e02ff */
[-C--:B------:R-:W-:Y:S01]  /*3f10*/  IADD3 R160, P3, R160, R156.reuse, RZ ;  /* 0x0000009ca0a07210 */ /* 0x080fe20007f7e0ff */
[C---:B------:R-:W-:Y:S02]  /*3f20*/  IMAD R90, R145.reuse, 0x10e, RZ ;  /* 0x0000010e915a7824 */ /* 0x040fe400078e02ff */
[C---:B0-----:R-:W-:Y:S01]  /*3f30*/  IMAD R81, R145.reuse, 0x7e, RZ ;  /* 0x0000007e91517824 */ /* 0x041fe200078e02ff */
[C---:B------:R-:W-:Y:S01]  /*3f40*/  LEA R80, R145.reuse, -R145, 0x8 ;  /* 0x8000009191507211 */ /* 0x040fe200078e40ff */
[C---:B------:R-:W-:Y:S01]  /*3f50*/  IMAD R79, R145.reuse, 0x8e, RZ ;  /* 0x0000008e914f7824 */ /* 0x040fe200078e02ff */
[----:B------:R-:W-:Y:S01]  /*3f60*/  IADD3 R84, P5, R84, R156, RZ ;  /* 0x0000009c54547210 */ /* 0x000fe20007fbe0ff */
[----:B------:R-:W-:Y:S01]  /*3f70*/  IMAD R109, R145, 0x9e, RZ ;  /* 0x0000009e916d7824 */ /* 0x000fe200078e02ff */
[----:B------:R-:W-:-:S02]  /*3f80*/  LEA.HI.X.SX32 R173, R92, R157, 0x1, P0 ;  /* 0x0000009d5cad7211 */ /* 0x000fc400000f0eff */
[C---:B------:R-:W-:Y:S01]  /*3f90*/  LEA R94, R145.reuse, -R145, 0x6 ;  /* 0x80000091915e7211 */ /* 0x040fe200078e30ff */
[C---:B------:R-:W-:Y:S01]  /*3fa0*/  IMAD R91, R145.reuse, 0x11c, RZ ;  /* 0x0000011c915b7824 */ /* 0x040fe200078e02ff */
[-C--:B------:R-:W-:Y:S01]  /*3fb0*/  IADD3 R166, P1, R166, R156.reuse, RZ ;  /* 0x0000009ca6a67210 */ /* 0x080fe20007f3e0ff */
[----:B------:R-:W-:Y:S01]  /*3fc0*/  IMAD R95, R145, 0x47, RZ ;  /* 0x00000047915f7824 */ /* 0x000fe200078e02ff */
[-C--:B------:R-:W-:Y:S01]  /*3fd0*/  IADD3 R174, P0, R81, R156.reuse, RZ ;  /* 0x0000009c51ae7210 */ /* 0x080fe20007f1e0ff */
[C---:B------:R-:W-:Y:S01]  /*3fe0*/  IMAD R96, R145.reuse, 0x4f, RZ ;  /* 0x0000004f91607824 */ /* 0x040fe200078e02ff */
[-C--:B------:R-:W-:Y:S01]  /*3ff0*/  IADD3 R162, P2, R162, R156.reuse, RZ ;  /* 0x0000009ca2a27210 */ /* 0x080fe20007f5e0ff */
[C---:B------:R-:W-:Y:S01]  /*4000*/  IMAD R117, R145.reuse, 0xae, RZ ;  /* 0x000000ae91757824 */ /* 0x040fe200078e02ff */
[-C--:B------:R-:W-:Y:S01]  /*4010*/  LEA.HI.X.SX32 R85, R80, R157.reuse, 0x1, P5 ;  /* 0x0000009d50557211 */ /* 0x080fe200028f0eff */
[C---:B------:R-:W-:Y:S01]  /*4020*/  IMAD R125, R145.reuse, 0xbe, RZ ;  /* 0x000000be917d7824 */ /* 0x040fe200078e02ff */
[-C--:B------:R-:W-:Y:S01]  /*4030*/  LEA.HI.X.SX32 R161, R78, R157.reuse, 0x1, P3 ;  /* 0x0000009d4ea17211 */ /* 0x080fe200018f0eff */
[C---:B------:R-:W-:Y:S01]  /*4040*/  IMAD R133, R145.reuse, 0xce, RZ ;  /* 0x000000ce91857824 */ /* 0x040fe200078e02ff */
[-C--:B------:R-:W-:Y:S01]  /*4050*/  IADD3 R170, P5, R170, R156.reuse, RZ ;  /* 0x0000009caaaa7210 */ /* 0x080fe20007fbe0ff */
[C---:B------:R-:W-:Y:S01]  /*4060*/  IMAD R93, R145.reuse, 0x11e, RZ ;  /* 0x0000011e915d7824 */ /* 0x040fe200078e02ff */
[----:B------:R-:W-:Y:S01]  /*4070*/  IADD3 R80, P3, R90, R156, RZ ;  /* 0x0000009c5a507210 */ /* 0x000fe20007f7e0ff */
[----:B------:R-:W-:Y:S01]  /*4080*/  IMAD R97, R145, 0x57, RZ ;  /* 0x0000005791617824 */ /* 0x000fe200078e02ff */
[----:B------:R-:W-:-:S02]  /*4090*/  LEA.HI.X.SX32 R167, R88, R157, 0x1, P1 ;  /* 0x0000009d58a77211 */ /* 0x000fc400008f0eff */
[-C--:B------:R-:W-:Y:S01]  /*40a0*/  IADD3 R164, P6, R164, R156.reuse, RZ ;  /* 0x0000009ca4a47210 */ /* 0x080fe20007fde0ff */
[C---:B------:R-:W-:Y:S01]  /*40b0*/  IMAD R99, R145.reuse, 0x5f, RZ ;  /* 0x0000005f91637824 */ /* 0x040fe200078e02ff */
[-C--:B------:R-:W-:Y:S01]  /*40c0*/  LEA.HI.X.SX32 R175, R94, R157.reuse, 0x1, P0 ;  /* 0x0000009d5eaf7211 */ /* 0x080fe200000f0eff */
[----:B------:R-:W-:Y:S01]  /*40d0*/  IMAD R101, R145, 0x67, RZ ;  /* 0x0000006791657824 */ /* 0x000fe200078e02ff */
[-C--:B------:R-:W-:Y:S01]  /*40e0*/  IADD3 R88, P1, R79, R156.reuse, RZ ;  /* 0x0000009c4f587210 */ /* 0x080fe20007f3e0ff */
[----:B------:R-:W-:Y:S01]  /*40f0*/  IMAD R141, R145, 0xde, RZ ;  /* 0x000000de918d7824 */ /* 0x000fe200078e02ff */
[-C--:B------:R-:W-:Y:S01]  /*4100*/  IADD3 R90, P0, R109, R156.reuse, RZ ;  /* 0x0000009c6d5a7210 */ /* 0x080fe20007f1e0ff */
[C---:B------:R-:W-:Y:S01]  /*4110*/  IMAD R149, R145.reuse, 0xee, RZ ;  /* 0x000000ee91957824 */ /* 0x040fe200078e02ff */
[-C--:B------:R-:W-:Y:S01]  /*4120*/  LEA.HI.X.SX32 R163, R86, R157.reuse, 0x1, P2 ;  /* 0x0000009d56a37211 */ /* 0x080fe200010f0eff */
[----:B------:R-:W-:Y:S01]  /*4130*/  IMAD R239, R145, 0xfe, RZ ;  /* 0x000000fe91ef7824 */ /* 0x000fe200078e02ff */
[-C--:B------:R-:W-:Y:S01]  /*4140*/  IADD3 R78, P2, R91, R156.reuse, RZ ;  /* 0x0000009c5b4e7210 */ /* 0x080fe20007f5e0ff */
[----:B------:R-:W-:Y:S01]  /*4150*/  IMAD R82, R145, 0x10c, RZ ;  /* 0x0000010c91527824 */ /* 0x000fe200078e02ff */
[-C--:B------:R-:W-:Y:S01]  /*4160*/  LEA.HI.X.SX32 R171, R81, R157.reuse, 0x1, P5 ;  /* 0x0000009d51ab7211 */ /* 0x080fe200028f0eff */
[----:B------:R-:W-:Y:S01]  /*4170*/  IMAD R103, R145, 0x6f, RZ ;  /* 0x0000006f91677824 */ /* 0x000fe200078e02ff */
[-C--:B------:R-:W-:Y:S01]  /*4180*/  IADD3 R92, P5, R117, R156.reuse, RZ ;  /* 0x0000009c755c7210 */ /* 0x080fe20007fbe0ff */
[----:B------:R-:W-:Y:S01]  /*4190*/  IMAD R108, R145, 0x77, RZ ;  /* 0x00000077916c7824 */ /* 0x000fe200078e02ff */
[-C--:B------:R-:W-:Y:S01]  /*41a0*/  LEA.HI.X.SX32 R89, R95, R157.reuse, 0x1, P1 ;  /* 0x0000009d5f597211 */ /* 0x080fe200008f0eff */
[C---:B------:R-:W-:Y:S01]  /*41b0*/  IMAD R104, R145.reuse, 0x12c, RZ ;  /* 0x0000012c91687824 */ /* 0x040fe200078e02ff */
[-C--:B------:R-:W-:Y:S01]  /*41c0*/  LEA.HI.X.SX32 R91, R96, R157.reuse, 0x1, P0 ;  /* 0x0000009d605b7211 */ /* 0x080fe200000f0eff */
[----:B------:R-:W-:Y:S01]  /*41d0*/  IMAD R110, R145, 0x13c, RZ ;  /* 0x0000013c916e7824 */ /* 0x000fe200078e02ff */
[-C--:B------:R-:W-:Y:S01]  /*41e0*/  IADD3 R94, P1, R125, R156.reuse, RZ ;  /* 0x0000009c7d5e7210 */ /* 0x080fe20007f3e0ff */
[----:B------:R-:W-:Y:S01]  /*41f0*/  IMAD R115, R145, 0x87, RZ ;  /* 0x0000008791737824 */ /* 0x000fe200078e02ff */
[-C--:B------:R-:W-:Y:S01]  /*4200*/  IADD3 R96, P0, R133, R156.reuse, RZ ;  /* 0x0000009c85607210 */ /* 0x080fe20007f1e0ff */
[C---:B------:R-:W-:Y:S01]  /*4210*/  IMAD R106, R145.reuse, 0x12e, RZ ;  /* 0x0000012e916a7824 */ /* 0x040fe200078e02ff */
[-C--:B------:R-:W-:Y:S01]  /*4220*/  IADD3 R158, P4, R158, R156.reuse, RZ ;  /* 0x0000009c9e9e7210 */ /* 0x080fe20007f9e0ff */
[----:B------:R-:W-:Y:S01]  /*4230*/  IMAD R112, R145, 0x13e, RZ ;  /* 0x0000013e91707824 */ /* 0x000fe200078e02ff */
        /* <DEDUP_REMOVED lines=10> */
[----:B------:R-:W-:Y:S01]  /*42e0*/  LEA.HI.X.SX32 R97, R101, R157, 0x1, P0 ;  /* 0x0000009d65617211 */ /* 0x000fe200000f0eff */
[C---:B------:R-:W-:Y:S01]  /*42f0*/  IMAD R120, R145.reuse, 0x15e, RZ ;  /* 0x0000015e91787824 */ /* 0x040fe200078e02ff */
[C---:B------:R-:W-:Y:S01]  /*4300*/  LEA R111, R145.reuse, -R145, 0x7 ;  /* 0x80000091916f7211 */ /* 0x040fe200078e38ff */
[----:B------:R-:W-:Y:S01]  /*4310*/  IMAD R122, R145, 0x16c, RZ ;  /* 0x0000016c917a7824 */ /* 0x000fe200078e02ff */
        /* <DEDUP_REMOVED lines=9> */
[C---:B------:R-:W-:Y:S01]  /*43b0*/  IMAD R128, R145.reuse, 0x17e, RZ ;  /* 0x0000017e91807824 */ /* 0x040fe200078e02ff */
[-C--:B------:R-:W-:Y:S01]  /*43c0*/  LEA.HI.X.SX32 R101, R108, R157.reuse, 0x1, P1 ;  /* 0x0000009d6c657211 */ /* 0x080fe200008f0eff */
[----:B------:R-:W-:Y:S01]  /*43d0*/  IMAD R130, R145, 0x18c, RZ ;  /* 0x0000018c91827824 */ /* 0x000fe200078e02ff */
[-C--:B------:R-:W-:Y:S01]  /*43e0*/  LEA.HI.X.SX32 R103, R111, R157.reuse, 0x1, P0 ;  /* 0x0000009d6f677211 */ /* 0x080fe200000f0eff */
[C---:B------:R-:W-:Y:S01]  /*43f0*/  IMAD R135, R145.reuse, 0xaf, RZ ;  /* 0x000000af91877824 */ /* 0x040fe200078e02ff */
[-C--:B------:R-:W-:Y:S01]  /*4400*/  IADD3 R104, P5, R104, R156.reuse, RZ ;  /* 0x0000009c68687210 */ /* 0x080fe20007fbe0ff */
[C---:B------:R-:W-:Y:S01]  /*4410*/  IMAD R132, R145.reuse, 0x18e, RZ ;  /* 0x0000018e91847824 */ /* 0x040fe200078e02ff */
[-C--:B------:R-:W-:Y:S01]  /*4420*/  IADD3 R108, P0, R110, R156.reuse, RZ ;  /* 0x0000009c6e6c7210 */ /* 0x080fe20007f1e0ff */
        /* <DEDUP_REMOVED lines=28> */
[----:B------:R-:W-:Y:S01]  /*45f0*/  IMAD R155, R145, 0xf7, RZ ;  /* 0x000000f7919b7824 */ /* 0x000fe200078e02ff */
[----:B------:R-:W-:Y:S01]  /*4600*/  IADD3 R122, P0, R124, R156, RZ ;  /* 0x0000009c7c7a7210 */ /* 0x000fe20007f1e0ff */
[----:B------:R0:W2:Y:S01]  /*4610*/  LDG.E.U16 R158, [R158.64] ;  /* 0x000000069e9e7981 */ /* 0x0000a2000c1e1500 */
[----:B------:R-:W-:-:S02]  /*4620*/  LEA.HI.X.SX32 R111, R127, R157, 0x1, P4 ;  /* 0x0000009d7f6f7211 */ /* 0x000fc400020f0eff */
[-C--:B------:R-:W-:Y:S01]  /*4630*/  IADD3 R124, P4, R126, R156.reuse, RZ ;  /* 0x0000009c7e7c7210 */ /* 0x080fe20007f9e0ff */
[----:B------:R1:W2:Y:S01]  /*4640*/  LDG.E.U16 R168, [R168.64] ;  /* 0x00000006a8a87981 */ /* 0x0002a2000c1e1500 */
[-C--:B------:R-:W-:Y:S02]  /*4650*/  LEA.HI.X.SX32 R113, R113, R157.reuse, 0x1, P3 ;  /* 0x0000009d71717211 */ /* 0x080fe400018f0eff */
[-C--:B------:R-:W-:Y:S01]  /*4660*/  IADD3 R126, P3, R128, R156.reuse, RZ ;  /* 0x0000009c807e7210 */ /* 0x080fe20007f7e0ff */
[----:B------:R0:W2:Y:S01]  /*4670*/  LDG.E.U16 R160, [R160.64] ;  /* 0x00000006a0a07981 */ /* 0x0000a2000c1e1500 */
[-C--:B------:R-:W-:Y:S02]  /*4680*/  LEA.HI.X.SX32 R115, R131, R157.reuse, 0x1, P2 ;  /* 0x0000009d83737211 */ /* 0x080fe400010f0eff */
[-C--:B------:R-:W-:Y:S01]  /*4690*/  IADD3 R128, P2, R130, R156.reuse, RZ ;  /* 0x0000009c82807210 */ /* 0x080fe20007f5e0ff */
[----:B------:R0:W2:Y:S01]  /*46a0*/  LDG.E.U16 R162, [R162.64] ;  /* 0x00000006a2a27981 */ /* 0x0000a2000c1e1500 */
[-C--:B------:R-:W-:Y:S01]  /*46b0*/  LEA.HI.X.SX32 R117, R117, R157.reuse, 0x1, P6 ;  /* 0x0000009d75757211 */ /* 0x080fe200030f0eff */
[C---:B------:R-:W-:Y:S01]  /*46c0*/  IMAD R123, R145.reuse, 0xb7, RZ ;  /* 0x000000b7917b7824 */ /* 0x040fe200078e02ff */
[-C--:B------:R-:W-:Y:S01]  /*46d0*/  IADD3 R130, P6, R132, R156.reuse, RZ ;  /* 0x0000009c84827210 */ /* 0x080fe20007fde0ff */
[----:B------:R-:W-:Y:S01]  /*46e0*/  IMAD R127, R145, 0xbf, RZ ;  /* 0x000000bf917f7824 */ /* 0x000fe200078e02ff */
[-C--:B------:R-:W-:Y:S01]  /*46f0*/  LEA.HI.X.SX32 R119, R135, R157.reuse, 0x1, P5 ;  /* 0x0000009d87777211 */ /* 0x080fe200028f0eff */
[C---:B------:R-:W-:Y:S01]  /*4700*/  IMAD R131, R145.reuse, 0xc7, RZ ;  /* 0x000000c791837824 */ /* 0x040fe200078e02ff */
[----:B------:R-:W-:Y:S01]  /*4710*/  IADD3 R132, P5, R134, R156, RZ ;  /* 0x0000009c86847210 */ /* 0x000fe20007fbe0ff */
[----:B------:R-:W-:Y:S01]  /*4720*/  IMAD R134, R145, 0x19e, RZ ;  /* 0x0000019e91867824 */ /* 0x000fe200078e02ff */
[-C--:B------:R-:W-:Y:S01]  /*4730*/  LEA.HI.X.SX32 R121, R121, R157.reuse, 0x1, P1 ;  /* 0x0000009d79797211 */ /* 0x080fe200008f0eff */
[----:B------:R-:W-:Y:S01]  /*4740*/  IMAD R135, R145, 0xcf, RZ ;  /* 0x000000cf91877824 */ /* 0x000fe200078e02ff */
[-C--:B------:R-:W-:Y:S01]  /*4750*/  LEA.HI.X.SX32 R123, R123, R157.reuse, 0x1, P0 ;  /* 0x0000009d7b7b7211 */ /* 0x080fe200000f0eff */
[----:B------:R0:W2:Y:S01]  /*4760*/  LDG.E.U16 R172, [R172.64] ;  /* 0x00000006acac7981 */ /* 0x0000a2000c1e1500 */
[----:B------:R-:W-:-:S02]  /*4770*/  LEA.HI.X.SX32 R125, R125, R157, 0x1, P4 ;  /* 0x0000009d7d7d7211 */ /* 0x000fc400020f0eff */
[-C--:B------:R-:W-:Y:S01]  /*4780*/  LEA.HI.X.SX32 R127, R127, R157.reuse, 0x1, P3 ;  /* 0x0000009d7f7f7211 */ /* 0x080fe200018f0eff */
[----:B------:R0:W2:Y:S01]  /*4790*/  LDG.E.U16 R166, [R166.64] ;  /* 0x00000006a6a67981 */ /* 0x0000a2000c1e1500 */
[-C--:B------:R-:W-:Y:S02]  /*47a0*/  IADD3 R134, P1, R134, R156.reuse, RZ ;  /* 0x0000009c86867210 */ /* 0x080fe40007f3e0ff */
[-C--:B------:R-:W-:Y:S01]  /*47b0*/  IADD3 R136, P0, R136, R156.reuse, RZ ;  /* 0x0000009c88887210 */ /* 0x080fe20007f1e0ff */
[----:B------:R0:W2:Y:S01]  /*47c0*/  LDG.E.U16 R174, [R174.64] ;  /* 0x00000006aeae7981 */ /* 0x0000a2000c1e1500 */
[-C--:B------:R-:W-:Y:S02]  /*47d0*/  IADD3 R138, P4, R138, R156.reuse, RZ ;  /* 0x0000009c8a8a7210 */ /* 0x080fe40007f9e0ff */
[----:B------:R-:W-:Y:S01]  /*47e0*/  IADD3 R140, P3, R140, R156, RZ ;  /* 0x0000009c8c8c7210 */ /* 0x000fe20007f7e0ff */
[----:B------:R0:W2:Y:S01]  /*47f0*/  LDG.E.U16 R164, [R164.64] ;  /* 0x00000006a4a47981 */ /* 0x0000a2000c1e1500 */
[----:B------:R-:W-:-:S02]  /*4800*/  LEA.HI.X.SX32 R129, R129, R157, 0x1, P2 ;  /* 0x0000009d81817211 */ /* 0x000fc400010f0eff */
[-C--:B------:R-:W-:Y:S01]  /*4810*/  IADD3 R142, P2, R142, R156.reuse, RZ ;  /* 0x0000009c8e8e7210 */ /* 0x080fe20007f5e0ff */
[----:B------:R0:W2:Y:S01]  /*4820*/  LDG.E.U16 R170, [R170.64] ;  /* 0x00000006aaaa7981 */ /* 0x0000a2000c1e1500 */
[-C--:B------:R-:W-:Y:S02]  /*4830*/  LEA.HI.X.SX32 R131, R131, R157.reuse, 0x1, P6 ;  /* 0x0000009d83837211 */ /* 0x080fe400030f0eff */
[----:B------:R-:W-:Y:S01]  /*4840*/  IADD3 R144, P6, R144, R156, RZ ;  /* 0x0000009c90907210 */ /* 0x000fe20007fde0ff */
[----:B------:R-:W2:Y:S01]  /*4850*/  LDG.E.U16 R82, [R82.64] ;  /* 0x0000000652527981 */ /* 0x000ea2000c1e1500 */
[-C--:B------:R-:W-:Y:S02]  /*4860*/  LEA.HI.X.SX32 R133, R133, R157.reuse, 0x1, P5 ;  /* 0x0000009d85857211 */ /* 0x080fe400028f0eff */
[-C--:B------:R-:W-:Y:S01]  /*4870*/  LEA.HI.X.SX32 R135, R135, R157.reuse, 0x1, P1 ;  /* 0x0000009d87877211 */ /* 0x080fe200008f0eff */
[----:B------:R-:W2:Y:S01]  /*4880*/  LDG.E.U16 R78, [R78.64] ;  /* 0x000000064e4e7981 */ /* 0x000ea2000c1e1500 */
[----:B------:R-:W-:-:S02]  /*4890*/  LEA.HI.X.SX32 R137, R137, R157, 0x1, P0 ;  /* 0x0000009d89897211 */ /* 0x000fc400000f0eff */
[-C--:B------:R-:W-:Y:S01]  /*48a0*/  LEA.HI.X.SX32 R139, R139, R157.reuse, 0x1, P4 ;  /* 0x0000009d8b8b7211 */ /* 0x080fe200020f0eff */
[----:B------:R-:W2:Y:S01]  /*48b0*/  LDG.E.U16 R104, [R104.64] ;  /* 0x0000000668687981 */ /* 0x000ea2000c1e1500 */
[----:B------:R-:W-:Y:S02]  /*48c0*/  LEA.HI.X.SX32 R141, R141, R157, 0x1, P3 ;  /* 0x0000009d8d8d7211 */ /* 0x000fe400018f0eff */
[-C--:B------:R-:W-:Y:S01]  /*48d0*/  IADD3 R146, P5, R146, R156.reuse, RZ ;  /* 0x0000009c92927210 */ /* 0x080fe20007fbe0ff */
[----:B0-----:R-:W0:Y:S01]  /*48e0*/  S2R R165, SR_TID.X ;  /* 0x0000000000a57919 */ /* 0x001e220000002100 */
[-C--:B------:R-:W-:Y:S02]  /*48f0*/  IADD3 R148, P1, R148, R156.reuse, RZ ;  /* 0x0000009c94947210 */ /* 0x080fe40007f3e0ff */
[-C--:B------:R-:W-:Y:S01]  /*4900*/  IADD3 R150, P0, R150, R156.reuse, RZ ;  /* 0x0000009c96967210 */ /* 0x080fe20007f1e0ff */
[----:B------:R-:W2:Y:S01]  /*4910*/  LDG.E.U16 R108, [R108.64] ;  /* 0x000000066c6c7981 */ /* 0x000ea2000c1e1500 */
[----:B------:R-:W-:-:S02]  /*4920*/  IADD3 R152, P4, R152, R156, RZ ;  /* 0x0000009c98987210 */ /* 0x000fc40007f9e0ff */
[-C--:B------:R-:W-:Y:S01]  /*4930*/  IADD3 R154, P3, R154, R156.reuse, RZ ;  /* 0x0000009c9a9a7210 */ /* 0x080fe20007f7e0ff */
[----:B------:R-:W2:Y:S01]  /*4940*/  LDG.E.U16 R112, [R112.64] ;  /* 0x0000000670707981 */ /* 0x000ea2000c1e1500 */
[-C--:B------:R-:W-:Y:S02]  /*4950*/  LEA.HI.X.SX32 R143, R143, R157.reuse, 0x1, P2 ;  /* 0x0000009d8f8f7211 */ /* 0x080fe400010f0eff */
[----:B------:R-:W-:Y:S01]  /*4960*/  IADD3 R156, P2, R151, R156, RZ ;  /* 0x0000009c979c7210 */ /* 0x000fe20007f5e0ff */
[----:B------:R-:W-:Y:S01]  /*4970*/  IMAD R151, R145, 0xef, RZ ;  /* 0x000000ef91977824 */ /* 0x000fe200078e02ff */
[-C--:B------:R-:W-:Y:S01]  /*4980*/  LEA.HI.X.SX32 R145, R147, R157.reuse, 0x1, P6 ;  /* 0x0000009d93917211 */ /* 0x080fe200030f0eff */
[----:B------:R-:W2:Y:S01]  /*4990*/  LDG.E.U16 R116, [R116.64] ;  /* 0x0000000674747981 */ /* 0x000ea2000c1e1500 */
[----:B------:R-:W-:Y:S02]  /*49a0*/  MOV R147, c[0x0][0x198] ;  /* 0x0000660000937a02 */ /* 0x000fe40000000f00 */
[-C--:B------:R-:W-:Y:S01]  /*49b0*/  LEA.HI.X.SX32 R149, R149, R157.reuse, 0x1, P1 ;  /* 0x0000009d95957211 */ /* 0x080fe200008f0eff */
[----:B------:R-:W2:Y:S02]  /*49c0*/  LDG.E.U16 R120, [R120.64] ;  /* 0x0000000678787981 */ /* 0x000ea4000c1e1500 */
[----:B------:R-:W-:Y:S01]  /*49d0*/  IMAD R147, R147, 0xe7, RZ ;  /* 0x000000e793937824 */ /* 0x000fe200078e02ff */
[-C--:B------:R-:W-:Y:S01]  /*49e0*/  LEA.HI.X.SX32 R151, R151, R157.reuse, 0x1, P0 ;  /* 0x0000009d97977211 */ /* 0x080fe200000f0eff */
[----:B------:R-:W2:Y:S01]  /*49f0*/  LDG.E.U16 R124, [R124.64] ;  /* 0x000000067c7c7981 */ /* 0x000ea2000c1e1500 */
[----:B------:R-:W-:-:S02]  /*4a00*/  LEA.HI.X.SX32 R153, R153, R157, 0x1, P4 ;  /* 0x0000009d99997211 */ /* 0x000fc400020f0eff */
[-C--:B------:R-:W-:Y:S01]  /*4a10*/  LEA.HI.X.SX32 R147, R147, R157.reuse, 0x1, P5 ;  /* 0x0000009d93937211 */ /* 0x080fe200028f0eff */
[----:B------:R-:W2:Y:S01]  /*4a20*/  LDG.E.U16 R128, [R128.64] ;  /* 0x0000000680807981 */ /* 0x000ea2000c1e1500 */
[-C--:B------:R-:W-:Y:S02]  /*4a30*/  LEA.HI.X.SX32 R155, R155, R157.reuse, 0x1, P3 ;  /* 0x0000009d9b9b7211 */ /* 0x080fe400018f0eff */
[----:B------:R-:W-:Y:S01]  /*4a40*/  LEA.HI.X.SX32 R157, R239, R157, 0x1, P2 ;  /* 0x0000009def9d7211 */ /* 0x000fe200010f0eff */
[----:B------:R-:W2:Y:S04]  /*4a50*/  LDG.E.U16 R132, [R132.64] ;  /* 0x0000000684847981 */ /* 0x000ea8000c1e1500 */
[----:B------:R-:W2:Y:S04]  /*4a60*/  LDL.LU R239, [R1+0x52c] ;  /* 0x00052c0001ef7983 */ /* 0x000ea80000300800 */
[----:B------:R-:W2:Y:S04]  /*4a70*/  LDL.LU R159, [R1+0x54] ;  /* 0x00005400019f7983 */ /* 0x000ea80000300800 */
[----:B-1----:R-:W2:Y:S04]  /*4a80*/  LDL.LU R169, [R1+0x1c] ;  /* 0x00001c0001a97983 */ /* 0x002ea80000300800 */
[----:B------:R-:W2:Y:S04]  /*4a90*/  LDL.LU R161, [R1+0x70] ;  /* 0x0000700001a17983 */ /* 0x000ea80000300800 */
[----:B------:R-:W2:Y:S04]  /*4aa0*/  LDL.LU R163, [R1+0x3c] ;  /* 0x00003c0001a37983 */ /* 0x000ea80000300800 */
[----:B------:R-:W2:Y:S04]  /*4ab0*/  LDL.LU R173, [R1+0x8c] ;  /* 0x00008c0001ad7983 */ /* 0x000ea80000300800 */
[----:B------:R-:W2:Y:S04]  /*4ac0*/  LDL.LU R167, [R1+0xc0] ;  /* 0x0000c00001a77983 */ /* 0x000ea80000300800 */
[----:B------:R-:W2:Y:S01]  /*4ad0*/  LDL.LU R175, [R1+0xa8] ;  /* 0x0000a80001af7983 */ /* 0x000ea20000300800 */
[----:B0-----:R-:W-:-:S03]  /*4ae0*/  LOP3.LUT R165, R165, 0x7f, RZ, 0xc0, !PT ;  /* 0x0000007fa5a57812 */ /* 0x001fc600078ec0ff */
[----:B------:R-:W3:Y:S01]  /*4af0*/  LDG.E.U16 R136, [R136.64] ;  /* 0x0000000688887981 */ /* 0x000ee2000c1e1500 */
[----:B------:R-:W-:-:S03]  /*4b00*/  SHF.L.U32 R165, R165, 0x1, RZ ;  /* 0x00000001a5a57819 */ /* 0x000fc600000006ff */
[----:B------:R-:W3:Y:S04]  /*4b10*/  LDG.E.U16 R140, [R140.64] ;  /* 0x000000068c8c7981 */ /* 0x000ee8000c1e1500 */
        /* <DEDUP_REMOVED lines=28> */
[----:B--2---:R-:W-:Y:S04]  /*4ce0*/  STS.U16 [R165+0x800], R175 ;  /* 0x000800afa5007388 */ /* 0x004fe80000000400 */
[----:B------:R-:W-:Y:S04]  /*4cf0*/  STS.U16 [R165], R167 ;  /* 0x000000a7a5007388 */ /* 0x000fe80000000400 */
[----:B------:R-:W-:Y:S04]  /*4d00*/  STS.U16 [R165+0x1000], R173 ;  /* 0x001000ada5007388 */ /* 0x000fe80000000400 */
[----:B------:R0:W-:Y:S04]  /*4d10*/  STS.U16 [R165+0x2000], R159 ;  /* 0x0020009fa5007388 */ /* 0x0001e80000000400 */
[----:B0-----:R-:W2:Y:S04]  /*4d20*/  LDL.LU R159, [R1+0xa4] ;  /* 0x0000a400019f7983 */ /* 0x001ea80000300800 */
[----:B------:R-:W-:Y:S04]  /*4d30*/  STS.U16 [R165+0x4000], R239 ;  /* 0x004000efa5007388 */ /* 0x000fe80000000400 */
[----:B------:R-:W-:Y:S04]  /*4d40*/  STS.U16 [R165+0x8000], R10 ;  /* 0x0080000aa5007388 */ /* 0x000fe80000000400 */
[----:B------:R-:W-:Y:S04]  /*4d50*/  STS.U16 [R165+0x8800], R11 ;  /* 0x0088000ba5007388 */ /* 0x000fe80000000400 */
[----:B------:R0:W-:Y:S04]  /*4d60*/  STS.U16 [R165+0x4800], R225 ;  /* 0x004800e1a5007388 */ /* 0x0001e80000000400 */
[----:B------:R-:W-:Y:S04]  /*4d70*/  STS.U16 [R165+0x9000], R20 ;  /* 0x00900014a5007388 */ /* 0x000fe80000000400 */
[----:B------:R-:W-:Y:S04]  /*4d80*/  STS.U16 [R165+0x9800], R12 ;  /* 0x0098000ca5007388 */ /* 0x000fe80000000400 */
[----:B------:R-:W-:Y:S04]  /*4d90*/  STS.U16 [R165+0x2800], R163 ;  /* 0x002800a3a5007388 */ /* 0x000fe80000000400 */
[----:B------:R-:W-:Y:S04]  /*4da0*/  STS.U16 [R165+0x5000], R23 ;  /* 0x00500017a5007388 */ /* 0x000fe80000000400 */
[----:B------:R1:W-:Y:S04]  /*4db0*/  STS.U16 [R165+0xa000], R7 ;  /* 0x00a00007a5007388 */ /* 0x0003e80000000400 */
[----:B------:R-:W-:Y:S04]  /*4dc0*/  STS.U16 [R165+0xa800], R14 ;  /* 0x00a8000ea5007388 */ /* 0x000fe80000000400 */
[----:B0-----:R-:W3:Y:S04]  /*4dd0*/  LDL.LU R225, [R1+0x88] ;  /* 0x0000880001e17983 */ /* 0x001ee80000300800 */
[----:B------:R-:W-:Y:S04]  /*4de0*/  STS.U16 [R165+0x5800], R8 ;  /* 0x00580008a5007388 */ /* 0x000fe80000000400 */
[----:B------:R-:W3:Y:S04]  /*4df0*/  LDL.LU R11, [R1+0x6c] ;  /* 0x00006c00010b7983 */ /* 0x000ee80000300800 */
[----:B------:R-:W-:Y:S04]  /*4e00*/  STS.U16 [R165+0xb000], R15 ;  /* 0x00b0000fa5007388 */ /* 0x000fe80000000400 */
[----:B------:R-:W3:Y:S04]  /*4e10*/  LDL.LU R10, [R1+0x50] ;  /* 0x00005000010a7983 */ /* 0x000ee80000300800 */
[----:B------:R-:W-:Y:S04]  /*4e20*/  STS.U16 [R165+0xb800], R9 ;  /* 0x00b80009a5007388 */ /* 0x000fe80000000400 */
[----:B------:R-:W3:Y:S04]  /*4e30*/  LDL.LU R239, [R1+0x34] ;  /* 0x0000340001ef7983 */ /* 0x000ee80000300800 */
[----:B------:R0:W-:Y:S04]  /*4e40*/  STS.U16 [R165+0x1800], R161 ;  /* 0x001800a1a5007388 */ /* 0x0001e80000000400 */
[----:B------:R-:W3:Y:S04]  /*4e50*/  LDL.LU R171, [R1+0x18] ;  /* 0x0000180001ab7983 */ /* 0x000ee80000300800 */
[----:B------:R0:W-:Y:S04]  /*4e60*/  STS.U16 [R165+0x3000], R169 ;  /* 0x003000a9a5007388 */ /* 0x0001e80000000400 */
[----:B------:R-:W-:Y:S04]  /*4e70*/  STS.U16 [R165+0x6000], R16 ;  /* 0x00600010a5007388 */ /* 0x000fe80000000400 */
[----:B------:R-:W-:Y:S04]  /*4e80*/  STS.U16 [R165+0xc000], R21 ;  /* 0x00c00015a5007388 */ /* 0x000fe80000000400 */
[----:B------:R-:W-:Y:S04]  /*4e90*/  STS.U16 [R165+0xc800], R17 ;  /* 0x00c80011a5007388 */ /* 0x000fe80000000400 */
[----:B------:R-:W-:Y:S04]  /*4ea0*/  STS.U16 [R165+0x6800], R22 ;  /* 0x00680016a5007388 */ /* 0x000fe80000000400 */
[----:B------:R-:W-:Y:S01]  /*4eb0*/  STS.U16 [R165+0xd000], R18 ;  /* 0x00d00012a5007388 */ /* 0x000fe20000000400 */
[----:B-1----:R-:W-:-:S03]  /*4ec0*/  LOP3.LUT R7, R165, 0x10, RZ, 0x3c, !PT ;  /* 0x00000010a5077812 */ /* 0x002fc600078e3cff */
[----:B------:R-:W-:Y:S04]  /*4ed0*/  STS.U16 [R165+0xd800], R19 ;  /* 0x00d80013a5007388 */ /* 0x000fe80000000400 */
[----:B------:R-:W-:Y:S04]  /*4ee0*/  STS.U16 [R165+0x3800], R252 ;  /* 0x003800fca5007388 */ /* 0x000fe80000000400 */
[----:B------:R-:W-:Y:S04]  /*4ef0*/  STS.U16 [R165+0x7000], R25 ;  /* 0x00700019a5007388 */ /* 0x000fe80000000400 */
[----:B------:R-:W-:Y:S04]  /*4f00*/  STS.U16 [R165+0xe000], R24 ;  /* 0x00e00018a5007388 */ /* 0x000fe80000000400 */
[----:B------:R-:W4:Y:S04]  /*4f10*/  LDL.LU R175, [R1+0xbc] ;  /* 0x0000bc0001af7983 */ /* 0x000f280000300800 */
[----:B------:R-:W-:Y:S04]  /*4f20*/  STS.U16 [R165+0xe800], R0 ;  /* 0x00e80000a5007388 */ /* 0x000fe80000000400 */
[----:B------:R-:W4:Y:S04]  /*4f30*/  LDL.LU R167, [R1+0xa0] ;  /* 0x0000a00001a77983 */ /* 0x000f280000300800 */
[----:B------:R-:W-:Y:S04]  /*4f40*/  STS.U16 [R165+0x7800], R26 ;  /* 0x0078001aa5007388 */ /* 0x000fe80000000400 */
[----:B------:R-:W5:Y:S04]  /*4f50*/  LDL.LU R173, [R1+0x84] ;  /* 0x0000840001ad7983 */ /* 0x000f680000300800 */
[----:B------:R-:W-:Y:S04]  /*4f60*/  STS.U16 [R165+0xf000], R13 ;  /* 0x00f0000da5007388 */ /* 0x000fe80000000400 */
[----:B------:R-:W5:Y:S04]  /*4f70*/  LDL.LU R163, [R1+0x68] ;  /* 0x0000680001a37983 */ /* 0x000f680000300800 */
[----:B------:R-:W-:Y:S04]  /*4f80*/  STS.U16 [R165+0xf800], R27 ;  /* 0x00f8001ba5007388 */ /* 0x000fe80000000400 */
[----:B0-----:R-:W5:Y:S04]  /*4f90*/  LDL.LU R161, [R1+0x4c] ;  /* 0x00004c0001a17983 */ /* 0x001f680000300800 */
[----:B------:R-:W5:Y:S04]  /*4fa0*/  LDL.LU R169, [R1+0x30] ;  /* 0x0000300001a97983 */ /* 0x000f680000300800 */
[----:B--2---:R0:W-:Y:S04]  /*4fb0*/  STS.U16 [R7+0x900], R159 ;  /* 0x0009009f07007388 */ /* 0x0041e80000000400 */
[----:B0-----:R-:W2:Y:S04]  /*4fc0*/  LDL.LU R159, [R1+0x14] ;  /* 0x00001400019f7983 */ /* 0x001ea80000300800 */
[----:B------:R-:W-:Y:S04]  /*4fd0*/  STS.U16 [R7+0x8100], R29 ;  /* 0x0081001d07007388 */ /* 0x000fe80000000400 */
[----:B------:R-:W-:Y:S04]  /*4fe0*/  STS.U16 [R7+0x8900], R30 ;  /* 0x0089001e07007388 */ /* 0x000fe80000000400 */
[----:B------:R0:W-:Y:S04]  /*4ff0*/  STS.U16 [R7+0x9100], R6 ;  /* 0x0091000607007388 */ /* 0x0001e80000000400 */
[----:B------:R-:W-:Y:S04]  /*5000*/  STS.U16 [R7+0x9900], R31 ;  /* 0x0099001f07007388 */ /* 0x000fe80000000400 */
        /* <DEDUP_REMOVED lines=12> */
[----:B---3--:R-:W-:Y:S04]  /*50d0*/  STS.U16 [R7+0x1100], R225 ;  /* 0x001100e107007388 */ /* 0x008fe80000000400 */
[----:B------:R-:W-:Y:S04]  /*50e0*/  STS.U16 [R7+0x1900], R11 ;  /* 0x0019000b07007388 */ /* 0x000fe80000000400 */
[----:B------:R-:W-:Y:S04]  /*50f0*/  STS.U16 [R7+0x2100], R10 ;  /* 0x0021000a07007388 */ /* 0x000fe80000000400 */
[----:B------:R-:W-:Y:S04]  /*5100*/  STS.U16 [R7+0x2900], R239 ;  /* 0x002900ef07007388 */ /* 0x000fe80000000400 */
[----:B------:R-:W-:Y:S04]  /*5110*/  STS.U16 [R7+0x3100], R171 ;  /* 0x003100ab07007388 */ /* 0x000fe80000000400 */
[----:B------:R-:W-:Y:S04]  /*5120*/  STS.U16 [R7+0x3900], R251 ;  /* 0x003900fb07007388 */ /* 0x000fe80000000400 */
[----:B------:R-:W-:Y:S01]  /*5130*/  STS.U16 [R7+0x4100], R237 ;  /* 0x004100ed07007388 */ /* 0x000fe20000000400 */
[----:B0-----:R-:W-:-:S03]  /*5140*/  LOP3.LUT R6, R165, 0x20, RZ, 0x3c, !PT ;  /* 0x00000020a5067812 */ /* 0x001fc600078e3cff */
[----:B------:R-:W-:Y:S04]  /*5150*/  STS.U16 [R7+0x4900], R223 ;  /* 0x004900df07007388 */ /* 0x000fe80000000400 */
[----:B------:R-:W-:Y:S04]  /*5160*/  STS.U16 [R7+0x5100], R214 ;  /* 0x005100d607007388 */ /* 0x000fe80000000400 */
[----:B------:R-:W-:Y:S04]  /*5170*/  STS.U16 [R7+0x5900], R213 ;  /* 0x005900d507007388 */ /* 0x000fe80000000400 */
[----:B------:R-:W-:Y:S04]  /*5180*/  STS.U16 [R7+0x6100], R212 ;  /* 0x006100d407007388 */ /* 0x000fe80000000400 */
[----:B------:R-:W-:Y:S04]  /*5190*/  STS.U16 [R7+0x6900], R2 ;  /* 0x0069000207007388 */ /* 0x000fe80000000400 */
[----:B------:R-:W-:Y:S04]  /*51a0*/  STS.U16 [R7+0x7100], R211 ;  /* 0x007100d307007388 */ /* 0x000fe80000000400 */
[----:B------:R-:W-:Y:S04]  /*51b0*/  STS.U16 [R7+0x7900], R210 ;  /* 0x007900d207007388 */ /* 0x000fe80000000400 */
[----:B----4-:R-:W-:Y:S04]  /*51c0*/  STS.U16 [R7+0x100], R175 ;  /* 0x000100af07007388 */ /* 0x010fe80000000400 */
[----:B------:R-:W-:Y:S04]  /*51d0*/  STS.U16 [R6+0xa00], R167 ;  /* 0x000a00a706007388 */ /* 0x000fe80000000400 */
[----:B-----5:R-:W-:Y:S04]  /*51e0*/  STS.U16 [R6+0x1200], R173 ;  /* 0x001200ad06007388 */ /* 0x020fe80000000400 */
[----:B------:R-:W-:Y:S04]  /*51f0*/  STS.U16 [R6+0x1a00], R163 ;  /* 0x001a00a306007388 */ /* 0x000fe80000000400 */
[----:B------:R0:W-:Y:S04]  /*5200*/  STS.U16 [R6+0x2200], R161 ;  /* 0x002200a106007388 */ /* 0x0001e80000000400 */
[----:B------:R1:W-:Y:S04]  /*5210*/  STS.U16 [R6+0x2a00], R169 ;  /* 0x002a00a906007388 */ /* 0x0003e80000000400 */
[----:B0-----:R-:W3:Y:S04]  /*5220*/  LDL.LU R161, [R1+0xb4] ;  /* 0x0000b40001a17983 */ /* 0x001ee80000300800 */
[----:B-1----:R-:W4:Y:S04]  /*5230*/  LDL.LU R169, [R1+0x9c] ;  /* 0x00009c0001a97983 */ /* 0x002f280000300800 */
[----:B--2---:R0:W-:Y:S04]  /*5240*/  STS.U16 [R6+0x3200], R159 ;  /* 0x0032009f06007388 */ /* 0x0041e80000000400 */
[----:B0-----:R-:W2:Y:S04]  /*5250*/  LDL.LU R159, [R1+0x80] ;  /* 0x00008000019f7983 */ /* 0x001ea80000300800 */
        /* <DEDUP_REMOVED lines=17> */
[----:B------:R-:W-:Y:S01]  /*5370*/  STS.U16 [R6+0xfa00], R194 ;  /* 0x00fa00c206007388 */ /* 0x000fe20000000400 */
[----:B------:R-:W-:-:S03]  /*5380*/  LOP3.LUT R0, R165, 0x30, RZ, 0x3c, !PT ;  /* 0x00000030a5007812 */ /* 0x000fc600078e3cff */
        /* <DEDUP_REMOVED lines=8> */
[----:B0-----:R-:W5:Y:S04]  /*5410*/  LDL.LU R245, [R1+0x528] ;  /* 0x0005280001f57983 */ /* 0x001f680000300800 */
[----:B---3--:R-:W-:Y:S04]  /*5420*/  STS.U16 [R0+0x300], R161 ;  /* 0x000300a100007388 */ /* 0x008fe80000000400 */
[----:B----4-:R-:W-:Y:S04]  /*5430*/  STS.U16 [R0+0xb00], R169 ;  /* 0x000b00a900007388 */ /* 0x010fe80000000400 */
[----:B--2---:R-:W-:Y:S04]  /*5440*/  STS.U16 [R0+0x1300], R159 ;  /* 0x0013009f00007388 */ /* 0x004fe80000000400 */
        /* <DEDUP_REMOVED lines=14> */
[----:B0-----:R-:W2:Y:S04]  /*5530*/  LDL.LU R66, [R1+0x524] ;  /* 0x0005240001427983 */ /* 0x001ea80000300800 */
[----:B------:R-:W-:Y:S04]  /*5540*/  STS.U16 [R0+0xeb00], R77 ;  /* 0x00eb004d00007388 */ /* 0x000fe80000000400 */
[----:B------:R-:W3:Y:S04]  /*5550*/  LDL.LU R161, [R1+0x7c] ;  /* 0x00007c0001a17983 */ /* 0x000ee80000300800 */
[----:B------:R-:W-:Y:S04]  /*5560*/  STS.U16 [R0+0xf300], R76 ;  /* 0x00f3004c00007388 */ /* 0x000fe80000000400 */
[----:B------:R-:W4:Y:S04]  /*5570*/  LDL.LU R169, [R1+0x48] ;  /* 0x0000480001a97983 */ /* 0x000f280000300800 */
[----:B------:R-:W-:Y:S04]  /*5580*/  STS.U16 [R0+0xfb00], R75 ;  /* 0x00fb004b00007388 */ /* 0x000fe80000000400 */
[----:B------:R-:W2:Y:S04]  /*5590*/  LDL.LU R159, [R1+0xc] ;  /* 0x00000c00019f7983 */ /* 0x000ea80000300800 */
[----:B------:R0:W-:Y:S04]  /*55a0*/  STS.U16 [R0+0x2300], R231 ;  /* 0x002300e700007388 */ /* 0x0001e80000000400 */
[----:B------:R1:W-:Y:S04]  /*55b0*/  STS.U16 [R0+0x2b00], R68 ;  /* 0x002b004400007388 */ /* 0x0003e80000000400 */
[----:B0-----:R-:W2:Y:S04]  /*55c0*/  LDL.LU R231, [R1+0x520] ;  /* 0x0005200001e77983 */ /* 0x001ea80000300800 */
[----:B-1----:R-:W2:Y:S04]  /*55d0*/  LDL.LU R68, [R1+0x51c] ;  /* 0x00051c0001447983 */ /* 0x002ea80000300800 */
[----:B------:R0:W-:Y:S04]  /*55e0*/  STS.U16 [R0+0x3300], R64 ;  /* 0x0033004000007388 */ /* 0x0001e80000000400 */
        /* <DEDUP_REMOVED lines=11> */
[----:B--2---:R0:W-:Y:S04]  /*56a0*/  STS.U16 [R2+0xc00], R68 ;  /* 0x000c004402007388 */ /* 0x0041e80000000400 */
[----:B---3--:R-:W-:Y:S04]  /*56b0*/  STS.U16 [R2+0x1400], R161 ;  /* 0x001400a102007388 */ /* 0x008fe80000000400 */
[----:B------:R1:W-:Y:S04]  /*56c0*/  STS.U16 [R2+0x1c00], R231 ;  /* 0x001c00e702007388 */ /* 0x0003e80000000400 */
[----:B0-----:R-:W2:Y:S04]  /*56d0*/  LDL.LU R68, [R1+0x514] ;  /* 0x0005140001447983 */ /* 0x001ea80000300800 */
[----:B----4-:R-:W-:Y:S04]  /*56e0*/  STS.U16 [R2+0x2400], R169 ;  /* 0x002400a902007388 */ /* 0x010fe80000000400 */
[----:B-1----:R-:W3:Y:S04]  /*56f0*/  LDL.LU R231, [R1+0x510] ;  /* 0x0005100001e77983 */ /* 0x002ee80000300800 */
[----:B------:R0:W-:Y:S04]  /*5700*/  STS.U16 [R2+0x2c00], R66 ;  /* 0x002c004202007388 */ /* 0x0001e80000000400 */
[----:B0-----:R-:W4:Y:S04]  /*5710*/  LDL.LU R66, [R1+0x50c] ;  /* 0x00050c0001427983 */ /* 0x001f280000300800 */
[----:B------:R-:W4:Y:S04]  /*5720*/  LDL.LU R173, [R1+0xb0] ;  /* 0x0000b00001ad7983 */ /* 0x000f280000300800 */
[----:B------:R-:W4:Y:S04]  /*5730*/  LDL.LU R163, [R1+0x94] ;  /* 0x0000940001a37983 */ /* 0x000f280000300800 */
[----:B------:R-:W4:Y:S04]  /*5740*/  LDL.LU R161, [R1+0x78] ;  /* 0x0000780001a17983 */ /* 0x000f280000300800 */
[----:B------:R0:W-:Y:S04]  /*5750*/  STS.U16 [R2+0x3400], R159 ;  /* 0x0034009f02007388 */ /* 0x0001e80000000400 */
[----:B------:R-:W4:Y:S04]  /*5760*/  LDL.LU R169, [R1+0x5c] ;  /* 0x00005c0001a97983 */ /* 0x000f280000300800 */
[----:B0-----:R-:W4:Y:S04]  /*5770*/  LDL.LU R159, [R1+0x44] ;  /* 0x00004400019f7983 */ /* 0x001f280000300800 */
[----:B-----5:R-:W-:Y:S01]  /*5780*/  STS.U16 [R2+0x3c00], R245 ;  /* 0x003c00f502007388 */ /* 0x020fe20000000400 */
[----:B------:R-:W-:-:S03]  /*5790*/  LOP3.LUT R0, R165, 0x50, RZ, 0x3c, !PT ;  /* 0x00000050a5007812 */ /* 0x000fc600078e3cff */
[----:B---3--:R-:W-:Y:S04]  /*57a0*/  STS.U16 [R2+0x4400], R231 ;  /* 0x004400e702007388 */ /* 0x008fe80000000400 */
[----:B------:R-:W-:Y:S04]  /*57b0*/  STS.U16 [R2+0x4c00], R69 ;  /* 0x004c004502007388 */ /* 0x000fe80000000400 */
[----:B--2---:R-:W-:Y:S04]  /*57c0*/  STS.U16 [R2+0x5400], R68 ;  /* 0x0054004402007388 */ /* 0x004fe80000000400 */
[----:B------:R-:W-:Y:S04]  /*57d0*/  STS.U16 [R2+0x5c00], R67 ;  /* 0x005c004302007388 */ /* 0x000fe80000000400 */
[----:B----4-:R-:W-:Y:S04]  /*57e0*/  STS.U16 [R2+0x6400], R66 ;  /* 0x0064004202007388 */ /* 0x010fe80000000400 */
        /* <DEDUP_REMOVED lines=26> */
[----:B------:R0:W-:Y:S04]  /*5990*/  STS.U16 [R0+0x2d00], R229 ;  /* 0x002d00e500007388 */ /* 0x0001e80000000400 */
[----:B0-----:R-:W3:Y:S04]  /*59a0*/  LDL.LU R229, [R1+0x504] ;  /* 0x0005040001e57983 */ /* 0x001ee80000300800 */
[----:B------:R0:W-:Y:S04]  /*59b0*/  STS.U16 [R0+0x3500], R241 ;  /* 0x003500f100007388 */ /* 0x0001e80000000400 */
[----:B0-----:R-:W4:Y:S04]  /*59c0*/  LDL.LU R241, [R1+0x500] ;  /* 0x0005000001f17983 */ /* 0x001f280000300800 */
[----:B------:R-:W5:Y:S04]  /*59d0*/  LDL.LU R175, [R1+0xac] ;  /* 0x0000ac0001af7983 */ /* 0x000f680000300800 */
[----:B------:R-:W4:Y:S04]  /*59e0*/  LDL.LU R167, [R1+0x90] ;  /* 0x0000900001a77983 */ /* 0x000f280000300800 */
[----:B------:R-:W4:Y:S04]  /*59f0*/  LDL.LU R173, [R1+0x74] ;  /* 0x0000740001ad7983 */ /* 0x000f280000300800 */
[----:B------:R-:W4:Y:S04]  /*5a00*/  LDL.LU R163, [R1+0x58] ;  /* 0x0000580001a37983 */ /* 0x000f280000300800 */
[----:B------:R-:W4:Y:S04]  /*5a10*/  LDL.LU R161, [R1+0x40] ;  /* 0x0000400001a17983 */ /* 0x000f280000300800 */
[----:B------:R-:W4:Y:S04]  /*5a20*/  LDL.LU R169, [R1+0x20] ;  /* 0x0000200001a97983 */ /* 0x000f280000300800 */
[----:B------:R-:W4:Y:S04]  /*5a30*/  LDL.LU R159, [R1] ;  /* 0x00000000019f7983 */ /* 0x000f280000300800 */
[----:B------:R-:W-:Y:S01]  /*5a40*/  STS.U16 [R0+0x3d00], R243 ;  /* 0x003d00f300007388 */ /* 0x000fe20000000400 */
[----:B------:R-:W-:-:S03]  /*5a50*/  LOP3.LUT R2, R165, 0x60, RZ, 0x3c, !PT ;  /* 0x00000060a5027812 */ /* 0x000fc600078e3cff */
[----:B---3--:R-:W-:Y:S04]  /*5a60*/  STS.U16 [R0+0x4500], R229 ;  /* 0x004500e500007388 */ /* 0x008fe80000000400 */
[----:B--2---:R-:W-:Y:S04]  /*5a70*/  STS.U16 [R0+0x4d00], R47 ;  /* 0x004d002f00007388 */ /* 0x004fe80000000400 */
        /* <DEDUP_REMOVED lines=22> */
[----:B-----5:R-:W-:Y:S04]  /*5be0*/  STS.U16 [R2+0x600], R175 ;  /* 0x000600af02007388 */ /* 0x020fe80000000400 */
[----:B----4-:R-:W-:Y:S04]  /*5bf0*/  STS.U16 [R2+0xe00], R167 ;  /* 0x000e00a702007388 */ /* 0x010fe80000000400 */
[----:B------:R-:W-:Y:S04]  /*5c00*/  STS.U16 [R2+0x1600], R173 ;  /* 0x001600ad02007388 */ /* 0x000fe80000000400 */
[----:B------:R0:W-:Y:S04]  /*5c10*/  STS.U16 [R2+0x1e00], R163 ;  /* 0x001e00a302007388 */ /* 0x0001e80000000400 */
[----:B------:R1:W-:Y:S04]  /*5c20*/  STS.U16 [R2+0x2600], R161 ;  /* 0x002600a102007388 */ /* 0x0003e80000000400 */
[----:B------:R2:W-:Y:S04]  /*5c30*/  STS.U16 [R2+0x2e00], R169 ;  /* 0x002e00a902007388 */ /* 0x0005e80000000400 */
[----:B0-----:R-:W3:Y:S04]  /*5c40*/  LDL.LU R163, [R1+0xd0] ;  /* 0x0000d00001a37983 */ /* 0x001ee80000300800 */
[----:B-1----:R-:W4:Y:S04]  /*5c50*/  LDL.LU R161, [R1+0xcc] ;  /* 0x0000cc0001a17983 */ /* 0x002f280000300800 */
[----:B------:R0:W-:Y:S04]  /*5c60*/  STS.U16 [R2+0x3600], R159 ;  /* 0x0036009f02007388 */ /* 0x0001e80000000400 */
[----:B--2---:R-:W2:Y:S04]  /*5c70*/  LDL.LU R169, [R1+0xc8] ;  /* 0x0000c80001a97983 */ /* 0x004ea80000300800 */
[----:B0-----:R-:W5:Y:S04]  /*5c80*/  LDL.LU R159, [R1+0xc4] ;  /* 0x0000c400019f7983 */ /* 0x001f680000300800 */
        /* <DEDUP_REMOVED lines=25> */
[----:B------:R0:W-:Y:S01]  /*5e20*/  STS.U16 [R2+0xfe00], R156 ;  /* 0x00fe009c02007388 */ /* 0x0001e20000000400 */
[----:B------:R-:W-:-:S02]  /*5e30*/  MOV R3, 0xff800000 ;  /* 0xff80000000037802 */ /* 0x000fc40000000f00 */
[----:B0-----:R-:W-:-:S05]  /*5e40*/  MOV R2, 0x3f800000 ;  /* 0x3f80000000027802 */ /* 0x001fca0000000f00 */
[----:B------:R0:W-:Y:S02]  /*5e50*/  STL [R1+0x220], R2 ;  /* 0x0002200201007387 */ /* 0x0001e40000100800 */
[----:B0-----:R-:W-:Y:S02]  /*5e60*/  MOV R2, 0xff800000 ;  /* 0xff80000000027802 */ /* 0x001fe40000000f00 */
[----:B------:R-:W0:Y:S04]  /*5e70*/  S2R R217, SR_CTAID.X ;  /* 0x0000000000d97919 */ /* 0x000e280000002500 */
[----:B------:R-:W1:Y:S04]  /*5e80*/  S2R R225, SR_TID.X ;  /* 0x0000000000e17919 */ /* 0x000e680000002100 */
[----:B---3--:R-:W-:Y:S04]  /*5e90*/  STS.U16 [R0+0x700], R163 ;  /* 0x000700a300007388 */ /* 0x008fe80000000400 */
[----:B----4-:R-:W-:Y:S04]  /*5ea0*/  STS.U16 [R0+0xf00], R161 ;  /* 0x000f00a100007388 */ /* 0x010fe80000000400 */
[----:B--2---:R-:W-:Y:S04]  /*5eb0*/  STS.U16 [R0+0x1700], R169 ;  /* 0x001700a900007388 */ /* 0x004fe80000000400 */
[----:B-----5:R-:W-:Y:S04]  /*5ec0*/  STS.U16 [R0+0x1f00], R159 ;  /* 0x001f009f00007388 */ /* 0x020fe80000000400 */
        /* <DEDUP_REMOVED lines=27> */
[----:B------:R2:W-:Y:S02]  /*6080*/  STS.U16 [R0+0xff00], R84 ;  /* 0x00ff005400007388 */ /* 0x0005e40000000400 */
[----:B--2---:R-:W-:-:S05]  /*6090*/  MOV R0, 0xff800000 ;  /* 0xff80000000007802 */ /* 0x004fca0000000f00 */
[----:B------:R-:W-:Y:S04]  /*60a0*/  STL [R1+0x6c], R0 ;  /* 0x00006c0001007387 */ /* 0x000fe80000100800 */
[----:B------:R2:W-:Y:S04]  /*60b0*/  STL [R1+0x68], R3 ;  /* 0x0000680301007387 */ /* 0x0005e80000100800 */
[----:B------:R3:W-:Y:S04]  /*60c0*/  STL [R1+0x64], R2 ;  /* 0x0000640201007387 */ /* 0x0007e80000100800 */
[----:B------:R4:W-:Y:S01]  /*60d0*/  STL [R1+0x60], R0 ;  /* 0x0000600001007387 */ /* 0x0009e20000100800 */
[----:B--2---:R-:W-:-:S02]  /*60e0*/  MOV R3, 0x3f800000 ;  /* 0x3f80000000037802 */ /* 0x004fc40000000f00 */
[----:B---3--:R-:W-:-:S03]  /*60f0*/  MOV R2, 0x3f800000 ;  /* 0x3f80000000027802 */ /* 0x008fc60000000f00 */
[----:B------:R-:W-:Y:S01]  /*6100*/  STL [R1+0x224], R3 ;  /* 0x0002240301007387 */ /* 0x000fe20000100800 */
[----:B----4-:R-:W-:-:S03]  /*6110*/  MOV R0, 0x3f800000 ;  /* 0x3f80000000007802 */ /* 0x010fc60000000f00 */
[----:B------:R-:W-:Y:S04]  /*6120*/  STL [R1+0x228], R2 ;  /* 0x0002280201007387 */ /* 0x000fe80000100800 */
        /* <DEDUP_REMOVED lines=12> */
[----:B------:R-:W-:Y:S04]  /*61f0*/  STL [R1+0x30], RZ ;  /* 0x000030ff01007387 */ /* 0x000fe80000100800 */
[----:B------:R2:W-:Y:S04]  /*6200*/  STL [R1+0x25c], R0 ;  /* 0x00025c0001007387 */ /* 0x0005e80000100800 */
[----:B------:R3:W-:Y:S04]  /*6210*/  STL [R1+0x34], RZ ;  /* 0x000034ff01007387 */ /* 0x0007e80000100800 */
        /* <DEDUP_REMOVED lines=10> */
[----:B------:R3:W-:Y:S04]  /*62c0*/  STL [R1], RZ ;  /* 0x000000ff01007387 */ /* 0x0007e80000100800 */
        /* <DEDUP_REMOVED lines=59> */
[----:B------:R3:W-:Y:S01]  /*6680*/  STL [R1+0x50], RZ ;  /* 0x000050ff01007387 */ /* 0x0007e20000100800 */
[----:B0-----:R-:W-:-:S03]  /*6690*/  SHF.L.U32 R217, R217, 0x7, RZ ;  /* 0x00000007d9d97819 */ /* 0x001fc600000006ff */
[----:B------:R3:W-:Y:S04]  /*66a0*/  STL [R1+0x54], RZ ;  /* 0x000054ff01007387 */ /* 0x0007e80000100800 */
[----:B------:R3:W-:Y:S04]  /*66b0*/  STL [R1+0x58], RZ ;  /* 0x000058ff01007387 */ /* 0x0007e80000100800 */
[----:B------:R3:W-:Y:S04]  /*66c0*/  STL [R1+0x5c], RZ ;  /* 0x00005cff01007387 */ /* 0x0007e80000100800 */
[----:B------:R3:W-:Y:S01]  /*66d0*/  STL [R1+0x40], RZ ;  /* 0x000040ff01007387 */ /* 0x0007e20000100800 */
[----:B--2---:R-:W-:-:S03]  /*66e0*/  IADD3 R0, R217, 0x80, RZ ;  /* 0x00000080d9007810 */ /* 0x004fc60007ffe0ff */
[----:B------:R3:W-:Y:S04]  /*66f0*/  STL [R1+0x44], RZ ;  /* 0x000044ff01007387 */ /* 0x0007e80000100800 */
[----:B------:R3:W-:Y:S04]  /*6700*/  STL [R1+0x48], RZ ;  /* 0x000048ff01007387 */ /* 0x0007e80000100800 */
[----:B------:R3:W-:Y:S01]  /*6710*/  STL [R1+0x4c], RZ ;  /* 0x00004cff01007387 */ /* 0x0007e20000100800 */
[----:B------:R-:W-:Y:S02]  /*6720*/  ISETP.GE.AND P0, PT, R0, 0x1, PT ;  /* 0x000000010000780c */ /* 0x000fe40003f06270 */
[C---:B-1----:R-:W-:Y:S01]  /*6730*/  LOP3.LUT R0, R225.reuse, 0x3, RZ, 0xc0, !PT ;  /* 0x00000003e1007812 */ /* 0x042fe200078ec0ff */
[----:B------:R-:W-:Y:S01]  /*6740*/  CS2R R248, SRZ ;  /* 0x0000000000f87805 */ /* 0x000fe2000001ff00 */
[----:B------:R-:W-:Y:S01]  /*6750*/  MOV R239, 0xff800000 ;  /* 0xff80000000ef7802 */ /* 0x000fe20000000f00 */
        /* <DEDUP_REMOVED lines=98> */
[----:B------:R-:W-:-:S02]  /*6d80*/  LOP3.LUT R184, R225, 0x1c, RZ, 0xc0, !PT ;  /* 0x0000001ce1b87812 */ /* 0x000fc400078ec0ff */
[----:B------:R-:W-:Y:S01]  /*6d90*/  SHF.L.U32 R100, R0, 0x5, RZ ;  /* 0x0000000500647819 */ /* 0x000fe200000006ff */
[----:B------:R-:W-:Y:S05]  /*6da0*/  @!P0 BRA `(.L_x_0) ;  /* 0x0000a06000008947 */ /* 0x000fea0003800000 */
[C---:B---3--:R-:W-:Y:S01]  /*6db0*/  LOP3.LUT R5, R225.reuse, 0x7, RZ, 0xc0, !PT ;  /* 0x00000007e1057812 */ /* 0x048fe200078ec0ff */
[----:B------:R-:W0:Y:S01]  /*6dc0*/  S2R R215, SR_CTAID.Y ;  /* 0x0000000000d77919 */ /* 0x000e220000002600 */
[--C-:B------:R-:W-:Y:S01]  /*6dd0*/  SHF.R.S32.HI R2, RZ, 0x4, R225.reuse ;  /* 0x00000004ff027819 */ /* 0x100fe200000114e1 */
[----:B------:R-:W-:Y:S01]  /*6de0*/  CS2R R248, SRZ ;  /* 0x0000000000f87805 */ /* 0x000fe2000001ff00 */
[----:B------:R-:W-:Y:S01]  /*6df0*/  LOP3.LUT R6, R225, 0x20, RZ, 0xc0, !PT ;  /* 0x00000020e1067812 */ /* 0x000fe200078ec0ff */
[----:B------:R-:W-:Y:S01]  /*6e00*/  IMAD R7, R5, 0x110, RZ ;  /* 0x0000011005077824 */ /* 0x000fe200078e02ff */
[C---:B------:R-:W-:Y:S01]  /*6e10*/  LOP3.LUT R10, R225.reuse, 0x10, RZ, 0xc0, !PT ;  /* 0x00000010e10a7812 */ /* 0x040fe200078ec0ff */
[----:B------:R-:W1:Y:S01]  /*6e20*/  S2R R216, SR_TID.X ;  /* 0x0000000000d87919 */ /* 0x000e620000002100 */
[C---:B------:R-:W-:Y:S01]  /*6e30*/  SHF.L.U32 R8, R225.reuse, 0x1, RZ ;  /* 0x00000001e1087819 */ /* 0x040fe200000006ff */
[----:B------:R-:W-:Y:S01]  /*6e40*/  CS2R R250, SRZ ;  /* 0x0000000000fa7805 */ /* 0x000fe2000001ff00 */
[----:B------:R-:W-:Y:S01]  /*6e50*/  SHF.L.U32 R11, R225, 0x3, RZ ;  /* 0x00000003e10b7819 */ /* 0x000fe200000006ff */
[----:B------:R-:W-:Y:S01]  /*6e60*/  CS2R R244, SRZ ;  /* 0x0000000000f47805 */ /* 0x000fe2000001ff00 */
[----:B------:R-:W-:Y:S01]  /*6e70*/  SGXT R2, R2, 0x1 ;  /* 0x000000010202781a */ /* 0x000fe20000000200 */
[----:B------:R-:W-:Y:S01]  /*6e80*/  CS2R R246, SRZ ;  /* 0x0000000000f67805 */ /* 0x000fe2000001ff00 */
[----:B------:R-:W-:Y:S01]  /*6e90*/  SHF.R.U32.HI R9, RZ, 0x1, R6 ;  /* 0x00000001ff097819 */ /* 0x000fe20000011606 */
[----:B------:R-:W-:Y:S01]  /*6ea0*/  CS2R R240, SRZ ;  /* 0x0000000000f07805 */ /* 0x000fe2000001ff00 */
[----:B------:R-:W-:Y:S01]  /*6eb0*/  SHF.L.U32 R3, R10, 0x7, RZ ;  /* 0x000000070a037819 */ /* 0x000fe200000006ff */
[----:B------:R-:W-:Y:S01]  /*6ec0*/  CS2R R242, SRZ ;  /* 0x0000000000f27805 */ /* 0x000fe2000001ff00 */
[----:B------:R-:W-:Y:S01]  /*6ed0*/  LOP3.LUT R4, R7, 0x10, R8, 0x78, !PT ;  /* 0x0000001007047812 */ /* 0x000fe200078e7808 */
[----:B------:R-:W-:Y:S01]  /*6ee0*/  CS2R R96, SRZ ;  /* 0x0000000000607805 */ /* 0x000fe2000001ff00 */
[----:B------:R-:W-:Y:S01]  /*6ef0*/  LOP3.LUT R7, R11, 0x60, RZ, 0xc0, !PT ;  /* 0x000000600b077812 */ /* 0x000fe200078ec0ff */
[----:B------:R-:W-:Y:S01]  /*6f00*/  CS2R R98, SRZ ;  /* 0x0000000000627805 */ /* 0x000fe2000001ff00 */
[----:B------:R-:W-:Y:S01]  /*6f10*/  LOP3.LUT R9, R9, 0x90, R2, 0x78, !PT ;  /* 0x0000009009097812 */ /* 0x000fe200078e7802 */
[----:B------:R-:W-:Y:S01]  /*6f20*/  CS2R R92, SRZ ;  /* 0x00000000005c7805 */ /* 0x000fe2000001ff00 */
[----:B------:R-:W-:Y:S01]  /*6f30*/  LOP3.LUT R2, R4, R3, RZ, 0xfc, !PT ;  /* 0x0000000304027212 */ /* 0x000fe200078efcff */
[----:B0-----:R-:W-:Y:S01]  /*6f40*/  IMAD R4, R215, c[0x0][0x1b0], RZ ;  /* 0x00006c00d7047a24 */ /* 0x001fe200078e02ff */
[C---:B------:R-:W-:Y:S01]  /*6f50*/  LEA R252, R0.reuse, R7, 0x2 ;  /* 0x0000000700fc7211 */ /* 0x040fe200078e10ff */
[----:B------:R-:W-:Y:S01]  /*6f60*/  CS2R R94, SRZ ;  /* 0x00000000005e7805 */ /* 0x000fe2000001ff00 */
[C---:B------:R-:W-:Y:S01]  /*6f70*/  SHF.L.U32 R3, R0.reuse, 0x1, RZ ;  /* 0x0000000100037819 */ /* 0x040fe200000006ff */
[----:B------:R-:W-:Y:S01]  /*6f80*/  CS2R R88, SRZ ;  /* 0x0000000000587805 */ /* 0x000fe2000001ff00 */
[--C-:B------:R-:W-:Y:S01]  /*6f90*/  SHF.R.S32.HI R7, RZ, 0x6, R225.reuse ;  /* 0x00000006ff077819 */ /* 0x100fe200000114e1 */
[----:B------:R-:W-:Y:S01]  /*6fa0*/  CS2R R90, SRZ ;  /* 0x00000000005a7805 */ /* 0x000fe2000001ff00 */
[----:B------:R-:W-:Y:S01]  /*6fb0*/  ISETP.NE.U32.AND P0, PT, R0, RZ, PT ;  /* 0x000000ff0000720c */ /* 0x000fe20003f05070 */
[----:B------:R-:W-:Y:S01]  /*6fc0*/  CS2R R84, SRZ ;  /* 0x0000000000547805 */ /* 0x000fe2000001ff00 */
[----:B------:R-:W-:Y:S01]  /*6fd0*/  LEA.HI R3, R6, R3, RZ, 0x1e ;  /* 0x0000000306037211 */ /* 0x000fe200078ff0ff */
[----:B------:R-:W-:Y:S01]  /*6fe0*/  CS2R R86, SRZ ;  /* 0x0000000000567805 */ /* 0x000fe2000001ff00 */
[--C-:B------:R-:W-:Y:S01]  /*6ff0*/  SHF.R.S32.HI R12, RZ, 0x2, R225.reuse ;  /* 0x00000002ff0c7819 */ /* 0x100fe200000114e1 */
[----:B------:R-:W-:Y:S01]  /*7000*/  CS2R R80, SRZ ;  /* 0x0000000000507805 */ /* 0x000fe2000001ff00 */
[----:B------:R-:W-:Y:S01]  /*7010*/  LOP3.LUT R0, R225, 0xf, RZ, 0xc0, !PT ;  /* 0x0000000fe1007812 */ /* 0x000fe200078ec0ff */
[----:B------:R-:W-:Y:S01]  /*7020*/  CS2R R82, SRZ ;  /* 0x0000000000527805 */ /* 0x000fe2000001ff00 */
[----:B------:R-:W-:Y:S01]  /*7030*/  SGXT R7, R7, 0x1 ;  /* 0x000000010707781a */ /* 0x000fe20000000200 */
[----:B------:R-:W-:Y:S01]  /*7040*/  CS2R R76, SRZ ;  /* 0x00000000004c7805 */ /* 0x000fe2000001ff00 */
[C---:B------:R-:W-:Y:S01]  /*7050*/  LEA R6, R5.reuse, R6, 0x2 ;  /* 0x0000000605067211 */ /* 0x040fe200078e10ff */
[----:B------:R-:W-:Y:S01]  /*7060*/  CS2R R78, SRZ ;  /* 0x00000000004e7805 */ /* 0x000fe2000001ff00 */
[----:B------:R-:W-:Y:S01]  /*7070*/  SHF.L.U32 R5, R5, 0x4, RZ ;  /* 0x0000000405057819 */ /* 0x000fe200000006ff */
[----:B------:R-:W-:Y:S01]  /*7080*/  CS2R R72, SRZ ;  /* 0x0000000000487805 */ /* 0x000fe2000001ff00 */
[----:B------:R-:W-:Y:S01]  /*7090*/  SHF.R.U32.HI R13, RZ, 0x4, R225 ;  /* 0x00000004ff0d7819 */ /* 0x000fe200000116e1 */
[----:B------:R-:W-:Y:S01]  /*70a0*/  CS2R R74, SRZ ;  /* 0x00000000004a7805 */ /* 0x000fe2000001ff00 */
[----:B------:R-:W-:Y:S01]  /*70b0*/  SGXT R12, R12, 0x1 ;  /* 0x000000010c0c781a */ /* 0x000fe20000000200 */
[----:B------:R-:W-:Y:S01]  /*70c0*/  CS2R R68, SRZ ;  /* 0x0000000000447805 */ /* 0x000fe2000001ff00 */
[----:B------:R-:W-:Y:S01]  /*70d0*/  LOP3.LUT R3, R7, 0x90, RZ, 0xc0, !PT ;  /* 0x0000009007037812 */ /* 0x000fe200078ec0ff */
[----:B------:R-:W-:Y:S01]  /*70e0*/  IMAD R7, R0, c[0x0][0x1b4], RZ ;  /* 0x00006d0000077a24 */ /* 0x000fe200078e02ff */
[--C-:B------:R-:W-:Y:S01]  /*70f0*/  LOP3.LUT R5, R5, 0x30, R8.reuse, 0x78, !PT ;  /* 0x0000003005057812 */ /* 0x100fe200078e7808 */
[----:B------:R-:W-:Y:S01]  /*7100*/  CS2R R70, SRZ ;  /* 0x0000000000467805 */ /* 0x000fe2000001ff00 */
[----:B------:R-:W-:Y:S01]  /*7110*/  LOP3.LUT R12, R12, 0x90, RZ, 0xc0, !PT ;  /* 0x000000900c0c7812 */ /* 0x000fe200078ec0ff */
[----:B------:R-:W-:Y:S01]  /*7120*/  CS2R R64, SRZ ;  /* 0x0000000000407805 */ /* 0x000fe2000001ff00 */
[----:B------:R-:W-:Y:S01]  /*7130*/  SGXT.U32 R0, R13, 0x3 ;  /* 0x000000030d00781a */ /* 0x000fe20000000000 */
[----:B------:R-:W-:Y:S01]  /*7140*/  CS2R R66, SRZ ;  /* 0x0000000000427805 */ /* 0x000fe2000001ff00 */
[----:B------:R-:W-:Y:S01]  /*7150*/  LEA R201, R6, R5, 0x7 ;  /* 0x0000000506c97211 */ /* 0x000fe200078e38ff */
[----:B------:R-:W-:Y:S01]  /*7160*/  CS2R R60, SRZ ;  /* 0x00000000003c7805 */ /* 0x000fe2000001ff00 */
[C---:B------:R-:W-:Y:S01]  /*7170*/  SHF.L.U32 R5, R4.reuse, 0x1, RZ ;  /* 0x0000000104057819 */ /* 0x040fe200000006ff */
[----:B------:R-:W-:Y:S01]  /*7180*/  IMAD.HI R4, R4, 0x2, RZ ;  /* 0x0000000204047827 */ /* 0x000fe200078e02ff */
[C---:B------:R-:W-:Y:S01]  /*7190*/  SHF.L.U32 R6, R7.reuse, 0x1, RZ ;  /* 0x0000000107067819 */ /* 0x040fe200000006ff */
[----:B------:R-:W-:Y:S01]  /*71a0*/  STL [R1+0x1d8], R201 ;  /* 0x0001d8c901007387 */ /* 0x000fe20000100800 */
[----:B-1----:R-:W-:Y:S01]  /*71b0*/  LOP3.LUT R216, R216, 0x7f, RZ, 0xc0, !PT ;  /* 0x0000007fd8d87812 */ /* 0x002fe200078ec0ff */
[----:B------:R-:W-:Y:S01]  /*71c0*/  IMAD.HI R7, R7, 0x2, RZ ;  /* 0x0000000207077827 */ /* 0x000fe200078e02ff */
[--C-:B------:R-:W-:Y:S01]  /*71d0*/  LOP3.LUT R3, R3, 0x7e, R8.reuse, 0x78, !PT ;  /* 0x0000007e03037812 */ /* 0x100fe200078e7808 */
[----:B------:R-:W-:Y:S01]  /*71e0*/  CS2R R62, SRZ ;  /* 0x00000000003e7805 */ /* 0x000fe2000001ff00 */
[----:B------:R-:W-:Y:S01]  /*71f0*/  LOP3.LUT R15, R12, 0x10, R8, 0x78, !PT ;  /* 0x000000100c0f7812 */ /* 0x000fe200078e7808 */
[----:B------:R-:W-:Y:S01]  /*7200*/  IMAD R8, R0, c[0x0][0x1b8], RZ ;  /* 0x00006e0000087a24 */ /* 0x000fe200078e02ff */
[----:B------:R-:W-:Y:S01]  /*7210*/  SHF.L.U32 R115, R225, 0x5, RZ ;  /* 0x00000005e1737819 */ /* 0x000fe200000006ff */
[----:B------:R-:W-:Y:S01]  /*7220*/  IMAD R0, R215, c[0x0][0x1a0], RZ ;  /* 0x00006800d7007a24 */ /* 0x000fe200078e02ff */
[----:B------:R-:W-:Y:S01]  /*7230*/  IADD3 R19, P3, P4, R6, c[0x0][0x170], R5 ;  /* 0x00005c0006137a10 */ /* 0x000fe20007c7e005 */
[----:B------:R-:W-:Y:S01]  /*7240*/  IMAD R5, R216, c[0x0][0x1a8], RZ ;  /* 0x00006a00d8057a24 */ /* 0x000fe200078e02ff */
[----:B------:R-:W-:Y:S01]  /*7250*/  MOV R6, c[0x0][0x1a8] ;  /* 0x00006a0000067a02 */ /* 0x000fe20000000f00 */
[----:B------:R-:W-:Y:S01]  /*7260*/  CS2R R56, SRZ ;  /* 0x0000000000387805 */ /* 0x000fe2000001ff00 */
[----:B------:R-:W-:Y:S01]  /*7270*/  LOP3.LUT R115, R12, 0x160, R115, 0xf8, !PT ;  /* 0x000001600c737812 */ /* 0x000fe200078ef873 */
[----:B------:R-:W-:Y:S01]  /*7280*/  CS2R R58, SRZ ;  /* 0x00000000003a7805 */ /* 0x000fe2000001ff00 */
[----:B------:R-:W-:Y:S01]  /*7290*/  LEA R12, P1, R0, c[0x0][0x168], 0x1 ;  /* 0x00005a00000c7a11 */ /* 0x000fe200078208ff */
[----:B------:R-:W-:Y:S01]  /*72a0*/  CS2R R52, SRZ ;  /* 0x0000000000347805 */ /* 0x000fe2000001ff00 */
[----:B------:R-:W-:Y:S01]  /*72b0*/  MOV R23, c[0x0][0x1b8] ;  /* 0x00006e0000177a02 */ /* 0x000fe20000000f00 */
[----:B------:R-:W-:Y:S01]  /*72c0*/  CS2R R54, SRZ ;  /* 0x0000000000367805 */ /* 0x000fe2000001ff00 */
[----:B------:R-:W-:Y:S01]  /*72d0*/  LEA R6, R6, R5, 0x7 ;  /* 0x0000000506067211 */ /* 0x000fe200078e38ff */
[----:B------:R-:W-:Y:S01]  /*72e0*/  CS2R R180, SRZ ;  /* 0x0000000000b47805 */ /* 0x000fe2000001ff00 */
[----:B------:R-:W-:Y:S01]  /*72f0*/  IADD3 R252, R9, R252, RZ ;  /* 0x000000fc09fc7210 */ /* 0x000fe20007ffe0ff */
[----:B------:R-:W-:Y:S01]  /*7300*/  CS2R R182, SRZ ;  /* 0x0000000000b67805 */ /* 0x000fe2000001ff00 */
[----:B------:R-:W-:Y:S01]  /*7310*/  LEA.HI.X.SX32 R0, R0, c[0x0][0x16c], 0x1, P1 ;  /* 0x00005b0000007a11 */ /* 0x000fe200008f0eff */
[----:B------:R-:W-:Y:S01]  /*7320*/  CS2R R176, SRZ ;  /* 0x0000000000b07805 */ /* 0x000fe2000001ff00 */
[----:B------:R-:W-:Y:S01]  /*7330*/  LEA R9, R23, R8, 0x3 ;  /* 0x0000000817097211 */ /* 0x000fe200078e18ff */
[----:B------:R-:W-:Y:S01]  /*7340*/  CS2R R178, SRZ ;  /* 0x0000000000b27805 */ /* 0x000fe2000001ff00 */
[-C--:B------:R-:W-:Y:S01]  /*7350*/  LEA R204, P1, R5, R12.reuse, 0x1 ;  /* 0x0000000c05cc7211 */ /* 0x080fe200078208ff */
[----:B------:R-:W-:Y:S01]  /*7360*/  CS2R R172, SRZ ;  /* 0x0000000000ac7805 */ /* 0x000fe2000001ff00 */
[----:B------:R-:W-:Y:S01]  /*7370*/  LEA R202, P2, R6, R12, 0x1 ;  /* 0x0000000c06ca7211 */ /* 0x000fe200078408ff */
[----:B------:R-:W-:Y:S01]  /*7380*/  CS2R R174, SRZ ;  /* 0x0000000000ae7805 */ /* 0x000fe2000001ff00 */
[----:B------:R-:W-:Y:S01]  /*7390*/  LEA R16, R10, R100, 0x6 ;  /* 0x000000640a107211 */ /* 0x000fe200078e30ff */
[----:B------:R-:W-:Y:S01]  /*73a0*/  CS2R R168, SRZ ;  /* 0x0000000000a87805 */ /* 0x000fe2000001ff00 */
[----:B------:R-:W-:Y:S01]  /*73b0*/  LOP3.LUT R14, R11, 0x300, RZ, 0xc0, !PT ;  /* 0x000003000b0e7812 */ /* 0x000fe200078ec0ff */
[----:B------:R-:W-:Y:S01]  /*73c0*/  CS2R R170, SRZ ;  /* 0x0000000000aa7805 */ /* 0x000fe2000001ff00 */
[----:B------:R-:W-:Y:S01]  /*73d0*/  IADD3.X R21, R7, c[0x0][0x174], R4, P3, P4 ;  /* 0x00005d0007157a10 */ /* 0x000fe20001fe8404 */
[----:B------:R-:W-:Y:S01]  /*73e0*/  CS2R R164, SRZ ;  /* 0x0000000000a47805 */ /* 0x000fe2000001ff00 */
[----:B------:R-:W-:Y:S01]  /*73f0*/  LEA R10, R23, R9, 0x3 ;  /* 0x00000009170a7211 */ /* 0x000fe200078e18ff */
[----:B------:R-:W-:Y:S01]  /*7400*/  CS2R R166, SRZ ;  /* 0x0000000000a67805 */ /* 0x000fe2000001ff00 */
[-C--:B------:R-:W-:Y:S01]  /*7410*/  LEA.HI.X.SX32 R205, R5, R0.reuse, 0x1, P1 ;  /* 0x0000000005cd7211 */ /* 0x080fe200008f0eff */
[----:B------:R-:W-:Y:S01]  /*7420*/  CS2R R48, SRZ ;  /* 0x0000000000307805 */ /* 0x000fe2000001ff00 */
[----:B------:R-:W-:Y:S01]  /*7430*/  LEA.HI.X.SX32 R203, R6, R0, 0x1, P2 ;  /* 0x0000000006cb7211 */ /* 0x000fe200010f0eff */
[----:B------:R-:W-:Y:S01]  /*7440*/  CS2R R50, SRZ ;  /* 0x0000000000327805 */ /* 0x000fe2000001ff00 */
[----:B------:R-:W-:Y:S01]  /*7450*/  LEA.HI R4, R225, 0x78, RZ, 0x1c ;  /* 0x00000078e1047811 */ /* 0x000fe200078fe0ff */
[----:B------:R-:W-:Y:S01]  /*7460*/  STL.64 [R1+0x1d0], R204 ;  /* 0x0001d0cc01007387 */ /* 0x000fe20000100a00 */
[----:B------:R-:W-:Y:S01]  /*7470*/  IADD3 R0, R15, R16, R14 ;  /* 0x000000100f007210 */ /* 0x000fe20007ffe00e */
[----:B------:R-:W-:Y:S01]  /*7480*/  CS2R R44, SRZ ;  /* 0x00000000002c7805 */ /* 0x000fe2000001ff00 */
[----:B------:R-:W-:Y:S01]  /*7490*/  LEA R11, R23, R10, 0x3 ;  /* 0x0000000a170b7211 */ /* 0x000fe200078e18ff */
[----:B------:R-:W-:Y:S01]  /*74a0*/  IMAD R15, R4, c[0x0][0x1b8], RZ ;  /* 0x00006e00040f7a24 */ /* 0x000fe200078e02ff */
[----:B------:R-:W-:Y:S01]  /*74b0*/  LEA.HI R5, R225, 0xb8, RZ, 0x1c ;  /* 0x000000b8e1057811 */ /* 0x000fe200078fe0ff */
[----:B------:R0:W-:Y:S01]  /*74c0*/  STL [R1+0x1dc], R0 ;  /* 0x0001dc0001007387 */ /* 0x0001e20000100800 */
[----:B------:R-:W-:Y:S01]  /*74d0*/  LEA R12, R23, R11, 0x3 ;  /* 0x0000000b170c7211 */ /* 0x000fe200078e18ff */
[----:B------:R-:W-:Y:S01]  /*74e0*/  CS2R R46, SRZ ;  /* 0x00000000002e7805 */ /* 0x000fe2000001ff00 */
[-C--:B------:R-:W-:Y:S01]  /*74f0*/  LEA R34, P3, R8, R19.reuse, 0x1 ;  /* 0x0000001308227211 */ /* 0x080fe200078608ff */
[----:B------:R-:W-:Y:S01]  /*7500*/  IMAD R16, R5, c[0x0][0x1b8], RZ ;  /* 0x00006e0005107a24 */ /* 0x000fe200078e02ff */
[----:B------:R-:W-:Y:S01]  /*7510*/  LEA.HI R6, R225, 0xf8, RZ, 0x1c ;  /* 0x000000f8e1067811 */ /* 0x000fe200078fe0ff */
[----:B------:R-:W-:Y:S01]  /*7520*/  STL.64 [R1+0x1c8], R202 ;  /* 0x0001c8ca01007387 */ /* 0x000fe20000100a00 */
[-C--:B------:R-:W-:Y:S01]  /*7530*/  LEA R32, P4, R9, R19.reuse, 0x1 ;  /* 0x0000001309207211 */ /* 0x080fe200078808ff */
[----:B------:R-:W-:Y:S01]  /*7540*/  CS2R R40, SRZ ;  /* 0x0000000000287805 */ /* 0x000fe2000001ff00 */
[----:B------:R-:W-:Y:S01]  /*7550*/  LEA R24, P6, R15, R19, 0x1 ;  /* 0x000000130f187211 */ /* 0x000fe200078c08ff */
[----:B------:R-:W-:Y:S01]  /*7560*/  IMAD R17, R6, c[0x0][0x1b8], RZ ;  /* 0x00006e0006117a24 */ /* 0x000fe200078e02ff */
[----:B0-----:R-:W-:Y:S01]  /*7570*/  LEA.HI R0, R225, 0x38, RZ, 0x1c ;  /* 0x00000038e1007811 */ /* 0x001fe200078fe0ff */
[----:B------:R-:W-:Y:S01]  /*7580*/  CS2R R42, SRZ ;  /* 0x00000000002a7805 */ /* 0x000fe2000001ff00 */
[----:B------:R-:W-:Y:S01]  /*7590*/  LEA R13, R23, R12, 0x3 ;  /* 0x0000000c170d7211 */ /* 0x000fe200078e18ff */
[----:B------:R-:W-:Y:S01]  /*75a0*/  CS2R R36, SRZ ;  /* 0x0000000000247805 */ /* 0x000fe2000001ff00 */
[-C--:B------:R-:W-:Y:S01]  /*75b0*/  LEA.HI.X.SX32 R35, R8, R21.reuse, 0x1, P3 ;  /* 0x0000001508237211 */ /* 0x080fe200018f0eff */
[----:B------:R-:W-:Y:S01]  /*75c0*/  IMAD R0, R0, c[0x0][0x1b8], RZ ;  /* 0x00006e0000007a24 */ /* 0x000fe200078e02ff */
[-C--:B------:R-:W-:Y:S01]  /*75d0*/  LEA.HI.X.SX32 R33, R9, R21.reuse, 0x1, P4 ;  /* 0x0000001509217211 */ /* 0x080fe200020f0eff */
[----:B------:R-:W-:Y:S01]  /*75e0*/  CS2R R38, SRZ ;  /* 0x0000000000267805 */ /* 0x000fe2000001ff00 */
[----:B------:R-:W-:Y:S01]  /*75f0*/  LEA.HI.X.SX32 R25, R15, R21, 0x1, P6 ;  /* 0x000000150f197211 */ /* 0x000fe200030f0eff */
[----:B------:R0:W-:Y:S01]  /*7600*/  STL.64 [R1+0x398], R34 ;  /* 0x0003982201007387 */ /* 0x0001e20000100a00 */
[----:B------:R-:W-:Y:S01]  /*7610*/  LEA R7, R23, R13, 0x3 ;  /* 0x0000000d17077211 */ /* 0x000fe200078e18ff */
[----:B------:R-:W-:Y:S01]  /*7620*/  CS2R R160, SRZ ;  /* 0x0000000000a07805 */ /* 0x000fe2000001ff00 */
[-C--:B------:R-:W-:Y:S01]  /*7630*/  LEA R30, P5, R0, R19.reuse, 0x1 ;  /* 0x00000013001e7211 */ /* 0x080fe200078a08ff */
[----:B------:R1:W-:Y:S01]  /*7640*/  STL.64 [R1+0x390], R32 ;  /* 0x0003902001007387 */ /* 0x0003e20000100a00 */
[-C--:B------:R-:W-:Y:S01]  /*7650*/  LEA R28, P1, R16, R19.reuse, 0x1 ;  /* 0x00000013101c7211 */ /* 0x080fe200078208ff */
[----:B------:R-:W-:Y:S01]  /*7660*/  CS2R R162, SRZ ;  /* 0x0000000000a27805 */ /* 0x000fe2000001ff00 */
[----:B------:R-:W-:Y:S01]  /*7670*/  LEA R26, P2, R17, R19, 0x1 ;  /* 0x00000013111a7211 */ /* 0x000fe200078408ff */
[----:B------:R2:W-:Y:S01]  /*7680*/  STL.64 [R1+0x320], R24 ;  /* 0x0003201801007387 */ /* 0x0005e20000100a00 */
[----:B------:R-:W-:Y:S01]  /*7690*/  LEA R14, R23, R7, 0x4 ;  /* 0x00000007170e7211 */ /* 0x000fe200078e20ff */
[----:B------:R-:W-:Y:S01]  /*76a0*/  CS2R R156, SRZ ;  /* 0x00000000009c7805 */ /* 0x000fe2000001ff00 */
[-C--:B------:R-:W-:Y:S01]  /*76b0*/  LEA.HI.X.SX32 R31, R0, R21.reuse, 0x1, P5 ;  /* 0x00000015001f7211 */ /* 0x080fe200028f0eff */
[----:B0-----:R-:W-:Y:S01]  /*76c0*/  CS2R R34, SRZ ;  /* 0x0000000000227805 */ /* 0x001fe2000001ff00 */
[-C--:B------:R-:W-:Y:S01]  /*76d0*/  LEA.HI.X.SX32 R29, R16, R21.reuse, 0x1, P1 ;  /* 0x00000015101d7211 */ /* 0x080fe200008f0eff */
[----:B------:R-:W-:Y:S01]  /*76e0*/  CS2R R158, SRZ ;  /* 0x00000000009e7805 */ /* 0x000fe2000001ff00 */
[----:B------:R-:W-:Y:S01]  /*76f0*/  LEA.HI.X.SX32 R27, R17, R21, 0x1, P2 ;  /* 0x00000015111b7211 */ /* 0x000fe200010f0eff */
[----:B------:R0:W-:Y:S01]  /*7700*/  STL.64 [R1+0x360], R30 ;  /* 0x0003601e01007387 */ /* 0x0001e20000100a00 */
[C---:B------:R-:W-:Y:S01]  /*7710*/  LEA R4, R23.reuse, R14, 0x3 ;  /* 0x0000000e17047211 */ /* 0x040fe200078e18ff */
[----:B-1----:R-:W-:Y:S01]  /*7720*/  CS2R R32, SRZ ;  /* 0x0000000000207805 */ /* 0x002fe2000001ff00 */
[----:B------:R-:W-:Y:S01]  /*7730*/  LEA.HI R112, R184, 0x68, RZ, 0x1e ;  /* 0x00000068b8707811 */ /* 0x000fe200078ff0ff */
[----:B------:R1:W-:Y:S01]  /*7740*/  STL.64 [R1+0x2e0], R28 ;  /* 0x0002e01c01007387 */ /* 0x0003e20000100a00 */
[C---:B--2---:R-:W-:Y:S01]  /*7750*/  LEA R24, P3, R10.reuse, R19, 0x1 ;  /* 0x000000130a187211 */ /* 0x044fe200078608ff */
[----:B------:R-:W-:Y:S01]  /*7760*/  CS2R R152, SRZ ;  /* 0x0000000000987805 */ /* 0x000fe2000001ff00 */
[----:B------:R-:W-:Y:S01]  /*7770*/  LEA R5, R23, R4, 0x3 ;  /* 0x0000000417057211 */ /* 0x000fe200078e18ff */
[----:B------:R2:W-:Y:S01]  /*7780*/  STL.64 [R1+0x2a0], R26 ;  /* 0x0002a01a01007387 */ /* 0x0005e20000100a00 */
[----:B------:R-:W-:Y:S01]  /*7790*/  LEA.HI.X.SX32 R25, R10, R21, 0x1, P3 ;  /* 0x000000150a197211 */ /* 0x000fe200018f0eff */
[----:B------:R-:W-:Y:S01]  /*77a0*/  CS2R R154, SRZ ;  /* 0x00000000009a7805 */ /* 0x000fe2000001ff00 */
[----:B------:R-:W-:Y:S01]  /*77b0*/  LEA R16, P3, R13, R19, 0x1 ;  /* 0x000000130d107211 */ /* 0x000fe200078608ff */
[----:B0-----:R-:W-:Y:S01]  /*77c0*/  CS2R R30, SRZ ;  /* 0x00000000001e7805 */ /* 0x001fe2000001ff00 */
[----:B------:R-:W-:Y:S01]  /*77d0*/  LEA R6, R23, R5, 0x3 ;  /* 0x0000000517067211 */ /* 0x000fe200078e18ff */
[----:B------:R0:W-:Y:S01]  /*77e0*/  STL.64 [R1+0x388], R24 ;  /* 0x0003881801007387 */ /* 0x0001e20000100a00 */
[----:B------:R-:W-:Y:S01]  /*77f0*/  LEA.HI.X.SX32 R17, R13, R21, 0x1, P3 ;  /* 0x000000150d117211 */ /* 0x000fe200018f0eff */
[----:B-1----:R-:W-:Y:S01]  /*7800*/  CS2R R28, SRZ ;  /* 0x00000000001c7805 */ /* 0x002fe2000001ff00 */
[----:B------:R-:W-:Y:S01]  /*7810*/  LEA R8, R23, R6, 0x3 ;  /* 0x0000000617087211 */ /* 0x000fe200078e18ff */
[----:B------:R-:W-:Y:S01]  /*7820*/  CS2R R148, SRZ ;  /* 0x0000000000947805 */ /* 0x000fe2000001ff00 */
[----:B------:R-:W-:Y:S01]  /*7830*/  LEA.HI R109, R184, 0x50, RZ, 0x1e ;  /* 0x00000050b86d7811 */ /* 0x000fe200078ff0ff */
[----:B------:R-:W-:Y:S01]  /*7840*/  CS2R R150, SRZ ;  /* 0x0000000000967805 */ /* 0x000fe2000001ff00 */
[----:B--2---:R-:W-:Y:S01]  /*7850*/  LEA R26, P1, R11, R19, 0x1 ;  /* 0x000000130b1a7211 */ /* 0x004fe200078208ff */
[----:B------:R-:W-:Y:S01]  /*7860*/  CS2R R144, SRZ ;  /* 0x0000000000907805 */ /* 0x000fe2000001ff00 */
[----:B------:R-:W-:Y:S01]  /*7870*/  LEA R0, R23, R8, 0x3 ;  /* 0x0000000817007211 */ /* 0x000fe200078e18ff */
[----:B------:R-:W-:Y:S01]  /*7880*/  CS2R R146, SRZ ;  /* 0x0000000000927805 */ /* 0x000fe2000001ff00 */
[----:B------:R-:W-:Y:S01]  /*7890*/  LEA.HI.X.SX32 R27, R11, R21, 0x1, P1 ;  /* 0x000000150b1b7211 */ /* 0x000fe200008f0eff */
[----:B------:R-:W-:Y:S01]  /*78a0*/  CS2R R140, SRZ ;  /* 0x00000000008c7805 */ /* 0x000fe2000001ff00 */
[C---:B0-----:R-:W-:Y:S01]  /*78b0*/  LEA R24, P2, R12.reuse, R19, 0x1 ;  /* 0x000000130c187211 */ /* 0x041fe200078408ff */
[----:B------:R-:W-:Y:S01]  /*78c0*/  CS2R R142, SRZ ;  /* 0x00000000008e7805 */ /* 0x000fe2000001ff00 */
[C---:B------:R-:W-:Y:S01]  /*78d0*/  LEA R9, R23.reuse, R0, 0x3 ;  /* 0x0000000017097211 */ /* 0x040fe200078e18ff */
[----:B------:R0:W-:Y:S01]  /*78e0*/  STL.64 [R1+0x380], R26 ;  /* 0x0003801a01007387 */ /* 0x0001e20000100a00 */
[----:B------:R-:W-:Y:S01]  /*78f0*/  LEA.HI.X.SX32 R25, R12, R21, 0x1, P2 ;  /* 0x000000150c197211 */ /* 0x000fe200010f0eff */
[----:B------:R-:W-:Y:S01]  /*7900*/  CS2R R136, SRZ ;  /* 0x0000000000887805 */ /* 0x000fe2000001ff00 */
[C---:B------:R-:W-:Y:S01]  /*7910*/  LEA R10, R23.reuse, R9, 0x4 ;  /* 0x00000009170a7211 */ /* 0x040fe200078e20ff */
[----:B------:R-:W-:Y:S01]  /*7920*/  CS2R R138, SRZ ;  /* 0x00000000008a7805 */ /* 0x000fe2000001ff00 */
[C---:B------:R-:W-:Y:S01]  /*7930*/  LEA.HI R113, R184.reuse, 0x70, RZ, 0x1e ;  /* 0x00000070b8717811 */ /* 0x040fe200078ff0ff */
[----:B------:R1:W-:Y:S01]  /*7940*/  STL.64 [R1+0x378], R24 ;  /* 0x0003781801007387 */ /* 0x0003e20000100a00 */
[C---:B------:R-:W-:Y:S01]  /*7950*/  LEA R11, R23.reuse, R10, 0x3 ;  /* 0x0000000a170b7211 */ /* 0x040fe200078e18ff */
[----:B------:R-:W-:Y:S01]  /*7960*/  CS2R R132, SRZ ;  /* 0x0000000000847805 */ /* 0x000fe2000001ff00 */
[C---:B------:R-:W-:Y:S01]  /*7970*/  LEA.HI R106, R184.reuse, 0x38, RZ, 0x1e ;  /* 0x00000038b86a7811 */ /* 0x040fe200078ff0ff */
[----:B------:R2:W-:Y:S01]  /*7980*/  STL.64 [R1+0x370], R16 ;  /* 0x0003701001007387 */ /* 0x0005e20000100a00 */
[----:B------:R-:W-:Y:S01]  /*7990*/  LEA R12, R23, R11, 0x3 ;  /* 0x0000000b170c7211 */ /* 0x000fe200078e18ff */
[----:B------:R-:W-:Y:S01]  /*79a0*/  CS2R R134, SRZ ;  /* 0x0000000000867805 */ /* 0x000fe2000001ff00 */
[C---:B0-----:R-:W-:Y:S01]  /*79b0*/  LEA R26, P1, R7.reuse, R19, 0x1 ;  /* 0x00000013071a7211 */ /* 0x041fe200078208ff */
[----:B------:R-:W-:Y:S01]  /*79c0*/  CS2R R128, SRZ ;  /* 0x0000000000807805 */ /* 0x000fe2000001ff00 */
[----:B------:R-:W-:Y:S01]  /*79d0*/  LEA.HI R110, R184, 0x58, RZ, 0x1e ;  /* 0x00000058b86e7811 */ /* 0x000fe200078ff0ff */
[----:B------:R-:W-:Y:S01]  /*79e0*/  CS2R R130, SRZ ;  /* 0x0000000000827805 */ /* 0x000fe2000001ff00 */
[----:B------:R-:W-:Y:S01]  /*79f0*/  LEA.HI.X.SX32 R27, R7, R21, 0x1, P1 ;  /* 0x00000015071b7211 */ /* 0x000fe200008f0eff */
[----:B------:R-:W-:Y:S01]  /*7a00*/  CS2R R124, SRZ ;  /* 0x00000000007c7805 */ /* 0x000fe2000001ff00 */
[-C--:B-1----:R-:W-:Y:S01]  /*7a10*/  LEA R24, P2, R14, R19.reuse, 0x1 ;  /* 0x000000130e187211 */ /* 0x082fe200078408ff */
[----:B------:R-:W-:Y:S01]  /*7a20*/  CS2R R126, SRZ ;  /* 0x00000000007e7805 */ /* 0x000fe2000001ff00 */
[----:B------:R-:W-:Y:S01]  /*7a30*/  LEA.HI R103, R184, 0x20, RZ, 0x1e ;  /* 0x00000020b8677811 */ /* 0x000fe200078ff0ff */
[----:B------:R0:W-:Y:S01]  /*7a40*/  STL.64 [R1+0x368], R26 ;  /* 0x0003681a01007387 */ /* 0x0001e20000100a00 */
[----:B--2---:R-:W-:Y:S01]  /*7a50*/  LEA R16, P3, R4, R19, 0x1 ;  /* 0x0000001304107211 */ /* 0x004fe200078608ff */
[----:B------:R-:W-:Y:S01]  /*7a60*/  CS2R R120, SRZ ;  /* 0x0000000000787805 */ /* 0x000fe2000001ff00 */
[-C--:B------:R-:W-:Y:S01]  /*7a70*/  LEA.HI.X.SX32 R25, R14, R21.reuse, 0x1, P2 ;  /* 0x000000150e197211 */ /* 0x080fe200010f0eff */
[----:B------:R-:W-:Y:S01]  /*7a80*/  CS2R R122, SRZ ;  /* 0x00000000007a7805 */ /* 0x000fe2000001ff00 */
[----:B------:R-:W-:Y:S01]  /*7a90*/  LEA.HI.X.SX32 R17, R4, R21, 0x1, P3 ;  /* 0x0000001504117211 */ /* 0x000fe200018f0eff */
[----:B------:R-:W-:Y:S01]  /*7aa0*/  CS2R R116, SRZ ;  /* 0x0000000000747805 */ /* 0x000fe2000001ff00 */
[C---:B------:R-:W-:Y:S01]  /*7ab0*/  LEA R14, P3, R8.reuse, R19, 0x1 ;  /* 0x00000013080e7211 */ /* 0x040fe200078608ff */
[----:B------:R1:W-:Y:S01]  /*7ac0*/  STL.64 [R1+0x358], R24 ;  /* 0x0003581801007387 */ /* 0x0003e20000100a00 */
[C---:B------:R-:W-:Y:S01]  /*7ad0*/  LEA R4, R23.reuse, R12, 0x3 ;  /* 0x0000000c17047211 */ /* 0x040fe200078e18ff */
[----:B------:R-:W-:Y:S01]  /*7ae0*/  CS2R R118, SRZ ;  /* 0x0000000000767805 */ /* 0x000fe2000001ff00 */
[----:B------:R-:W-:Y:S01]  /*7af0*/  LEA.HI.X.SX32 R15, R8, R21, 0x1, P3 ;  /* 0x00000015080f7211 */ /* 0x000fe200018f0eff */
[----:B------:R2:W-:Y:S01]  /*7b00*/  STL.64 [R1+0x350], R16 ;  /* 0x0003501001007387 */ /* 0x0005e20000100a00 */
[----:B------:R-:W-:Y:S01]  /*7b10*/  LEA R7, R23, R4, 0x3 ;  /* 0x0000000417077211 */ /* 0x000fe200078e18ff */
[----:B0-----:R-:W-:Y:S01]  /*7b20*/  CS2R R26, SRZ ;  /* 0x00000000001a7805 */ /* 0x001fe2000001ff00 */
[C---:B------:R-:W-:Y:S01]  /*7b30*/  LEA.HI R107, R184.reuse, 0x40, RZ, 0x1e ;  /* 0x00000040b86b7811 */ /* 0x040fe200078ff0ff */
[----:B------:R-:W-:Y:S01]  /*7b40*/  UMOV UR4, URZ ;  /* 0x0000003f00047c82 */ /* 0x000fe20008000000 */
[C---:B------:R-:W-:Y:S01]  /*7b50*/  LEA.HI R114, R184.reuse, 0x78, RZ, 0x1e ;  /* 0x00000078b8727811 */ /* 0x040fe200078ff0ff */
[----:B------:R-:W-:Y:S01]  /*7b60*/  UMOV UR5, URZ ;  /* 0x0000003f00057c82 */ /* 0x000fe20008000000 */
[----:B------:R-:W-:-:S02]  /*7b70*/  LEA.HI R100, R184, 0x8, RZ, 0x1e ;  /* 0x00000008b8647811 */ /* 0x000fc400078ff0ff */
[CC--:B-1----:R-:W-:Y:S02]  /*7b80*/  LEA R24, P1, R5.reuse, R19.reuse, 0x1 ;  /* 0x0000001305187211 */ /* 0x0c2fe400078208ff */
[----:B------:R-:W-:Y:S02]  /*7b90*/  LEA.HI R104, R184, 0x28, RZ, 0x1e ;  /* 0x00000028b8687811 */ /* 0x000fe400078ff0ff */
[C---:B--2---:R-:W-:Y:S02]  /*7ba0*/  LEA R16, P2, R6.reuse, R19, 0x1 ;  /* 0x0000001306107211 */ /* 0x044fe400078408ff */
[-C--:B------:R-:W-:Y:S02]  /*7bb0*/  LEA.HI.X.SX32 R25, R5, R21.reuse, 0x1, P1 ;  /* 0x0000001505197211 */ /* 0x080fe400008f0eff */
[----:B------:R-:W-:Y:S02]  /*7bc0*/  LEA.HI.X.SX32 R17, R6, R21, 0x1, P2 ;  /* 0x0000001506117211 */ /* 0x000fe400010f0eff */
[----:B------:R-:W-:Y:S01]  /*7bd0*/  LEA R5, R23, R7, 0x3 ;  /* 0x0000000717057211 */ /* 0x000fe200078e18ff */
[----:B------:R0:W-:Y:S01]  /*7be0*/  STL.64 [R1+0x348], R24 ;  /* 0x0003481801007387 */ /* 0x0001e20000100a00 */
[----:B------:R-:W-:-:S02]  /*7bf0*/  LEA.HI R111, R184, 0x60, RZ, 0x1e ;  /* 0x00000060b86f7811 */ /* 0x000fc400078ff0ff */
[----:B------:R-:W-:Y:S01]  /*7c00*/  LEA R6, R23, R5, 0x3 ;  /* 0x0000000517067211 */ /* 0x000fe200078e18ff */
[----:B------:R1:W-:Y:S01]  /*7c10*/  STL.64 [R1+0x340], R16 ;  /* 0x0003401001007387 */ /* 0x0003e20000100a00 */
[----:B------:R-:W-:Y:S02]  /*7c20*/  IADD3 R187, R217, R112, RZ ;  /* 0x00000070d9bb7210 */ /* 0x000fe40007ffe0ff */
[----:B------:R-:W-:Y:S01]  /*7c30*/  SHF.R.U32.HI R185, RZ, 0x3, R225 ;  /* 0x00000003ffb97819 */ /* 0x000fe200000116e1 */
[----:B------:R2:W-:Y:S01]  /*7c40*/  STL.64 [R1+0x338], R14 ;  /* 0x0003380e01007387 */ /* 0x0005e20000100a00 */
[C---:B------:R-:W-:Y:S02]  /*7c50*/  LEA.HI R101, R184.reuse, 0x10, RZ, 0x1e ;  /* 0x00000010b8657811 */ /* 0x040fe400078ff0ff */
[----:B------:R-:W-:Y:S02]  /*7c60*/  LEA.HI R108, R184, 0x48, RZ, 0x1e ;  /* 0x00000048b86c7811 */ /* 0x000fe400078ff0ff */
[----:B0-----:R-:W-:-:S02]  /*7c70*/  LEA R24, P1, R0, R19, 0x1 ;  /* 0x0000001300187211 */ /* 0x001fc400078208ff */
[----:B------:R-:W-:Y:S02]  /*7c80*/  IADD3 R188, R217, R113, RZ ;  /* 0x00000071d9bc7210 */ /* 0x000fe40007ffe0ff */
[C---:B-1----:R-:W-:Y:S02]  /*7c90*/  LEA R16, P2, R9.reuse, R19, 0x1 ;  /* 0x0000001309107211 */ /* 0x042fe400078408ff */
[----:B------:R-:W-:Y:S02]  /*7ca0*/  LEA.HI.X.SX32 R25, R0, R21, 0x1, P1 ;  /* 0x0000001500197211 */ /* 0x000fe400008f0eff */
[C---:B--2---:R-:W-:Y:S02]  /*7cb0*/  LEA R14, P3, R10.reuse, R19, 0x1 ;  /* 0x000000130a0e7211 */ /* 0x044fe400078608ff */
[-C--:B------:R-:W-:Y:S01]  /*7cc0*/  LEA.HI.X.SX32 R17, R9, R21.reuse, 0x1, P2 ;  /* 0x0000001509117211 */ /* 0x080fe200010f0eff */
[----:B------:R0:W-:Y:S01]  /*7cd0*/  STL.64 [R1+0x330], R24 ;  /* 0x0003301801007387 */ /* 0x0001e20000100a00 */
[----:B------:R-:W-:-:S02]  /*7ce0*/  LEA.HI.X.SX32 R15, R10, R21, 0x1, P3 ;  /* 0x000000150a0f7211 */ /* 0x000fc400018f0eff */
[----:B------:R-:W-:Y:S01]  /*7cf0*/  LEA R0, R23, R6, 0x4 ;  /* 0x0000000617007211 */ /* 0x000fe200078e20ff */
[----:B------:R1:W-:Y:S01]  /*7d00*/  STL.64 [R1+0x328], R16 ;  /* 0x0003281001007387 */ /* 0x0003e20000100a00 */
[----:B------:R-:W-:Y:S02]  /*7d10*/  IADD3 R187, R217, R109, RZ ;  /* 0x0000006dd9bb7210 */ /* 0x000fe40007ffe0ff */
[----:B------:R-:W-:Y:S01]  /*7d20*/  LEA R8, R23, R0, 0x3 ;  /* 0x0000000017087211 */ /* 0x000fe200078e18ff */
[----:B------:R2:W-:Y:S01]  /*7d30*/  STL.64 [R1+0x318], R14 ;  /* 0x0003180e01007387 */ /* 0x0005e20000100a00 */
[----:B------:R-:W-:Y:S02]  /*7d40*/  LEA.HI R105, R184, 0x30, RZ, 0x1e ;  /* 0x00000030b8697811 */ /* 0x000fe400078ff0ff */
[----:B------:R-:W-:Y:S02]  /*7d50*/  IADD3 R188, R217, R110, RZ ;  /* 0x0000006ed9bc7210 */ /* 0x000fe40007ffe0ff */
[----:B0-----:R-:W-:-:S02]  /*7d60*/  LEA R24, P1, R11, R19, 0x1 ;  /* 0x000000130b187211 */ /* 0x001fc400078208ff */
[----:B------:R-:W-:Y:S02]  /*7d70*/  IADD3 R187, R217, R106, RZ ;  /* 0x0000006ad9bb7210 */ /* 0x000fe40007ffe0ff */
[----:B------:R-:W-:Y:S02]  /*7d80*/  LEA.HI.X.SX32 R25, R11, R21, 0x1, P1 ;  /* 0x000000150b197211 */ /* 0x000fe400008f0eff */
[-C--:B-1----:R-:W-:Y:S02]  /*7d90*/  LEA R16, P2, R12, R19.reuse, 0x1 ;  /* 0x000000130c107211 */ /* 0x082fe400078408ff */
[----:B--2---:R-:W-:Y:S01]  /*7da0*/  LEA R14, P3, R4, R19, 0x1 ;  /* 0x00000013040e7211 */ /* 0x004fe200078608ff */
[----:B------:R0:W-:Y:S01]  /*7db0*/  STL.64 [R1+0x310], R24 ;  /* 0x0003101801007387 */ /* 0x0001e20000100a00 */
[-C--:B------:R-:W-:Y:S02]  /*7dc0*/  LEA.HI.X.SX32 R17, R12, R21.reuse, 0x1, P2 ;  /* 0x000000150c117211 */ /* 0x080fe400010f0eff */
[----:B------:R-:W-:-:S02]  /*7dd0*/  LEA.HI.X.SX32 R15, R4, R21, 0x1, P3 ;  /* 0x00000015040f7211 */ /* 0x000fc400018f0eff */
[-C--:B------:R-:W-:Y:S02]  /*7de0*/  LEA R12, P2, R5, R19.reuse, 0x1 ;  /* 0x00000013050c7211 */ /* 0x080fe400078408ff */
[----:B------:R-:W-:Y:S01]  /*7df0*/  LEA R4, R23, R8, 0x3 ;  /* 0x0000000817047211 */ /* 0x000fe200078e18ff */
[----:B------:R1:W-:Y:S01]  /*7e00*/  STL.64 [R1+0x300], R14 ;  /* 0x0003000e01007387 */ /* 0x0003e20000100a00 */
[C---:B------:R-:W-:Y:S02]  /*7e10*/  LEA R10, P3, R6.reuse, R19, 0x1 ;  /* 0x00000013060a7211 */ /* 0x040fe400078608ff */
[-C--:B------:R-:W-:Y:S01]  /*7e20*/  LEA.HI.X.SX32 R13, R5, R21.reuse, 0x1, P2 ;  /* 0x00000015050d7211 */ /* 0x080fe200010f0eff */
[----:B------:R-:W-:Y:S01]  /*7e30*/  STL.64 [R1+0x308], R16 ;  /* 0x0003081001007387 */ /* 0x000fe20000100a00 */
[----:B------:R-:W-:Y:S01]  /*7e40*/  LEA R9, R23, R4, 0x3 ;  /* 0x0000000417097211 */ /* 0x000fe200078e18ff */
[----:B0-----:R-:W-:Y:S01]  /*7e50*/  CS2R R24, SRZ ;  /* 0x0000000000187805 */ /* 0x001fe2000001ff00 */
[----:B------:R-:W-:-:S02]  /*7e60*/  LEA.HI.X.SX32 R11, R6, R21, 0x1, P3 ;  /* 0x00000015060b7211 */ /* 0x000fc400018f0eff */
[----:B------:R-:W-:Y:S02]  /*7e70*/  LEA R5, R23, R9, 0x3 ;  /* 0x0000000917057211 */ /* 0x000fe400078e18ff */
[----:B------:R-:W-:Y:S02]  /*7e80*/  LEA.HI R102, R184, 0x18, RZ, 0x1e ;  /* 0x00000018b8667811 */ /* 0x000fe400078ff0ff */
[----:B-1----:R-:W-:Y:S02]  /*7e90*/  LEA R14, P1, R7, R19, 0x1 ;  /* 0x00000013070e7211 */ /* 0x002fe400078208ff */
[----:B------:R-:W-:Y:S02]  /*7ea0*/  LEA R6, R23, R5, 0x3 ;  /* 0x0000000517067211 */ /* 0x000fe400078e18ff */
[----:B------:R-:W-:Y:S02]  /*7eb0*/  LEA.HI.X.SX32 R15, R7, R21, 0x1, P1 ;  /* 0x00000015070f7211 */ /* 0x000fe400008f0eff */
[----:B------:R-:W-:-:S02]  /*7ec0*/  IADD3 R189, R217, R114, RZ ;  /* 0x00000072d9bd7210 */ /* 0x000fc40007ffe0ff */
[C---:B------:R-:W-:Y:S01]  /*7ed0*/  IADD3 R188, R217.reuse, R107, RZ ;  /* 0x0000006bd9bc7210 */ /* 0x040fe20007ffe0ff */
[----:B------:R0:W-:Y:S01]  /*7ee0*/  STL.64 [R1+0x2f8], R14 ;  /* 0x0002f80e01007387 */ /* 0x0001e20000100a00 */
[C---:B------:R-:W-:Y:S02]  /*7ef0*/  IADD3 R187, R217.reuse, R103, RZ ;  /* 0x00000067d9bb7210 */ /* 0x040fe40007ffe0ff */
[C---:B------:R-:W-:Y:S01]  /*7f00*/  IADD3 R189, R217.reuse, R111, RZ ;  /* 0x0000006fd9bd7210 */ /* 0x040fe20007ffe0ff */
[----:B------:R1:W-:Y:S01]  /*7f10*/  STL.64 [R1+0x2f0], R12 ;  /* 0x0002f00c01007387 */ /* 0x0003e20000100a00 */
[C---:B------:R-:W-:Y:S02]  /*7f20*/  IADD3 R188, R217.reuse, R104, RZ ;  /* 0x00000068d9bc7210 */ /* 0x040fe40007ffe0ff */
[----:B------:R-:W-:Y:S01]  /*7f30*/  IADD3 R187, R217, R100, RZ ;  /* 0x00000064d9bb7210 */ /* 0x000fe20007ffe0ff */
[----:B------:R2:W-:Y:S01]  /*7f40*/  STL.64 [R1+0x2e8], R10 ;  /* 0x0002e80a01007387 */ /* 0x0005e20000100a00 */
[----:B------:R-:W-:-:S02]  /*7f50*/  LOP3.LUT R185, R185, 0x4, RZ, 0xc0, !PT ;  /* 0x00000004b9b97812 */ /* 0x000fc400078ec0ff */
[C---:B------:R-:W-:Y:S02]  /*7f60*/  IADD3 R189, R217.reuse, R108, RZ ;  /* 0x0000006cd9bd7210 */ /* 0x040fe40007ffe0ff */
[----:B0-----:R-:W-:Y:S02]  /*7f70*/  LEA R14, P1, R0, R19, 0x1 ;  /* 0x00000013000e7211 */ /* 0x001fe400078208ff */
[----:B------:R-:W-:Y:S02]  /*7f80*/  IADD3 R188, R217, R101, RZ ;  /* 0x00000065d9bc7210 */ /* 0x000fe40007ffe0ff */
[----:B-1----:R-:W-:Y:S02]  /*7f90*/  LEA R12, P2, R8, R19, 0x1 ;  /* 0x00000013080c7211 */ /* 0x002fe400078408ff */
[----:B------:R-:W-:Y:S02]  /*7fa0*/  LEA.HI.X.SX32 R15, R0, R21, 0x1, P1 ;  /* 0x00000015000f7211 */ /* 0x000fe400008f0eff */
[----:B--2---:R-:W-:-:S02]  /*7fb0*/  LEA R10, P3, R4, R19, 0x1 ;  /* 0x00000013040a7211 */ /* 0x004fc400078608ff */
[-C--:B------:R-:W-:Y:S01]  /*7fc0*/  LEA.HI.X.SX32 R13, R8, R21.reuse, 0x1, P2 ;  /* 0x00000015080d7211 */ /* 0x080fe200010f0eff */
[----:B------:R0:W-:Y:S01]  /*7fd0*/  STL.64 [R1+0x2d8], R14 ;  /* 0x0002d80e01007387 */ /* 0x0001e20000100a00 */
[----:B------:R-:W-:Y:S02]  /*7fe0*/  LEA.HI.X.SX32 R11, R4, R21, 0x1, P3 ;  /* 0x00000015040b7211 */ /* 0x000fe400018f0eff */
[----:B------:R-:W-:Y:S01]  /*7ff0*/  LEA R0, R23, R6, 0x3 ;  /* 0x0000000617007211 */ /* 0x000fe200078e18ff */
[----:B------:R1:W-:Y:S01]  /*8000*/  STL.64 [R1+0x2d0], R12 ;  /* 0x0002d00c01007387 */ /* 0x0003e20000100a00 */
[C---:B------:R-:W-:Y:S01]  /*8010*/  LEA R16, P1, R9.reuse, R19, 0x1 ;  /* 0x0000001309107211 */ /* 0x040fe200078208ff */
[----:B------:R-:W-:Y:S01]  /*8020*/  CS2R R22, SRZ ;  /* 0x0000000000167805 */ /* 0x000fe2000001ff00 */
[----:B------:R-:W-:Y:S01]  /*8030*/  MOV R4, 0xff800000 ;  /* 0xff80000000047802 */ /* 0x000fe20000000f00 */
[----:B------:R2:W-:Y:S01]  /*8040*/  STL.64 [R1+0x2c8], R10 ;  /* 0x0002c80a01007387 */ /* 0x0005e20000100a00 */
[----:B------:R-:W-:-:S02]  /*8050*/  LEA.HI.X.SX32 R17, R9, R21, 0x1, P1 ;  /* 0x0000001509117211 */ /* 0x000fc400008f0eff */
[----:B------:R-:W-:Y:S01]  /*8060*/  SHF.L.U32 R100, R100, 0x3, RZ ;  /* 0x0000000364647819 */ /* 0x000fe200000006ff */
[----:B------:R-:W-:Y:S01]  /*8070*/  CS2R R8, SRZ ;  /* 0x0000000000087805 */ /* 0x000fe2000001ff00 */
[----:B0-----:R-:W-:Y:S01]  /*8080*/  LEA R14, P2, R5, R19, 0x1 ;  /* 0x00000013050e7211 */ /* 0x001fe200078408ff */
[----:B------:R0:W-:Y:S01]  /*8090*/  STL.64 [R1+0x2c0], R16 ;  /* 0x0002c01001007387 */ /* 0x0001e20000100a00 */
[----:B------:R-:W-:Y:S02]  /*80a0*/  IADD3 R189, R217, R105, RZ ;  /* 0x00000069d9bd7210 */ /* 0x000fe40007ffe0ff */
[----:B-1----:R-:W-:Y:S02]  /*80b0*/  LEA R12, P3, R6, R19, 0x1 ;  /* 0x00000013060c7211 */ /* 0x002fe400078608ff */
[----:B------:R-:W-:Y:S02]  /*80c0*/  LEA.HI.X.SX32 R15, R5, R21, 0x1, P2 ;  /* 0x00000015050f7211 */ /* 0x000fe400010f0eff */
[----:B--2---:R-:W-:-:S02]  /*80d0*/  LEA R10, P4, R0, R19, 0x1 ;  /* 0x00000013000a7211 */ /* 0x004fc400078808ff */
[-C--:B------:R-:W-:Y:S01]  /*80e0*/  LEA.HI.X.SX32 R13, R6, R21.reuse, 0x1, P3 ;  /* 0x00000015060d7211 */ /* 0x080fe200018f0eff */
[----:B------:R1:W-:Y:S01]  /*80f0*/  STL.64 [R1+0x2b8], R14 ;  /* 0x0002b80e01007387 */ /* 0x0003e20000100a00 */
[----:B------:R-:W-:Y:S01]  /*8100*/  LEA.HI.X.SX32 R11, R0, R21, 0x1, P4 ;  /* 0x00000015000b7211 */ /* 0x000fe200020f0eff */
[----:B0-----:R-:W-:Y:S01]  /*8110*/  CS2R R16, SRZ ;  /* 0x0000000000107805 */ /* 0x001fe2000001ff00 */
[----:B------:R-:W-:Y:S01]  /*8120*/  MOV R5, 0x3f800000 ;  /* 0x3f80000000057802 */ /* 0x000fe20000000f00 */
[----:B------:R0:W-:Y:S01]  /*8130*/  STL.64 [R1+0x2b0], R12 ;  /* 0x0002b00c01007387 */ /* 0x0001e20000100a00 */
[----:B------:R-:W-:Y:S01]  /*8140*/  MOV R6, 0xff800000 ;  /* 0xff80000000067802 */ /* 0x000fe20000000f00 */
[----:B------:R-:W-:Y:S01]  /*8150*/  CS2R R20, SRZ ;  /* 0x0000000000147805 */ /* 0x000fe2000001ff00 */
[----:B------:R-:W-:Y:S01]  /*8160*/  SHF.L.U32 R101, R101, 0x3, RZ ;  /* 0x0000000365657819 */ /* 0x000fe200000006ff */
[----:B------:R2:W-:Y:S01]  /*8170*/  STL.64 [R1+0x2a8], R10 ;  /* 0x0002a80a01007387 */ /* 0x0005e20000100a00 */
[----:B------:R-:W-:Y:S01]  /*8180*/  IADD3 R189, R217, R102, RZ ;  /* 0x00000066d9bd7210 */ /* 0x000fe20007ffe0ff */
[----:B------:R-:W-:Y:S01]  /*8190*/  CS2R R18, SRZ ;  /* 0x0000000000127805 */ /* 0x000fe2000001ff00 */
[----:B------:R-:W-:Y:S01]  /*81a0*/  SHF.L.U32 R102, R102, 0x3, RZ ;  /* 0x0000000366667819 */ /* 0x000fe200000006ff */
[----:B------:R3:W-:Y:S01]  /*81b0*/  STL [R1+0x220], R5 ;  /* 0x0002200501007387 */ /* 0x0007e20000100800 */
[C---:B------:R-:W-:Y:S01]  /*81c0*/  IADD3 R207, R185.reuse, R100, RZ ;  /* 0x00000064b9cf7210 */ /* 0x040fe20007ffe0ff */
[----:B-1----:R-:W-:Y:S01]  /*81d0*/  CS2R R14, SRZ ;  /* 0x00000000000e7805 */ /* 0x002fe2000001ff00 */
[----:B------:R-:W-:Y:S01]  /*81e0*/  IADD3 R101, R185, R101, RZ ;  /* 0x00000065b9657210 */ /* 0x000fe20007ffe0ff */
[----:B------:R-:W-:Y:S01]  /*81f0*/  STL [R1+0x1e0], R4 ;  /* 0x0001e00401007387 */ /* 0x000fe20000100800 */
[----:B------:R-:W-:Y:S01]  /*8200*/  SHF.L.U32 R103, R103, 0x3, RZ ;  /* 0x0000000367677819 */ /* 0x000fe200000006ff */
[----:B0-----:R-:W-:Y:S01]  /*8210*/  CS2R R12, SRZ ;  /* 0x00000000000c7805 */ /* 0x001fe2000001ff00 */
[----:B------:R-:W-:Y:S01]  /*8220*/  SHF.L.U32 R104, R104, 0x3, RZ ;  /* 0x0000000368687819 */ /* 0x000fe200000006ff */
[----:B------:R-:W-:Y:S01]  /*8230*/  STL [R1+0x1e4], R6 ;  /* 0x0001e40601007387 */ /* 0x000fe20000100800 */
[----:B------:R-:W-:Y:S01]  /*8240*/  IADD3 R100, R185, R102, RZ ;  /* 0x00000066b9647210 */ /* 0x000fe20007ffe0ff */
[----:B--2---:R-:W-:Y:S01]  /*8250*/  CS2R R10, SRZ ;  /* 0x00000000000a7805 */ /* 0x004fe2000001ff00 */
[----:B---3--:R-:W-:-:S02]  /*8260*/  MOV R5, 0xff800000 ;  /* 0xff80000000057802 */ /* 0x008fc40000000f00 */
[----:B------:R-:W-:Y:S02]  /*8270*/  SHF.L.U32 R105, R105, 0x3, RZ ;  /* 0x0000000369697819 */ /* 0x000fe400000006ff */
[----:B------:R-:W-:Y:S01]  /*8280*/  IADD3 R102, R185, R103, RZ ;  /* 0x00000067b9667210 */ /* 0x000fe20007ffe0ff */
[----:B------:R-:W-:Y:S01]  /*8290*/  STL [R1+0x1e8], R5 ;  /* 0x0001e80501007387 */ /* 0x000fe20000100800 */
[----:B------:R-:W-:Y:S02]  /*82a0*/  SHF.L.U32 R106, R106, 0x3, RZ ;  /* 0x000000036a6a7819 */ /* 0x000fe400000006ff */
[----:B------:R-:W-:Y:S01]  /*82b0*/  SHF.L.U32 R107, R107, 0x3, RZ ;  /* 0x000000036b6b7819 */ /* 0x000fe200000006ff */
[----:B------:R-:W-:Y:S01]  /*82c0*/  STL [R1+0x1ec], R4 ;  /* 0x0001ec0401007387 */ /* 0x000fe20000100800 */
[----:B------:R-:W-:Y:S02]  /*82d0*/  SHF.L.U32 R108, R108, 0x3, RZ ;  /* 0x000000036c6c7819 */ /* 0x000fe400000006ff */
[----:B------:R-:W-:Y:S01]  /*82e0*/  SHF.L.U32 R109, R109, 0x3, RZ ;  /* 0x000000036d6d7819 */ /* 0x000fe200000006ff */
[----:B------:R-:W-:Y:S01]  /*82f0*/  STL [R1+0x1f0], R6 ;  /* 0x0001f00601007387 */ /* 0x000fe20000100800 */
[----:B------:R-:W-:-:S02]  /*8300*/  SHF.L.U32 R110, R110, 0x3, RZ ;  /* 0x000000036e6e7819 */ /* 0x000fc400000006ff */
[----:B------:R-:W-:Y:S01]  /*8310*/  SHF.L.U32 R111, R111, 0x3, RZ ;  /* 0x000000036f6f7819 */ /* 0x000fe200000006ff */
[----:B------:R-:W-:Y:S01]  /*8320*/  STL [R1+0x1f4], R5 ;  /* 0x0001f40501007387 */ /* 0x000fe20000100800 */
[----:B------:R-:W-:Y:S02]  /*8330*/  SHF.L.U32 R112, R112, 0x3, RZ ;  /* 0x0000000370707819 */ /* 0x000fe400000006ff */
[----:B------:R-:W-:Y:S01]  /*8340*/  SHF.L.U32 R113, R113, 0x3, RZ ;  /* 0x0000000371717819 */ /* 0x000fe200000006ff */
[----:B------:R-:W-:Y:S01]  /*8350*/  STL [R1+0x1f8], R4 ;  /* 0x0001f80401007387 */ /* 0x000fe20000100800 */
[----:B------:R-:W-:Y:S02]  /*8360*/  SHF.L.U32 R114, R114, 0x3, RZ ;  /* 0x0000000372727819 */ /* 0x000fe400000006ff */
[----:B------:R-:W-:Y:S01]  /*8370*/  SHF.L.U32 R206, R184, 0x1, RZ ;  /* 0x00000001b8ce7819 */ /* 0x000fe200000006ff */
[----:B------:R-:W-:Y:S01]  /*8380*/  STL [R1+0x1fc], R6 ;  /* 0x0001fc0601007387 */ /* 0x000fe20000100800 */
[----:B------:R-:W-:-:S02]  /*8390*/  MOV R186, c[0x0][0x1a4] ;  /* 0x0000690000ba7a02 */ /* 0x000fc40000000f00 */
[----:B------:R-:W-:Y:S01]  /*83a0*/  LEA.HI R0, R184, R217, RZ, 0x1e ;  /* 0x000000d9b8007211 */ /* 0x000fe200078ff0ff */
[----:B------:R-:W-:Y:S01]  /*83b0*/  STL [R1+0x200], R5 ;  /* 0x0002000501007387 */ /* 0x000fe20000100800 */
[C---:B------:R-:W-:Y:S01]  /*83c0*/  SHF.L.U32 R187, R186.reuse, 0x1, RZ ;  /* 0x00000001babb7819 */ /* 0x040fe200000006ff */
[C---:B------:R-:W-:Y:S01]  /*83d0*/  IMAD R191, R186.reuse, 0x6, RZ ;  /* 0x00000006babf7824 */ /* 0x040fe200078e02ff */
[CC--:B------:R-:W-:Y:S01]  /*83e0*/  LEA R188, R186.reuse, R186.reuse, 0x1 ;  /* 0x000000bababc7211 */ /* 0x0c0fe200078e08ff */
[----:B------:R-:W-:Y:S01]  /*83f0*/  STL [R1+0x204], R4 ;  /* 0x0002040401007387 */ /* 0x000fe20000100800 */
[C---:B------:R-:W-:Y:S01]  /*8400*/  SHF.L.U32 R189, R186.reuse, 0x2, RZ ;  /* 0x00000002babd7819 */ /* 0x040fe200000006ff */
[C---:B------:R-:W-:Y:S01]  /*8410*/  IMAD R195, R186.reuse, 0xa, RZ ;  /* 0x0000000abac37824 */ /* 0x040fe200078e02ff */
[CC--:B------:R-:W-:Y:S01]  /*8420*/  LEA R190, R186.reuse, R186.reuse, 0x2 ;  /* 0x000000bababe7211 */ /* 0x0c0fe200078e10ff */
[----:B------:R-:W-:Y:S01]  /*8430*/  STL [R1+0x208], R6 ;  /* 0x0002080601007387 */ /* 0x000fe20000100800 */
[CC--:B------:R-:W-:Y:S01]  /*8440*/  LEA R192, R186.reuse, -R186.reuse, 0x3 ;  /* 0x800000babac07211 */ /* 0x0c0fe200078e18ff */
[C---:B------:R-:W-:Y:S01]  /*8450*/  IMAD R196, R186.reuse, 0xb, RZ ;  /* 0x0000000bbac47824 */ /* 0x040fe200078e02ff */
[C---:B------:R-:W-:Y:S01]  /*8460*/  SHF.L.U32 R193, R186.reuse, 0x3, RZ ;  /* 0x00000003bac17819 */ /* 0x040fe200000006ff */
[----:B------:R-:W-:Y:S01]  /*8470*/  STL [R1+0x20c], R5 ;  /* 0x00020c0501007387 */ /* 0x000fe20000100800 */
[CC--:B------:R-:W-:Y:S01]  /*8480*/  LEA R194, R186.reuse, R186.reuse, 0x3 ;  /* 0x000000babac27211 */ /* 0x0c0fe200078e18ff */
[C---:B------:R-:W-:Y:S01]  /*8490*/  IMAD R197, R186.reuse, 0xc, RZ ;  /* 0x0000000cbac57824 */ /* 0x040fe200078e02ff */
[C---:B------:R-:W-:Y:S01]  /*84a0*/  LEA R200, R186.reuse, -R186, 0x4 ;  /* 0x800000babac87211 */ /* 0x040fe200078e20ff */
[----:B------:R-:W-:Y:S01]  /*84b0*/  STL [R1+0x210], R4 ;  /* 0x0002100401007387 */ /* 0x000fe20000100800 */
[C---:B------:R-:W-:Y:S01]  /*84c0*/  IMAD R198, R186.reuse, 0xd, RZ ;  /* 0x0000000dbac67824 */ /* 0x040fe200078e02ff */
[----:B------:R-:W-:Y:S01]  /*84d0*/  LOP3.LUT P6, RZ, R225, 0x1, RZ, 0xc0, !PT ;  /* 0x00000001e1ff7812 */ /* 0x000fe200078cc0ff */
[----:B------:R-:W-:Y:S01]  /*84e0*/  IMAD R199, R186, 0xe, RZ ;  /* 0x0000000ebac77824 */ /* 0x000fe200078e02ff */
[----:B------:R0:W-:Y:S01]  /*84f0*/  STL [R1+0x214], R6 ;  /* 0x0002140601007387 */ /* 0x0001e20000100800 */
[----:B------:R-:W-:-:S02]  /*8500*/  MOV R0, RZ ;  /* 0x000000ff00007202 */ /* 0x000fc40000000f00 */
[----:B------:R-:W-:Y:S01]  /*8510*/  MOV R184, RZ ;  /* 0x000000ff00b87202 */ /* 0x000fe20000000f00 */
[----:B------:R1:W-:Y:S01]  /*8520*/  STL [R1+0x218], R5 ;  /* 0x0002180501007387 */ /* 0x0003e20000100800 */
[----:B------:R-:W-:-:S03]  /*8530*/  ISETP.LT.U32.AND P0, PT, R216, 0x40, !P0 ;  /* 0x00000040d800780c */ /* 0x000fc60004701070 */
[----:B------:R2:W-:Y:S01]  /*8540*/  STL [R1+0x21c], R4 ;  /* 0x00021c0401007387 */ /* 0x0005e20000100800 */
[----:B0-----:R-:W-:Y:S02]  /*8550*/  MOV R6, 0x3f800000 ;  /* 0x3f80000000067802 */ /* 0x001fe40000000f00 */
[----:B-1----:R-:W-:-:S03]  /*8560*/  MOV R5, 0x3f800000 ;  /* 0x3f80000000057802 */ /* 0x002fc60000000f00 */
[----:B------:R-:W-:Y:S01]  /*8570*/  STL [R1+0x224], R6 ;  /* 0x0002240601007387 */ /* 0x000fe20000100800 */
[----:B--2---:R-:W-:-:S03]  /*8580*/  MOV R4, 0x3f800000 ;  /* 0x3f80000000047802 */ /* 0x004fc60000000f00 */
        /* <DEDUP_REMOVED lines=11> */
[----:B------:R0:W-:Y:S04]  /*8640*/  STL [R1+0x254], R6 ;  /* 0x0002540601007387 */ /* 0x0001e80000100800 */
[----:B------:R-:W-:Y:S04]  /*8650*/  STL [R1+0x258], R5 ;  /* 0x0002580501007387 */ /* 0x000fe80000100800 */
[----:B------:R-:W-:Y:S01]  /*8660*/  STL [R1+0x30], RZ ;  /* 0x000030ff01007387 */ /* 0x000fe20000100800 */
[----:B0-----:R-:W-:-:S03]  /*8670*/  CS2R R6, SRZ ;  /* 0x0000000000067805 */ /* 0x001fc6000001ff00 */
[----:B------:R0:W-:Y:S04]  /*8680*/  STL [R1+0x25c], R4 ;  /* 0x00025c0401007387 */ /* 0x0001e80000100800 */
[----:B------:R-:W-:Y:S04]  /*8690*/  STL [R1+0x34], RZ ;  /* 0x000034ff01007387 */ /* 0x000fe80000100800 */
[----:B------:R-:W-:Y:S01]  /*86a0*/  STL [R1+0x38], RZ ;  /* 0x000038ff01007387 */ /* 0x000fe20000100800 */
[----:B0-----:R-:W-:-:S03]  /*86b0*/  CS2R R4, SRZ ;  /* 0x0000000000047805 */ /* 0x001fc6000001ff00 */
[----:B------:R-:W-:Y:S04]  /*86c0*/  STL [R1+0x3c], RZ ;  /* 0x00003cff01007387 */ /* 0x000fe80000100800 */
        /* <DEDUP_REMOVED lines=8> */
[----:B------:R-:W-:Y:S04]  /*8750*/  STL [R1], RZ ;  /* 0x000000ff01007387 */ /* 0x000fe80000100800 */
        /* <DEDUP_REMOVED lines=67> */
[----:B------:R-:W-:Y:S04]  /*8b90*/  STL [R1+0x298], R207 ;  /* 0x000298cf01007387 */ /* 0x000fe80000100800 */
[----:B------:R0:W-:Y:S04]  /*8ba0*/  STL [R1+0x294], R101 ;  /* 0x0002946501007387 */ /* 0x0001e80000100800 */
[----:B------:R1:W-:Y:S04]  /*8bb0*/  STL [R1+0x290], R100 ;  /* 0x0002906401007387 */ /* 0x0003e80000100800 */
[----:B------:R2:W-:Y:S01]  /*8bc0*/  STL [R1+0x28c], R102 ;  /* 0x00028c6601007387 */ /* 0x0005e20000100800 */
[----:B0-----:R-:W-:-:S02]  /*8bd0*/  IADD3 R101, R185, R104, RZ ;  /* 0x00000068b9657210 */ /* 0x001fc40007ffe0ff */
[----:B-1----:R-:W-:-:S03]  /*8be0*/  IADD3 R100, R185, R105, RZ ;  /* 0x00000069b9647210 */ /* 0x002fc60007ffe0ff */
[----:B------:R0:W-:Y:S01]  /*8bf0*/  STL [R1+0x288], R101 ;  /* 0x0002886501007387 */ /* 0x0001e20000100800 */
[----:B------:R-:W-:Y:S01]  /*8c00*/  IMAD.WIDE R104, R186, 0x2, R204 ;  /* 0x00000002ba687825 */ /* 0x000fe200078e02cc */
[C---:B--2---:R-:W-:Y:S02]  /*8c10*/  IADD3 R102, R185.reuse, R106, RZ ;  /* 0x0000006ab9667210 */ /* 0x044fe40007ffe0ff */
[----:B------:R1:W-:Y:S04]  /*8c20*/  STL [R1+0x284], R100 ;  /* 0x0002846401007387 */ /* 0x0003e80000100800 */
[----:B------:R2:W-:Y:S01]  /*8c30*/  STL [R1+0x280], R102 ;  /* 0x0002806601007387 */ /* 0x0005e20000100800 */
[C---:B0-----:R-:W-:Y:S02]  /*8c40*/  IADD3 R101, R185.reuse, R107, RZ ;  /* 0x0000006bb9657210 */ /* 0x041fe40007ffe0ff */
[----:B-1----:R-:W-:-:S03]  /*8c50*/  IADD3 R100, R185, R108, RZ ;  /* 0x0000006cb9647210 */ /* 0x002fc60007ffe0ff */
[----:B------:R0:W-:Y:S01]  /*8c60*/  STL [R1+0x27c], R101 ;  /* 0x00027c6501007387 */ /* 0x0001e20000100800 */
[----:B--2---:R-:W-:-:S03]  /*8c70*/  IADD3 R102, R185, R109, RZ ;  /* 0x0000006db9667210 */ /* 0x004fc60007ffe0ff */
        /* <DEDUP_REMOVED lines=12> */
[----:B------:R1:W-:Y:S01]  /*8d40*/  STL [R1+0x260], R100 ;  /* 0x0002606401007387 */ /* 0x0003e20000100800 */
[----:B------:R-:W-:-:S03]  /*8d50*/  LOP3.LUT R102, R2, 0x40, RZ, 0x3c, !PT ;  /* 0x0000004002667812 */ /* 0x000fc600078e3cff */
[----:B------:R-:W-:Y:S01]  /*8d60*/  IMAD.WIDE R102, R186, 0x2, R202 ;  /* 0x00000002ba667825 */ /* 0x000fe200078e02ca */
[----:B0-----:R-:W-:Y:S02]  /*8d70*/  LOP3.LUT R101, R115, 0x10, R225, 0x78, !PT ;  /* 0x0000001073657812 */ /* 0x001fe400078e78e1 */
[----:B-1----:R-:W-:-:S03]  /*8d80*/  LOP3.LUT R100, R2, 0x20, RZ, 0x3c, !PT ;  /* 0x0000002002647812 */ /* 0x002fc600078e3cff */
[----:B------:R0:W-:Y:S01]  /*8d90*/  STL [R1+0x1c4], R101 ;  /* 0x0001c46501007387 */ /* 0x0001e20000100800 */
[----:B------:R-:W-:-:S05]  /*8da0*/  LOP3.LUT R100, R201, 0x40, RZ, 0x3c, !PT ;  /* 0x00000040c9647812 */ /* 0x000fca00078e3cff */
[----:B------:R1:W-:Y:S01]  /*8db0*/  STL [R1+0x4f4], R100 ;  /* 0x0004f46401007387 */ /* 0x0003e20000100800 */
[----:B0-----:R-:W-:-:S03]  /*8dc0*/  LOP3.LUT R101, R2, 0x60, RZ, 0x3c, !PT ;  /* 0x0000006002657812 */ /* 0x001fc600078e3cff */
[----:B------:R0:W-:Y:S04]  /*8dd0*/  STL.64 [R1+0x4e8], R104 ;  /* 0x0004e86801007387 */ /* 0x0001e80000100a00 */
[----:B------:R2:W-:Y:S01]  /*8de0*/  STL.64 [R1+0x4e0], R102 ;  /* 0x0004e06601007387 */ /* 0x0005e20000100a00 */
[----:B-1----:R-:W-:-:S05]  /*8df0*/  IMAD.WIDE R100, R187, 0x2, R204 ;  /* 0x00000002bb647825 */ /* 0x002fca00078e02cc */
[----:B------:R1:W-:Y:S01]  /*8e00*/  STL.64 [R1+0x480], R100 ;  /* 0x0004806401007387 */ /* 0x0003e20000100a00 */
[----:B0-----:R-:W-:-:S04]  /*8e10*/  IMAD.WIDE R104, R187, 0x2, R202 ;  /* 0x00000002bb687825 */ /* 0x001fc800078e02ca */
[C---:B--2---:R-:W-:Y:S01]  /*8e20*/  IMAD.WIDE R102, R188.reuse, 0x2, R204 ;  /* 0x00000002bc667825 */ /* 0x044fe200078e02cc */
[----:B------:R0:W-:Y:S04]  /*8e30*/  STL.64 [R1+0x478], R104 ;  /* 0x0004786801007387 */ /* 0x0001e80000100a00 */
[----:B------:R2:W-:Y:S01]  /*8e40*/  STL.64 [R1+0x470], R102 ;  /* 0x0004706601007387 */ /* 0x0005e20000100a00 */
[----:B-1----:R-:W-:-:S05]  /*8e50*/  IMAD.WIDE R100, R188, 0x2, R202 ;  /* 0x00000002bc647825 */ /* 0x002fca00078e02ca */
[----:B------:R1:W-:Y:S01]  /*8e60*/  STL.64 [R1+0x468], R100 ;  /* 0x0004686401007387 */ /* 0x0003e20000100a00 */
[----:B0-----:R-:W-:-:S04]  /*8e70*/  IMAD.WIDE R104, R189, 0x2, R204 ;  /* 0x00000002bd687825 */ /* 0x001fc800078e02cc */
[----:B--2---:R-:W-:Y:S01]  /*8e80*/  IMAD.WIDE R102, R189, 0x2, R202 ;  /* 0x00000002bd667825 */ /* 0x004fe200078e02ca */
        /* <DEDUP_REMOVED lines=45> */
[----:B------:R0:W-:Y:S02]  /*9160*/  STL.64 [R1+0x3a8], R100 ;  /* 0x0003a86401007387 */ /* 0x0001e40000100a00 */
.L_x_1:
[----:B01----:R-:W2:Y:S04]  /*9170*/  LDL.64 R100, [R1+0x1d0] ;  /* 0x0001d00001647983 */ /* 0x003ea80000100a00 */
[----:B------:R-:W3:Y:S04]  /*9180*/  LDL.64 R102, [R1+0x1c8] ;  /* 0x0001c80001667983 */ /* 0x000ee80000100a00 */
        /* <DEDUP_REMOVED lines=10> */
[----:B------:R-:W-:Y:S04]  /*9230*/  STL [R1+0x598], R128 ;  /* 0x0005988001007387 */ /* 0x000fe80000100800 */
[----:B------:R-:W-:Y:S04]  /*9240*/  STL [R1+0x594], R129 ;  /* 0x0005948101007387 */ /* 0x000fe80000100800 */
[----:B------:R-:W-:Y:S04]  /*9250*/  STL [R1+0x590], R124 ;  /* 0x0005907c01007387 */ /* 0x000fe80000100800 */
[----:B------:R0:W-:Y:S04]  /*9260*/  STL [R1+0x58c], R125 ;  /* 0x00058c7d01007387 */ /* 0x0001e80000100800 */
        /* <DEDUP_REMOVED lines=19> */
[----:B------:R0:W-:Y:S04]  /*93a0*/  STL [R1+0x53c], R119 ;  /* 0x00053c7701007387 */ /* 0x0001e80000100800 */
[----:B------:R1:W-:Y:S04]  /*93b0*/  STL [R1+0x52c], R3 ;  /* 0x00052c0301007387 */ /* 0x0003e80000100800 */
[----:B------:R-:W-:Y:S04]  /*93c0*/  STL [R1+0x514], R252 ;  /* 0x000514fc01007387 */ /* 0x000fe80000100800 */
[----:B0-----:R-:W4:Y:S04]  /*93d0*/  LDL.64 R124, [R1+0x440] ;  /* 0x00044000017c7983 */ /* 0x001f280000100a00 */
[----:B-1----:R-:W4:Y:S04]  /*93e0*/  LDL.64 R122, [R1+0x438] ;  /* 0x00043800017a7983 */ /* 0x002f280000100a00 */
[----:B------:R-:W4:Y:S04]  /*93f0*/  LDL.64 R120, [R1+0x420] ;  /* 0x0004200001787983 */ /* 0x000f280000100a00 */
        /* <DEDUP_REMOVED lines=11> */
[----:B------:R-:W4:Y:S01]  /*94b0*/  LDL.64 R126, [R1+0x3c0] ;  /* 0x0003c000017e7983 */ /* 0x000f220000100a00 */
[----:B--2---:R-:W-:-:S04]  /*94c0*/  IMAD.WIDE R100, R0, 0x2, R100 ;  /* 0x0000000200647825 */ /* 0x004fc800078e0264 */
[C---:B---3--:R-:W-:Y:S02]  /*94d0*/  IMAD.WIDE R102, R0.reuse, 0x2, R102 ;  /* 0x0000000200667825 */ /* 0x048fe400078e0266 */
[----:B------:R0:W2:Y:S02]  /*94e0*/  LDG.E.U16 R100, [R100.64] ;  /* 0x0000000664647981 */ /* 0x0000a4000c1e1500 */
[C---:B------:R-:W-:Y:S02]  /*94f0*/  IMAD.WIDE R112, R0.reuse, 0x2, R112 ;  /* 0x0000000200707825 */ /* 0x040fe400078e0270 */
[----:B------:R1:W3:Y:S02]  /*9500*/  LDG.E.U16 R102, [R102.64] ;  /* 0x0000000666667981 */ /* 0x0002e4000c1e1500 */
[C---:B------:R-:W-:Y:S02]  /*9510*/  IMAD.WIDE R110, R0.reuse, 0x2, R110 ;  /* 0x00000002006e7825 */ /* 0x040fe400078e026e */
[----:B0-----:R0:W2:Y:S02]  /*9520*/  LDG.E.U16 R101, [R112.64] ;  /* 0x0000000670657981 */ /* 0x0010a4000c1e1500 */
[----:B------:R-:W-:-:S02]  /*9530*/  IMAD.WIDE R106, R0, 0x2, R106 ;  /* 0x00000002006a7825 */ /* 0x000fc400078e026a */
[----:B0-----:R0:W2:Y:S02]  /*9540*/  LDG.E.U16 R112, [R110.64] ;  /* 0x000000066e707981 */ /* 0x0010a4000c1e1500 */
[C---:B------:R-:W-:Y:S02]  /*9550*/  IMAD.WIDE R114, R0.reuse, 0x2, R114 ;  /* 0x0000000200727825 */ /* 0x040fe400078e0272 */
[----:B------:R1:W2:Y:S02]  /*9560*/  LDG.E.U16 R185, [R106.64] ;  /* 0x000000066ab97981 */ /* 0x0002a4000c1e1500 */
[C---:B------:R-:W-:Y:S02]  /*9570*/  IMAD.WIDE R188, R0.reuse, 0x2, R188 ;  /* 0x0000000200bc7825 */ /* 0x040fe400078e02bc */
[----:B------:R1:W2:Y:S02]  /*9580*/  LDG.E.U16 R115, [R114.64] ;  /* 0x0000000672737981 */ /* 0x0002a4000c1e1500 */
[----:B0-----:R-:W-:-:S04]  /*9590*/  IMAD.WIDE R110, R0, 0x2, R192 ;  /* 0x00000002006e7825 */ /* 0x001fc800078e02c0 */
[C---:B-1----:R-:W-:Y:S01]  /*95a0*/  IMAD.WIDE R106, R0.reuse, 0x2, R190 ;  /* 0x00000002006a7825 */ /* 0x042fe200078e02be */
[----:B------:R0:W2:Y:S03]  /*95b0*/  LDG.E.U16 R114, [R188.64] ;  /* 0x00000006bc727981 */ /* 0x0000a6000c1e1500 */
[C---:B------:R-:W-:Y:S01]  /*95c0*/  IMAD.WIDE R186, R0.reuse, 0x2, R186 ;  /* 0x0000000200ba7825 */ /* 0x040fe200078e02ba */
[----:B------:R1:W2:Y:S04]  /*95d0*/  LDG.E.U16 R111, [R110.64] ;  /* 0x000000066e6f7981 */ /* 0x0002a8000c1e1500 */
[----:B------:R0:W2:Y:S04]  /*95e0*/  LDG.E.U16 R113, [R186.64] ;  /* 0x00000006ba717981 */ /* 0x0000a8000c1e1500 */
[----:B-1----:R4:W2:Y:S01]  /*95f0*/  LDG.E.U16 R110, [R106.64] ;  /* 0x000000066a6e7981 */ /* 0x0028a2000c1e1500 */
[----:B------:R-:W-:-:S04]  /*9600*/  IMAD.WIDE R108, R0, 0x2, R108 ;  /* 0x00000002006c7825 */ /* 0x000fc800078e026c */
[C---:B------:R-:W-:Y:S02]  /*9610*/  IMAD.WIDE R104, R0.reuse, 0x2, R104 ;  /* 0x0000000200687825 */ /* 0x040fe400078e0268 */
[----:B------:R1:W2:Y:S04]  /*9620*/  LDG.E.U16 R108, [R108.64] ;  /* 0x000000066c6c7981 */ /* 0x0002a8000c1e1500 */
[----:B------:R0:W2:Y:S01]  /*9630*/  LDG.E.U16 R105, [R104.64] ;  /* 0x0000000668697981 */ /* 0x0000a2000c1e1500 */
[----:B----4-:R-:W-:-:S03]  /*9640*/  IMAD.WIDE R106, R0, 0x2, R124 ;  /* 0x00000002006a7825 */ /* 0x010fc600078e027c */
[----:B------:R-:W4:Y:S01]  /*9650*/  LDL.64 R124, [R1+0x3b8] ;  /* 0x0003b800017c7983 */ /* 0x000f220000100a00 */
[----:B------:R-:W-:-:S03]  /*9660*/  IMAD.WIDE R192, R0, 0x2, R122 ;  /* 0x0000000200c07825 */ /* 0x000fc600078e027a */
[----:B------:R-:W2:Y:S01]  /*9670*/  LDL.64 R122, [R1+0x430] ;  /* 0x00043000017a7983 */ /* 0x000ea20000100a00 */
[----:B------:R-:W-:-:S03]  /*9680*/  IMAD.WIDE R190, R0, 0x2, R120 ;  /* 0x0000000200be7825 */ /* 0x000fc600078e0278 */
[----:B------:R-:W3:Y:S01]  /*9690*/  LDL.64 R120, [R1+0x428] ;  /* 0x0004280001787983 */ /* 0x000ee20000100a00 */
[----:B0-----:R-:W-:-:S03]  /*96a0*/  IMAD.WIDE R188, R0, 0x2, R118 ;  /* 0x0000000200bc7825 */ /* 0x001fc600078e0276 */
[----:B------:R-:W3:Y:S01]  /*96b0*/  LDL.64 R118, [R1+0x3b0] ;  /* 0x0003b00001767983 */ /* 0x000ee20000100a00 */
[----:B------:R-:W-:-:S03]  /*96c0*/  IMAD.WIDE R186, R0, 0x2, R116 ;  /* 0x0000000200ba7825 */ /* 0x000fc600078e0274 */
[----:B------:R-:W3:Y:S04]  /*96d0*/  LDL.64 R116, [R1+0x3a8] ;  /* 0x0003a80001747983 */ /* 0x000ee80000100a00 */
[----:B-1----:R0:W3:Y:S04]  /*96e0*/  LDG.E.U16 R109, [R186.64] ;  /* 0x00000006ba6d7981 */ /* 0x0020e8000c1e1500 */
[----:B------:R1:W3:Y:S04]  /*96f0*/  LDG.E.U16 R103, [R190.64] ;  /* 0x00000006be677981 */ /* 0x0002e8000c1e1500 */
[----:B------:R1:W3:Y:S01]  /*9700*/  LDG.E.U16 R104, [R188.64] ;  /* 0x00000006bc687981 */ /* 0x0002e2000c1e1500 */
[----:B0-----:R-:W-:-:S03]  /*9710*/  IMAD.WIDE R186, R0, 0x2, R198 ;  /* 0x0000000200ba7825 */ /* 0x001fc600078e02c6 */
[----:B------:R0:W3:Y:S01]  /*9720*/  LDG.E.U16 R107, [R106.64] ;  /* 0x000000066a6b7981 */ /* 0x0000e2000c1e1500 */
[----:B-1----:R-:W-:-:S04]  /*9730*/  IMAD.WIDE R190, R0, 0x2, R194 ;  /* 0x0000000200be7825 */ /* 0x002fc800078e02c2 */
[C---:B------:R-:W-:Y:S01]  /*9740*/  IMAD.WIDE R188, R0.reuse, 0x2, R196 ;  /* 0x0000000200bc7825 */ /* 0x040fe200078e02c4 */
[----:B------:R1:W3:Y:S04]  /*9750*/  LDG.E.U16 R198, [R190.64] ;  /* 0x00000006bec67981 */ /* 0x0002e8000c1e1500 */
[----:B------:R1:W3:Y:S01]  /*9760*/  LDG.E.U16 R196, [R186.64] ;  /* 0x00000006bac47981 */ /* 0x0002e2000c1e1500 */
[----:B------:R-:W-:-:S03]  /*9770*/  IMAD.WIDE R194, R0, 0x2, R142 ;  /* 0x0000000200c27825 */ /* 0x000fc600078e028e */
[----:B0-----:R0:W3:Y:S04]  /*9780*/  LDG.E.U16 R106, [R192.64] ;  /* 0x00000006c06a7981 */ /* 0x0010e8000c1e1500 */
[----:B------:R0:W3:Y:S01]  /*9790*/  LDG.E.U16 R197, [R188.64] ;  /* 0x00000006bcc57981 */ /* 0x0000e2000c1e1500 */
[----:B-1----:R-:W-:-:S03]  /*97a0*/  IMAD.WIDE R186, R0, 0x2, R138 ;  /* 0x0000000200ba7825 */ /* 0x002fc600078e028a */
[----:B------:R1:W3:Y:S01]  /*97b0*/  LDG.E.U16 R200, [R194.64] ;  /* 0x00000006c2c87981 */ /* 0x0002e2000c1e1500 */
[----:B0-----:R-:W-:-:S03]  /*97c0*/  IMAD.WIDE R192, R0, 0x2, R146 ;  /* 0x0000000200c07825 */ /* 0x001fc600078e0292 */
[----:B------:R4:W3:Y:S01]  /*97d0*/  LDG.E.U16 R201, [R186.64] ;  /* 0x00000006bac97981 */ /* 0x0008e2000c1e1500 */
[----:B------:R-:W-:-:S03]  /*97e0*/  IMAD.WIDE R188, R0, 0x2, R134 ;  /* 0x0000000200bc7825 */ /* 0x000fc600078e0286 */
[----:B------:R0:W3:Y:S01]  /*97f0*/  LDG.E.U16 R199, [R192.64] ;  /* 0x00000006c0c77981 */ /* 0x0000e2000c1e1500 */
[----:B------:R-:W-:-:S03]  /*9800*/  IMAD.WIDE R190, R0, 0x2, R130 ;  /* 0x0000000200be7825 */ /* 0x000fc600078e0282 */
[----:B------:R2:W3:Y:S04]  /*9810*/  LDG.E.U16 R202, [R188.64] ;  /* 0x00000006bcca7981 */ /* 0x0004e8000c1e1500 */
[----:B------:R3:W3:Y:S01]  /*9820*/  LDG.E.U16 R203, [R190.64] ;  /* 0x00000006becb7981 */ /* 0x0006e2000c1e1500 */
[----:B0-----:R-:W-:-:S05]  /*9830*/  IMAD.WIDE R192, R0, 0x2, R128 ;  /* 0x0000000200c07825 */ /* 0x001fca00078e0280 */
[----:B------:R0:W3:Y:S01]  /*9840*/  LDG.E.U16 R204, [R192.64] ;  /* 0x00000006c0cc7981 */ /* 0x0000e2000c1e1500 */
[----:B-1----:R-:W-:-:S05]  /*9850*/  IMAD.WIDE R194, R0, 0x2, R126 ;  /* 0x0000000200c27825 */ /* 0x002fca00078e027e */
[----:B------:R1:W3:Y:S04]  /*9860*/  LDG.E.U16 R205, [R194.64] ;  /* 0x00000006c2cd7981 */ /* 0x0002e8000c1e1500 */
[----:B------:R-:W-:Y:S04]  /*9870*/  STL [R1+0x510], R0 ;  /* 0x0005100001007387 */ /* 0x000fe80000100800 */
[----:B------:R-:W0:Y:S04]  /*9880*/  S2R R207, SR_TID.X ;  /* 0x0000000000cf7919 */ /* 0x000e280000002100 */
[----:B------:R-:W1:Y:S01]  /*9890*/  S2R R208, SR_TID.X ;  /* 0x0000000000d07919 */ /* 0x000e620000002100 */
[----:B0-----:R-:W-:-:S02]  /*98a0*/  LOP3.LUT R206, R207, 0x7f, RZ, 0xc0, !PT ;  /* 0x0000007fcfce7812 */ /* 0x001fc400078ec0ff */
[----:B-1----:R-:W-:Y:S02]  /*98b0*/  LOP3.LUT R208, R208, 0x7f, RZ, 0xc0, !PT ;  /* 0x0000007fd0d07812 */ /* 0x002fe400078ec0ff */
[----:B------:R-:W-:Y:S02]  /*98c0*/  SHF.L.U32 R3, R206, 0x1, RZ ;  /* 0x00000001ce037819 */ /* 0x000fe400000006ff */
[----:B------:R-:W-:Y:S02]  /*98d0*/  SHF.L.U32 R208, R208, 0x1, RZ ;  /* 0x00000001d0d07819 */ /* 0x000fe400000006ff */
[----:B------:R-:W-:-:S04]  /*98e0*/  LOP3.LUT R207, R207, 0x7f, RZ, 0xc0, !PT ;  /* 0x0000007fcfcf7812 */ /* 0x000fc800078ec0ff */
[----:B------:R-:W-:Y:S02]  /*98f0*/  SHF.L.U32 R207, R207, 0x1, RZ ;  /* 0x00000001cfcf7819 */ /* 0x000fe400000006ff */
[----:B------:R-:W-:Y:S01]  /*9900*/  SHF.L.U32 R206, R206, 0x1, RZ ;  /* 0x00000001cece7819 */ /* 0x000fe200000006ff */
[----:B----4-:R-:W-:-:S04]  /*9910*/  IMAD.WIDE R186, R0, 0x2, R124 ;  /* 0x0000000200ba7825 */ /* 0x010fc800078e027c */
[C---:B--2---:R-:W-:Y:S02]  /*9920*/  IMAD.WIDE R188, R0.reuse, 0x2, R122 ;  /* 0x0000000200bc7825 */ /* 0x044fe400078e027a */
[----:B------:R0:W2:Y:S02]  /*9930*/  LDG.E.U16 R186, [R186.64] ;  /* 0x00000006baba7981 */ /* 0x0000a4000c1e1500 */
[----:B---3--:R-:W-:-:S04]  /*9940*/  IMAD.WIDE R190, R0, 0x2, R120 ;  /* 0x0000000200be7825 */ /* 0x008fc800078e0278 */
[C---:B------:R-:W-:Y:S02]  /*9950*/  IMAD.WIDE R192, R0.reuse, 0x2, R118 ;  /* 0x0000000200c07825 */ /* 0x040fe400078e0276 */
[----:B------:R-:W4:Y:S02]  /*9960*/  LDG.E.U16 R190, [R190.64] ;  /* 0x00000006bebe7981 */ /* 0x000f24000c1e1500 */
[----:B------:R-:W-:Y:S02]  /*9970*/  IMAD.WIDE R194, R0, 0x2, R116 ;  /* 0x0000000200c27825 */ /* 0x000fe400078e0274 */
[----:B0-----:R0:W4:Y:S04]  /*9980*/  LDG.E.U16 R187, [R188.64] ;  /* 0x00000006bcbb7981 */ /* 0x001128000c1e1500 */
[----:B------:R-:W4:Y:S04]  /*9990*/  LDL R118, [R1+0x1d8] ;  /* 0x0001d80001767983 */ /* 0x000f280000100800 */
[----:B0-----:R-:W4:Y:S04]  /*99a0*/  LDG.E.U16 R188, [R192.64] ;  /* 0x00000006c0bc7981 */ /* 0x001f28000c1e1500 */
[----:B------:R-:W4:Y:S04]  /*99b0*/  LDG.E.U16 R189, [R194.64] ;  /* 0x00000006c2bd7981 */ /* 0x000f28000c1e1500 */
[----:B------:R-:W-:Y:S01]  /*99c0*/  BAR.SYNC.DEFER_BLOCKING 0x0 ;  /* 0x0000000000007b1d */ /* 0x000fe20000010000 */
[----:B------:R-:W-:-:S02]  /*99d0*/  LOP3.LUT R117, R208, 0x10, RZ, 0x3c, !PT ;  /* 0x00000010d0757812 */ /* 0x000fc400078e3cff */
        /* <DEDUP_REMOVED lines=8> */
[----:B------:R0:W-:Y:S04]  /*9a60*/  STS.U16 [R117+0x11300], R196 ;  /* 0x011300c475007388 */ /* 0x0001e80000000400 */
[----:B------:R-:W-:Y:S04]  /*9a70*/  STS.U16 [R116+0x10400], R112 ;  /* 0x0104007074007388 */ /* 0x000fe80000000400 */
[----:B------:R-:W-:Y:S01]  /*9a80*/  STS.U16 [R116+0x10500], R108 ;  /* 0x0105006c74007388 */ /* 0x000fe20000000400 */
[----:B0-----:R-:W-:-:S03]  /*9a90*/  LOP3.LUT R117, R207, 0x30, RZ, 0x3c, !PT ;  /* 0x00000030cf757812 */ /* 0x001fc600078e3cff */
        /* <DEDUP_REMOVED lines=15> */
[----:B------:R0:W-:Y:S04]  /*9b90*/  STS.U16 [R117+0x11b00], R204 ;  /* 0x011b00cc75007388 */ /* 0x0001e80000000400 */
[----:B0-----:R-:W3:Y:S01]  /*9ba0*/  LDL R117, [R1+0x4f4] ;  /* 0x0004f40001757983 */ /* 0x001ee20000100800 */
[----:B------:R-:W-:-:S02]  /*9bb0*/  LOP3.LUT R116, R3, 0x60, RZ, 0x3c, !PT ;  /* 0x0000006003747812 */ /* 0x000fc400078e3cff */
[----:B------:R-:W-:-:S03]  /*9bc0*/  LOP3.LUT R3, R3, 0x70, RZ, 0x3c, !PT ;  /* 0x0000007003037812 */ /* 0x000fc600078e3cff */
[----:B------:R-:W-:Y:S04]  /*9bd0*/  STS.U16 [R116+0x10c00], R107 ;  /* 0x010c006b74007388 */ /* 0x000fe80000000400 */
[----:B------:R-:W-:Y:S04]  /*9be0*/  STS.U16 [R116+0x10d00], R106 ;  /* 0x010d006a74007388 */ /* 0x000fe80000000400 */
[----:B------:R-:W-:Y:S01]  /*9bf0*/  STS.U16 [R116+0x11c00], R205 ;  /* 0x011c00cd74007388 */ /* 0x000fe20000000400 */
[----:B-----5:R-:W-:-:S03]  /*9c00*/  LOP3.LUT R0, R2, 0x60, RZ, 0x3c, !PT ;  /* 0x0000006002007812 */ /* 0x020fc600078e3cff */
[----:B--2---:R0:W-:Y:S04]  /*9c10*/  STS.U16 [R116+0x11d00], R186 ;  /* 0x011d00ba74007388 */ /* 0x0041e80000000400 */
[----:B----4-:R-:W-:Y:S04]  /*9c20*/  STS.U16 [R3+0x10e00], R187 ;  /* 0x010e00bb03007388 */ /* 0x010fe80000000400 */
[----:B------:R-:W-:Y:S04]  /*9c30*/  STS.U16 [R3+0x10f00], R190 ;  /* 0x010f00be03007388 */ /* 0x000fe80000000400 */
[----:B------:R-:W-:Y:S04]  /*9c40*/  STS.U16 [R3+0x11e00], R188 ;  /* 0x011e00bc03007388 */ /* 0x000fe80000000400 */
[----:B------:R1:W-:Y:S04]  /*9c50*/  STS.U16 [R3+0x11f00], R189 ;  /* 0x011f00bd03007388 */ /* 0x0003e80000000400 */
[----:B------:R-:W-:Y:S01]  /*9c60*/  BAR.SYNC.DEFER_BLOCKING 0x0 ;  /* 0x0000000000007b1d */ /* 0x000fe20000010000 */
[----:B0-----:R-:W-:-:S02]  /*9c70*/  LOP3.LUT R116, R2, 0x20, RZ, 0x3c, !PT ;  /* 0x0000002002747812 */ /* 0x001fc400078e3cff */
[----:B-1----:R-:W-:-:S03]  /*9c80*/  LOP3.LUT R3, R2, 0x40, RZ, 0x3c, !PT ;  /* 0x0000004002037812 */ /* 0x002fc600078e3cff */
[----:B------:R-:W-:Y:S04]  /*9c90*/  LDSM.16.MT88.4 R232, [R2] ;  /* 0x0000000002e8783b */ /* 0x000fe80000004200 */
[----:B------:R-:W0:Y:S04]  /*9ca0*/  LDSM.16.M88.4 R100, [R118+0x10000] ;  /* 0x010000007664783b */ /* 0x000e280000000200 */
[----:B------:R-:W1:Y:S04]  /*9cb0*/  LDSM.16.MT88.4 R108, [R2+0x80] ;  /* 0x00008000026c783b */ /* 0x000e680000004200 */
[----:B------:R-:W2:Y:S04]  /*9cc0*/  LDSM.16.MT88.4 R196, [R116] ;  /* 0x0000000074c4783b */ /* 0x000ea80000004200 */
[----:B------:R-:W4:Y:S04]  /*9cd0*/  LDSM.16.MT88.4 R188, [R116+0x80] ;  /* 0x0000800074bc783b */ /* 0x000f280000004200 */
[----:B------:R-:W0:Y:S04]  /*9ce0*/  LDSM.16.MT88.4 R104, [R3] ;  /* 0x000000000368783b */ /* 0x000e280000004200 */
[----:B------:R-:W0:Y:S04]  /*9cf0*/  LDSM.16.MT88.4 R192, [R3+0x80] ;  /* 0x0000800003c0783b */ /* 0x000e280000004200 */
[----:B------:R-:W1:Y:S04]  /*9d00*/  LDSM.16.MT88.4 R112, [R0] ;  /* 0x000000000070783b */ /* 0x000e680000004200 */
[----:B------:R-:W1:Y:S04]  /*9d10*/  LDSM.16.MT88.4 R236, [R0+0x80] ;  /* 0x0000800000ec783b */ /* 0x000e680000004200 */
[----:B------:R-:W2:Y:S04]  /*9d20*/  LDSM.16.MT88.4 R228, [R2+0x1000] ;  /* 0x0010000002e4783b */ /* 0x000ea80000004200 */
[----:B------:R-:W2:Y:S04]  /*9d30*/  LDSM.16.MT88.4 R224, [R2+0x1080] ;  /* 0x0010800002e0783b */ /* 0x000ea80000004200 */
[----:B------:R-:W3:Y:S04]  /*9d40*/  LDSM.16.MT88.4 R220, [R116+0x1000] ;  /* 0x0010000074dc783b */ /* 0x000ee80000004200 */
[----:B------:R-:W3:Y:S04]  /*9d50*/  LDSM.16.MT88.4 R216, [R116+0x1080] ;  /* 0x0010800074d8783b */ /* 0x000ee80000004200 */
[----:B------:R-:W3:Y:S04]  /*9d60*/  LDSM.16.MT88.4 R212, [R3+0x1000] ;  /* 0x0010000003d4783b */ /* 0x000ee80000004200 */
[----:B------:R-:W3:Y:S04]  /*9d70*/  LDSM.16.MT88.4 R208, [R3+0x1080] ;  /* 0x0010800003d0783b */ /* 0x000ee80000004200 */
[----:B------:R-:W3:Y:S04]  /*9d80*/  LDSM.16.MT88.4 R204, [R0+0x1000] ;  /* 0x0010000000cc783b */ /* 0x000ee80000004200 */
[----:B------:R-:W3:Y:S01]  /*9d90*/  LDSM.16.MT88.4 R200, [R0+0x1080] ;  /* 0x0010800000c8783b */ /* 0x000ee20000004200 */
[-C--:B0-----:R-:W-:Y:S08]  /*9da0*/  HMMA.16816.F32 R232, R232, R100.reuse, RZ ;  /* 0x00000064e8e8723c */ /* 0x081ff000000018ff */
[-C--:B-1----:R-:W-:Y:S08]  /*9db0*/  HMMA.16816.F32 R108, R108, R100.reuse, RZ ;  /* 0x000000646c6c723c */ /* 0x082ff000000018ff */
[-C--:B--2---:R-:W-:Y:S08]  /*9dc0*/  HMMA.16816.F32 R196, R196, R100.reuse, RZ ;  /* 0x00000064c4c4723c */ /* 0x084ff000000018ff */
[-C--:B----4-:R-:W-:Y:S08]  /*9dd0*/  HMMA.16816.F32 R188, R188, R100.reuse, RZ ;  /* 0x00000064bcbc723c */ /* 0x090ff000000018ff */
[-C--:B------:R-:W-:Y:S08]  /*9de0*/  HMMA.16816.F32 R104, R104, R100.reuse, RZ ;  /* 0x000000646868723c */ /* 0x080ff000000018ff */
[-C--:B------:R-:W-:Y:S08]  /*9df0*/  HMMA.16816.F32 R192, R192, R100.reuse, RZ ;  /* 0x00000064c0c0723c */ /* 0x080ff000000018ff */
[-C--:B------:R-:W-:Y:S08]  /*9e00*/  HMMA.16816.F32 R112, R112, R100.reuse, RZ ;  /* 0x000000647070723c */ /* 0x080ff000000018ff */
[----:B------:R-:W-:Y:S08]  /*9e10*/  HMMA.16816.F32 R236, R236, R100, RZ ;  /* 0x00000064ecec723c */ /* 0x000ff000000018ff */
[-C--:B------:R-:W-:Y:S01]  /*9e20*/  HMMA.16816.F32 R228, R228, R102.reuse, R232 ;  /* 0x00000066e4e4723c */ /* 0x080fe200000018e8 */
[----:B------:R-:W-:Y:S07]  /*9e30*/  LDSM.16.MT88.4 R232, [R2+0x2080] ;  /* 0x0020800002e8783b */ /* 0x000fee0000004200 */
[-C--:B------:R-:W-:Y:S01]  /*9e40*/  HMMA.16816.F32 R108, R224, R102.reuse, R108 ;  /* 0x00000066e06c723c */ /* 0x080fe2000000186c */
[----:B------:R-:W-:Y:S07]  /*9e50*/  LDSM.16.MT88.4 R224, [R116+0x2000] ;  /* 0x0020000074e0783b */ /* 0x000fee0000004200 */
[-C--:B---3--:R-:W-:Y:S01]  /*9e60*/  HMMA.16816.F32 R196, R220, R102.reuse, R196 ;  /* 0x00000066dcc4723c */ /* 0x088fe200000018c4 */
[----:B------:R-:W-:Y:S07]  /*9e70*/  LDSM.16.MT88.4 R220, [R116+0x2080] ;  /* 0x0020800074dc783b */ /* 0x000fee0000004200 */
[-C--:B------:R-:W-:Y:S01]  /*9e80*/  HMMA.16816.F32 R188, R216, R102.reuse, R188 ;  /* 0x00000066d8bc723c */ /* 0x080fe200000018bc */
[----:B------:R-:W-:Y:S07]  /*9e90*/  LDSM.16.MT88.4 R216, [R3+0x2000] ;  /* 0x0020000003d8783b */ /* 0x000fee0000004200 */
[-C--:B------:R-:W-:Y:S01]  /*9ea0*/  HMMA.16816.F32 R104, R212, R102.reuse, R104 ;  /* 0x00000066d468723c */ /* 0x080fe20000001868 */
[----:B------:R-:W-:Y:S07]  /*9eb0*/  LDSM.16.MT88.4 R212, [R3+0x2080] ;  /* 0x0020800003d4783b */ /* 0x000fee0000004200 */
[-C--:B------:R-:W-:Y:S01]  /*9ec0*/  HMMA.16816.F32 R192, R208, R102.reuse, R192 ;  /* 0x00000066d0c0723c */ /* 0x080fe200000018c0 */
[----:B------:R-:W-:Y:S07]  /*9ed0*/  LDSM.16.MT88.4 R208, [R0+0x2000] ;  /* 0x0020000000d0783b */ /* 0x000fee0000004200 */
[-C--:B------:R-:W-:Y:S01]  /*9ee0*/  HMMA.16816.F32 R112, R204, R102.reuse, R112 ;  /* 0x00000066cc70723c */ /* 0x080fe20000001870 */
[----:B------:R-:W0:Y:S07]  /*9ef0*/  LDSM.16.M88.4 R204, [R117+0x10000] ;  /* 0x0100000075cc783b */ /* 0x000e2e0000000200 */
[----:B------:R-:W-:Y:S01]  /*9f00*/  HMMA.16816.F32 R200, R200, R102, R236 ;  /* 0x00000066c8c8723c */ /* 0x000fe200000018ec */
[----:B------:R-:W1:Y:S04]  /*9f10*/  LDSM.16.MT88.4 R236, [R2+0x2000] ;  /* 0x0020000002ec783b */ /* 0x000e680000004200 */
[----:B------:R-:W2:Y:S03]  /*9f20*/  LDSM.16.MT88.4 R100, [R0+0x2080] ;  /* 0x002080000064783b */ /* 0x000ea60000004200 */
[-C--:B0-----:R-:W-:Y:S01]  /*9f30*/  HMMA.16816.F32 R108, R232, R204.reuse, R108 ;  /* 0x000000cce86c723c */ /* 0x081fe2000000186c */
[----:B------:R-:W-:Y:S07]  /*9f40*/  LDSM.16.MT88.4 R232, [R2+0x3080] ;  /* 0x0030800002e8783b */ /* 0x000fee0000004200 */
[-C--:B-1----:R-:W-:Y:S01]  /*9f50*/  HMMA.16816.F32 R228, R236, R204.reuse, R228 ;  /* 0x000000ccece4723c */ /* 0x082fe200000018e4 */
[----:B------:R-:W0:Y:S07]  /*9f60*/  LDSM.16.MT88.4 R236, [R2+0x3000] ;  /* 0x0030000002ec783b */ /* 0x000e2e0000004200 */
[-C--:B------:R-:W-:Y:S01]  /*9f70*/  HMMA.16816.F32 R196, R224, R204.reuse, R196 ;  /* 0x000000cce0c4723c */ /* 0x080fe200000018c4 */
[----:B------:R-:W1:Y:S07]  /*9f80*/  LDSM.16.MT88.4 R224, [R116+0x3000] ;  /* 0x0030000074e0783b */ /* 0x000e6e0000004200 */
[-C--:B------:R-:W-:Y:S01]  /*9f90*/  HMMA.16816.F32 R188, R220, R204.reuse, R188 ;  /* 0x000000ccdcbc723c */ /* 0x080fe200000018bc */
[----:B------:R-:W3:Y:S07]  /*9fa0*/  LDSM.16.MT88.4 R220, [R116+0x3080] ;  /* 0x0030800074dc783b */ /* 0x000eee0000004200 */
[-C--:B------:R-:W-:Y:S01]  /*9fb0*/  HMMA.16816.F32 R104, R216, R204.reuse, R104 ;  /* 0x000000ccd868723c */ /* 0x080fe20000001868 */
[----:B------:R-:W4:Y:S07]  /*9fc0*/  LDSM.16.MT88.4 R216, [R3+0x3000] ;  /* 0x0030000003d8783b */ /* 0x000f2e0000004200 */
[-C--:B------:R-:W-:Y:S01]  /*9fd0*/  HMMA.16816.F32 R192, R212, R204.reuse, R192 ;  /* 0x000000ccd4c0723c */ /* 0x080fe200000018c0 */
[----:B------:R-:W3:Y:S07]  /*9fe0*/  LDSM.16.MT88.4 R212, [R3+0x3080] ;  /* 0x0030800003d4783b */ /* 0x000eee0000004200 */
[-C--:B------:R-:W-:Y:S01]  /*9ff0*/  HMMA.16816.F32 R112, R208, R204.reuse, R112 ;  /* 0x000000ccd070723c */ /* 0x080fe20000001870 */
[----:B------:R-:W4:Y:S07]  /*a000*/  LDSM.16.MT88.4 R208, [R0+0x3000] ;  /* 0x0030000000d0783b */ /* 0x000f2e0000004200 */
[----:B--2---:R-:W-:Y:S01]  /*a010*/  HMMA.16816.F32 R100, R100, R204, R200 ;  /* 0x000000cc6464723c */ /* 0x004fe200000018c8 */
[----:B------:R-:W2:Y:S07]  /*a020*/  LDSM.16.MT88.4 R200, [R0+0x3080] ;  /* 0x0030800000c8783b */ /* 0x000eae0000004200 */
[-C--:B0-----:R-:W-:Y:S01]  /*a030*/  HMMA.16816.F32 R228, R236, R206.reuse, R228 ;  /* 0x000000ceece4723c */ /* 0x081fe200000018e4 */
[----:B------:R-:W-:Y:S07]  /*a040*/  LDSM.16.MT88.4 R236, [R2+0x4000] ;  /* 0x0040000002ec783b */ /* 0x000fee0000004200 */
[-C--:B------:R-:W-:Y:S01]  /*a050*/  HMMA.16816.F32 R108, R232, R206.reuse, R108 ;  /* 0x000000cee86c723c */ /* 0x080fe2000000186c */
[----:B------:R-:W-:Y:S07]  /*a060*/  LDSM.16.MT88.4 R232, [R2+0x4080] ;  /* 0x0040800002e8783b */ /* 0x000fee0000004200 */
[-C--:B-1----:R-:W-:Y:S01]  /*a070*/  HMMA.16816.F32 R196, R224, R206.reuse, R196 ;  /* 0x000000cee0c4723c */ /* 0x082fe200000018c4 */
[----:B------:R-:W-:Y:S07]  /*a080*/  LDSM.16.MT88.4 R224, [R116+0x4000] ;  /* 0x0040000074e0783b */ /* 0x000fee0000004200 */
[-C--:B---3--:R-:W-:Y:S01]  /*a090*/  HMMA.16816.F32 R188, R220, R206.reuse, R188 ;  /* 0x000000cedcbc723c */ /* 0x088fe200000018bc */
[----:B------:R-:W-:Y:S07]  /*a0a0*/  LDSM.16.MT88.4 R220, [R116+0x4080] ;  /* 0x0040800074dc783b */ /* 0x000fee0000004200 */
[-C--:B----4-:R-:W-:Y:S01]  /*a0b0*/  HMMA.16816.F32 R104, R216, R206.reuse, R104 ;  /* 0x000000ced868723c */ /* 0x090fe20000001868 */
[----:B------:R-:W-:Y:S07]  /*a0c0*/  LDSM.16.MT88.4 R216, [R3+0x4000] ;  /* 0x0040000003d8783b */ /* 0x000fee0000004200 */
[-C--:B------:R-:W-:Y:S01]  /*a0d0*/  HMMA.16816.F32 R192, R212, R206.reuse, R192 ;  /* 0x000000ced4c0723c */ /* 0x080fe200000018c0 */
[----:B------:R-:W-:Y:S07]  /*a0e0*/  LDSM.16.MT88.4 R212, [R3+0x4080] ;  /* 0x0040800003d4783b */ /* 0x000fee0000004200 */
[-C--:B------:R-:W-:Y:S01]  /*a0f0*/  HMMA.16816.F32 R112, R208, R206.reuse, R112 ;  /* 0x000000ced070723c */ /* 0x080fe20000001870 */
[----:B------:R-:W-:Y:S07]  /*a100*/  LDSM.16.MT88.4 R208, [R0+0x4000] ;  /* 0x0040000000d0783b */ /* 0x000fee0000004200 */
[----:B--2---:R-:W-:Y:S01]  /*a110*/  HMMA.16816.F32 R100, R200, R206, R100 ;  /* 0x000000cec864723c */ /* 0x004fe20000001864 */
[----:B------:R-:W0:Y:S04]  /*a120*/  LDSM.16.M88.4 R204, [R118+0x10080] ;  /* 0x0100800076cc783b */ /* 0x000e280000000200 */
[----:B------:R-:W1:Y:S03]  /*a130*/  LDSM.16.MT88.4 R200, [R0+0x4080] ;  /* 0x0040800000c8783b */ /* 0x000e660000004200 */
[-C--:B0-----:R-:W-:Y:S01]  /*a140*/  HMMA.16816.F32 R228, R236, R204.reuse, R228 ;  /* 0x000000ccece4723c */ /* 0x081fe200000018e4 */
[----:B------:R-:W0:Y:S07]  /*a150*/  LDSM.16.MT88.4 R236, [R2+0x5000] ;  /* 0x0050000002ec783b */ /* 0x000e2e0000004200 */
[-C--:B------:R-:W-:Y:S01]  /*a160*/  HMMA.16816.F32 R108, R232, R204.reuse, R108 ;  /* 0x000000cce86c723c */ /* 0x080fe2000000186c */
[----:B------:R-:W2:Y:S07]  /*a170*/  LDSM.16.MT88.4 R232, [R2+0x5080] ;  /* 0x0050800002e8783b */ /* 0x000eae0000004200 */
        /* <DEDUP_REMOVED lines=8> */
[-C--:B------:R-:W-:Y:S01]  /*a200*/  HMMA.16816.F32 R112, R208, R204.reuse, R112 ;  /* 0x000000ccd070723c */ /* 0x080fe20000001870 */
[----:B------:R-:W4:Y:S07]  /*a210*/  LDSM.16.MT88.4 R208, [R0+0x5000] ;  /* 0x0050000000d0783b */ /* 0x000f2e0000004200 */
[----:B-1----:R-:W-:Y:S01]  /*a220*/  HMMA.16816.F32 R100, R200, R204, R100 ;  /* 0x000000ccc864723c */ /* 0x002fe20000001864 */
[----:B------:R-:W1:Y:S07]  /*a230*/  LDSM.16.MT88.4 R200, [R0+0x5080] ;  /* 0x0050800000c8783b */ /* 0x000e6e0000004200 */
[-C--:B0-----:R-:W-:Y:S01]  /*a240*/  HMMA.16816.F32 R228, R236, R206.reuse, R228 ;  /* 0x000000ceece4723c */ /* 0x081fe200000018e4 */
[----:B------:R-:W-:Y:S07]  /*a250*/  LDSM.16.MT88.4 R236, [R2+0x6000] ;  /* 0x0060000002ec783b */ /* 0x000fee0000004200 */
[-C--:B--2---:R-:W-:Y:S01]  /*a260*/  HMMA.16816.F32 R108, R232, R206.reuse, R108 ;  /* 0x000000cee86c723c */ /* 0x084fe2000000186c */
        /* <DEDUP_REMOVED lines=9> */
[-C--:B------:R-:W-:Y:S01]  /*a300*/  HMMA.16816.F32 R112, R208, R206.reuse, R112 ;  /* 0x000000ced070723c */ /* 0x080fe20000001870 */
[----:B------:R-:W-:Y:S07]  /*a310*/  LDSM.16.MT88.4 R208, [R0+0x6000] ;  /* 0x0060000000d0783b */ /* 0x000fee0000004200 */
[----:B-1----:R-:W-:Y:S01]  /*a320*/  HMMA.16816.F32 R100, R200, R206, R100 ;  /* 0x000000cec864723c */ /* 0x002fe20000001864 */
        /* <DEDUP_REMOVED lines=122> */
[----:B------:R-:W0:Y:S04]  /*aad0*/  S2R R129, SR_CTAID.X ;  /* 0x0000000000817919 */ /* 0x000e280000002500 */
[----:B------:R-:W2:Y:S03]  /*aae0*/  S2R R124, SR_TID.X ;  /* 0x00000000007c7919 */ /* 0x000ea60000002100 */
[-C--:B----4-:R-:W-:Y:S01]  /*aaf0*/  HMMA.16816.F32 R188, R220, R206.reuse, R188 ;  /* 0x000000cedcbc723c */ /* 0x090fe200000018bc */
[----:B------:R-:W-:Y:S04]  /*ab00*/  LDSM.16.MT88.4 R224, [R116+0xe000] ;  /* 0x00e0000074e0783b */ /* 0x000fe80000004200 */
[----:B------:R-:W-:Y:S03]  /*ab10*/  LDSM.16.MT88.4 R220, [R116+0xe080] ;  /* 0x00e0800074dc783b */ /* 0x000fe60000004200 */
[-C--:B------:R-:W-:Y:S01]  /*ab20*/  HMMA.16816.F32 R104, R216, R206.reuse, R104 ;  /* 0x000000ced868723c */ /* 0x080fe20000001868 */
[----:B------:R-:W-:Y:S07]  /*ab30*/  LDSM.16.MT88.4 R216, [R3+0xe000] ;  /* 0x00e0000003d8783b */ /* 0x000fee0000004200 */
[-C--:B------:R-:W-:Y:S01]  /*ab40*/  HMMA.16816.F32 R192, R212, R206.reuse, R192 ;  /* 0x000000ced4c0723c */ /* 0x080fe200000018c0 */
[----:B------:R-:W-:Y:S07]  /*ab50*/  LDSM.16.MT88.4 R212, [R3+0xe080] ;  /* 0x00e0800003d4783b */ /* 0x000fee0000004200 */
[-C--:B------:R-:W-:Y:S08]  /*ab60*/  HMMA.16816.F32 R112, R208, R206.reuse, R112 ;  /* 0x000000ced070723c */ /* 0x080ff00000001870 */
[----:B-1----:R-:W-:Y:S01]  /*ab70*/  HMMA.16816.F32 R100, R200, R206, R100 ;  /* 0x000000cec864723c */ /* 0x002fe20000001864 */
[----:B------:R-:W1:Y:S01]  /*ab80*/  LDSM.16.M88.4 R204, [R117+0x10180] ;  /* 0x0101800075cc783b */ /* 0x000e620000000200 */
[----:B0-----:R-:W-:-:S02]  /*ab90*/  SHF.L.U32 R129, R129, 0x7, RZ ;  /* 0x0000000781817819 */ /* 0x001fc400000006ff */
[----:B--2---:R-:W-:Y:S01]  /*aba0*/  LOP3.LUT R128, R124, 0x1c, RZ, 0xc0, !PT ;  /* 0x0000001c7c807812 */ /* 0x004fe200078ec0ff */
[----:B------:R-:W-:Y:S04]  /*abb0*/  LDSM.16.MT88.4 R208, [R0+0xe000] ;  /* 0x00e0000000d0783b */ /* 0x000fe80000004200 */
[----:B------:R-:W0:Y:S01]  /*abc0*/  LDSM.16.MT88.4 R200, [R0+0xe080] ;  /* 0x00e0800000c8783b */ /* 0x000e220000004200 */
[-C--:B-1----:R-:W-:Y:S03]  /*abd0*/  HMMA.16816.F32 R228, R236, R204.reuse, R228 ;  /* 0x000000ccece4723c */ /* 0x082fe600000018e4 */
[----:B------:R-:W-:Y:S05]  /*abe0*/  LDSM.16.MT88.4 R236, [R0+0xf080] ;  /* 0x00f0800000ec783b */ /* 0x000fea0000004200 */
[----:B------:R-:W-:Y:S01]  /*abf0*/  HMMA.16816.F32 R108, R232, R204, R108 ;  /* 0x000000cce86c723c */ /* 0x000fe2000000186c */
[----:B------:R1:W-:Y:S02]  /*ac00*/  LDSM.16.MT88.4 R232, [R0+0xf000] ;  /* 0x00f0000000e8783b */ /* 0x0003e40000004200 */
[----:B-1----:R-:W-:-:S02]  /*ac10*/  LEA.HI R0, R128, R129, RZ, 0x1e ;  /* 0x0000008180007211 */ /* 0x002fc400078ff0ff */
[----:B------:R-:W1:Y:S04]  /*ac20*/  S2R R129, SR_TID.X ;  /* 0x0000000000817919 */ /* 0x000e680000002100 */
[----:B------:R-:W2:Y:S01]  /*ac30*/  S2R R128, SR_CTAID.X ;  /* 0x0000000000807919 */ /* 0x000ea20000002500 */
[-C--:B------:R-:W-:Y:S03]  /*ac40*/  HMMA.16816.F32 R196, R224, R204.reuse, R196 ;  /* 0x000000cce0c4723c */ /* 0x080fe600000018c4 */
[----:B------:R-:W3:Y:S05]  /*ac50*/  LDSM.16.MT88.4 R224, [R3+0xf080] ;  /* 0x00f0800003e0783b */ /* 0x000eea0000004200 */
[-C--:B------:R-:W-:Y:S01]  /*ac60*/  HMMA.16816.F32 R188, R220, R204.reuse, R188 ;  /* 0x000000ccdcbc723c */ /* 0x080fe200000018bc */
[----:B------:R4:W-:Y:S07]  /*ac70*/  LDSM.16.MT88.4 R220, [R3+0xf000] ;  /* 0x00f0000003dc783b */ /* 0x0009ee0000004200 */
[----:B------:R-:W-:Y:S01]  /*ac80*/  HMMA.16816.F32 R104, R216, R204, R104 ;  /* 0x000000ccd868723c */ /* 0x000fe20000001868 */
[----:B------:R-:W-:Y:S01]  /*ac90*/  LDSM.16.MT88.4 R216, [R116+0xf080] ;  /* 0x00f0800074d8783b */ /* 0x000fe20000004200 */
[----:B----4-:R-:W-:-:S06]  /*aca0*/  LOP3.LUT R3, R124, 0x20, RZ, 0xc0, !PT ;  /* 0x000000207c037812 */ /* 0x010fcc00078ec0ff */
[----:B------:R-:W-:Y:S01]  /*acb0*/  HMMA.16816.F32 R192, R212, R204, R192 ;  /* 0x000000ccd4c0723c */ /* 0x000fe200000018c0 */
[----:B------:R4:W-:Y:S01]  /*acc0*/  LDSM.16.MT88.4 R212, [R116+0xf000] ;  /* 0x00f0000074d4783b */ /* 0x0009e20000004200 */
[----:B--2---:R-:W-:Y:S02]  /*acd0*/  SHF.L.U32 R128, R128, 0x7, RZ ;  /* 0x0000000780807819 */ /* 0x004fe400000006ff */
[----:B----4-:R-:W-:Y:S02]  /*ace0*/  LOP3.LUT R116, R124, 0x3, RZ, 0xc0, !PT ;  /* 0x000000037c747812 */ /* 0x010fe400078ec0ff */
[C---:B-1----:R-:W-:Y:S02]  /*acf0*/  LOP3.LUT R124, R129.reuse, 0x1c, RZ, 0xc0, !PT ;  /* 0x0000001c817c7812 */ /* 0x042fe400078ec0ff */
[----:B------:R-:W-:Y:S02]  /*ad00*/  LOP3.LUT R129, R129, 0x1c, RZ, 0xc0, !PT ;  /* 0x0000001c81817812 */ /* 0x000fe400078ec0ff */
[----:B------:R-:W-:-:S02]  /*ad10*/  LEA.HI R124, R124, 0x78, RZ, 0x1e ;  /* 0x000000787c7c7811 */ /* 0x000fc400078ff0ff */
[C---:B------:R-:W-:Y:S02]  /*ad20*/  LEA.HI R125, R129.reuse, 0x70, RZ, 0x1e ;  /* 0x00000070817d7811 */ /* 0x040fe400078ff0ff */
[C---:B------:R-:W-:Y:S02]  /*ad30*/  IADD3 R127, R128.reuse, R124, RZ ;  /* 0x0000007c807f7210 */ /* 0x040fe40007ffe0ff */
[----:B------:R-:W-:Y:S01]  /*ad40*/  LEA.HI R129, R129, 0x68, RZ, 0x1e ;  /* 0x0000006881817811 */ /* 0x000fe200078ff0ff */
[----:B------:R-:W1:Y:S01]  /*ad50*/  S2R R124, SR_TID.X ;  /* 0x00000000007c7919 */ /* 0x000e620000002100 */
[C---:B------:R-:W-:Y:S02]  /*ad60*/  IADD3 R126, R128.reuse, R125, RZ ;  /* 0x0000007d807e7210 */ /* 0x040fe40007ffe0ff */
[----:B------:R-:W-:Y:S02]  /*ad70*/  IADD3 R125, R128, R129, RZ ;  /* 0x00000081807d7210 */ /* 0x000fe40007ffe0ff */
[----:B------:R-:W2:Y:S01]  /*ad80*/  S2R R129, SR_TID.X ;  /* 0x0000000000817919 */ /* 0x000ea20000002100 */
[----:B-1----:R-:W-:-:S04]  /*ad90*/  LOP3.LUT R124, R124, 0x1c, RZ, 0xc0, !PT ;  /* 0x0000001c7c7c7812 */ /* 0x002fc800078ec0ff */
[C---:B------:R-:W-:Y:S02]  /*ada0*/  LEA.HI R120, R124.reuse, 0x60, RZ, 0x1e ;  /* 0x000000607c787811 */ /* 0x040fe400078ff0ff */
[----:B------:R-:W-:Y:S02]  /*adb0*/  LEA.HI R124, R124, 0x58, RZ, 0x1e ;  /* 0x000000587c7c7811 */ /* 0x000fe400078ff0ff */
[----:B--2---:R-:W-:Y:S02]  /*adc0*/  LOP3.LUT R129, R129, 0x1c, RZ, 0xc0, !PT ;  /* 0x0000001c81817812 */ /* 0x004fe400078ec0ff */
[C---:B------:R-:W-:Y:S02]  /*add0*/  IADD3 R119, R128.reuse, R124, RZ ;  /* 0x0000007c80777210 */ /* 0x040fe40007ffe0ff */
[----:B------:R-:W-:Y:S02]  /*ade0*/  LEA.HI R124, R129, 0x50, RZ, 0x1e ;  /* 0x00000050817c7811 */ /* 0x000fe400078ff0ff */
[----:B------:R-:W1:Y:S02]  /*adf0*/  S2R R129, SR_TID.X ;  /* 0x0000000000817919 */ /* 0x000e640000002100 */
[----:B------:R-:W-:-:S02]  /*ae00*/  IADD3 R118, R128, R124, RZ ;  /* 0x0000007c80767210 */ /* 0x000fc40007ffe0ff */
[C---:B-1----:R-:W-:Y:S02]  /*ae10*/  LOP3.LUT R124, R129.reuse, 0x1c, RZ, 0xc0, !PT ;  /* 0x0000001c817c7812 */ /* 0x042fe400078ec0ff */
[----:B------:R-:W-:Y:S02]  /*ae20*/  LOP3.LUT R129, R129, 0x1c, RZ, 0xc0, !PT ;  /* 0x0000001c81817812 */ /* 0x000fe400078ec0ff */
[----:B------:R-:W-:-:S04]  /*ae30*/  LEA.HI R124, R124, 0x48, RZ, 0x1e ;  /* 0x000000487c7c7811 */ /* 0x000fc800078ff0ff */
[----:B------:R-:W-:Y:S02]  /*ae40*/  IADD3 R117, R128, R124, RZ ;  /* 0x0000007c80757210 */ /* 0x000fe40007ffe0ff */
[----:B------:R-:W-:Y:S02]  /*ae50*/  LEA.HI R124, R129, 0x40, RZ, 0x1e ;  /* 0x00000040817c7811 */ /* 0x000fe400078ff0ff */
[----:B------:R-:W1:Y:S01]  /*ae60*/  S2R R129, SR_TID.X ;  /* 0x0000000000817919 */ /* 0x000e620000002100 */
[----:B------:R-:W-:-:S04]  /*ae70*/  SHF.L.U32 R116, R116, 0x1, RZ ;  /* 0x0000000174747819 */ /* 0x000fc800000006ff */
[----:B------:R-:W-:Y:S02]  /*ae80*/  LEA.HI R3, R3, R116, RZ, 0x1e ;  /* 0x0000007403037211 */ /* 0x000fe400078ff0ff */
[----:B------:R-:W-:Y:S02]  /*ae90*/  IADD3 R116, R128, R124, RZ ;  /* 0x0000007c80747210 */ /* 0x000fe40007ffe0ff */
[----:B------:R-:W2:Y:S01]  /*aea0*/  S2R R124, SR_TID.X ;  /* 0x00000000007c7919 */ /* 0x000ea20000002100 */
[----:B------:R-:W-:Y:S02]  /*aeb0*/  IADD3 R186, P2, R3, UR4, RZ ;  /* 0x0000000403ba7c10 */ /* 0x000fe4000ff5e0ff */
[----:B-1----:R-:W-:-:S04]  /*aec0*/  LOP3.LUT R129, R129, 0x1c, RZ, 0xc0, !PT ;  /* 0x0000001c81817812 */ /* 0x002fc800078ec0ff */
[----:B------:R-:W-:-:S04]  /*aed0*/  LEA.HI R129, R129, 0x38, RZ, 0x1e ;  /* 0x0000003881817811 */ /* 0x000fc800078ff0ff */
[----:B------:R-:W-:Y:S02]  /*aee0*/  IADD3 R3, R128, R129, RZ ;  /* 0x0000008180037210 */ /* 0x000fe40007ffe0ff */
[----:B------:R-:W1:Y:S01]  /*aef0*/  S2R R129, SR_TID.X ;  /* 0x0000000000817919 */ /* 0x000e620000002100 */
[----:B0-----:R-:W-:Y:S03]  /*af00*/  HMMA.16816.F32 R100, R200, R204, R100 ;  /* 0x000000ccc864723c */ /* 0x001fe60000001864 */
[----:B------:R-:W0:Y:S01]  /*af10*/  LDSM.16.MT88.4 R200, [R2+0xf000] ;  /* 0x00f0000002c8783b */ /* 0x000e220000004200 */
[----:B--2---:R-:W-:-:S04]  /*af20*/  LOP3.LUT R124, R124, 0x1c, RZ, 0xc0, !PT ;  /* 0x0000001c7c7c7812 */ /* 0x004fc800078ec0ff */
[----:B------:R-:W-:Y:S01]  /*af30*/  LEA.HI R124, R124, 0x30, RZ, 0x1e ;  /* 0x000000307c7c7811 */ /* 0x000fe200078ff0ff */
[----:B------:R-:W-:Y:S01]  /*af40*/  HMMA.16816.F32 R112, R208, R204, R112 ;  /* 0x000000ccd070723c */ /* 0x000fe20000001870 */
[----:B------:R-:W2:Y:S04]  /*af50*/  LDSM.16.MT88.4 R208, [R2+0xf080] ;  /* 0x00f0800002d0783b */ /* 0x000ea80000004200 */
[----:B------:R4:W-:Y:S01]  /*af60*/  STL [R1+0x500], R2 ;  /* 0x0005000201007387 */ /* 0x0009e20000100800 */
[----:B-1----:R-:W-:Y:S02]  /*af70*/  LOP3.LUT R129, R129, 0x1c, RZ, 0xc0, !PT ;  /* 0x0000001c81817812 */ /* 0x002fe400078ec0ff */
[----:B----4-:R-:W-:Y:S02]  /*af80*/  IADD3 R2, R128, R124, RZ ;  /* 0x0000007c80027210 */ /* 0x010fe40007ffe0ff */
[----:B------:R-:W-:-:S02]  /*af90*/  LEA.HI R124, R129, 0x28, RZ, 0x1e ;  /* 0x00000028817c7811 */ /* 0x000fc400078ff0ff */
[----:B------:R-:W1:Y:S01]  /*afa0*/  S2R R129, SR_TID.X ;  /* 0x0000000000817919 */ /* 0x000e620000002100 */
[----:B------:R-:W-:Y:S02]  /*afb0*/  IADD3.X R187, RZ, UR5, RZ, P2, !PT ;  /* 0x00000005ffbb7c10 */ /* 0x000fe400097fe4ff */
[CC--:B------:R-:W-:Y:S02]  /*afc0*/  ISETP.GT.U32.AND P1, PT, R186.reuse, R0.reuse, PT ;  /* 0x00000000ba00720c */ /* 0x0c0fe40003f24070 */
[----:B------:R-:W-:Y:S02]  /*afd0*/  ISETP.GE.U32.AND P2, PT, R186, R0, PT ;  /* 0x00000000ba00720c */ /* 0x000fe40003f46070 */
[----:B------:R-:W-:Y:S01]  /*afe0*/  IADD3 R0, R128, R124, RZ ;  /* 0x0000007c80007210 */ /* 0x000fe20007ffe0ff */
[-C--:B---3--:R-:W-:Y:S08]  /*aff0*/  HMMA.16816.F32 R192, R224, R206.reuse, R192 ;  /* 0x000000cee0c0723c */ /* 0x088ff000000018c0 */
[----:B0-----:R-:W-:Y:S01]  /*b000*/  HMMA.16816.F32 R200, R200, R206, R228 ;  /* 0x000000cec8c8723c */ /* 0x001fe200000018e4 */
[----:B-1----:R-:W-:-:S02]  /*b010*/  LOP3.LUT R124, R129, 0x1c, RZ, 0xc0, !PT ;  /* 0x0000001c817c7812 */ /* 0x002fc400078ec0ff */
[----:B------:R-:W-:-:S05]  /*b020*/  LOP3.LUT R129, R129, 0x1c, RZ, 0xc0, !PT ;  /* 0x0000001c81817812 */ /* 0x000fca00078ec0ff */
[-C--:B------:R-:W-:Y:S01]  /*b030*/  HMMA.16816.F32 R196, R212, R206.reuse, R196 ;  /* 0x000000ced4c4723c */ /* 0x080fe200000018c4 */
[----:B------:R-:W-:Y:S02]  /*b040*/  LEA.HI R121, R129, 0x18, RZ, 0x1e ;  /* 0x0000001881797811 */ /* 0x000fe400078ff0ff */
[----:B------:R-:W0:Y:S05]  /*b050*/  S2R R129, SR_TID.X ;  /* 0x0000000000817919 */ /* 0x000e2a0000002100 */
[-C--:B------:R-:W-:Y:S08]  /*b060*/  HMMA.16816.F32 R100, R236, R206.reuse, R100 ;  /* 0x000000ceec64723c */ /* 0x080ff00000001864 */
[-C--:B------:R-:W-:Y:S08]  /*b070*/  HMMA.16816.F32 R188, R216, R206.reuse, R188 ;  /* 0x000000ced8bc723c */ /* 0x080ff000000018bc */
[----:B------:R-:W-:Y:S01]  /*b080*/  HMMA.16816.F32 R112, R232, R206, R112 ;  /* 0x000000cee870723c */ /* 0x000fe20000001870 */
[----:B------:R-:W-:Y:S01]  /*b090*/  IADD3 R120, R128, R120, RZ ;  /* 0x0000007880787210 */ /* 0x000fe20007ffe0ff */
[----:B------:R-:W-:-:S06]  /*b0a0*/  FMUL R185, R201, c[0x0][0x188] ;  /* 0x00006200c9b97a20 */ /* 0x000fcc0000400000 */
[----:B--2---:R-:W-:Y:S01]  /*b0b0*/  HMMA.16816.F32 R108, R208, R206, R108 ;  /* 0x000000ced06c723c */ /* 0x004fe2000000186c */
[----:B------:R-:W-:Y:S02]  /*b0c0*/  ISETP.GT.U32.AND P3, PT, R186, R120, PT ;  /* 0x00000078ba00720c */ /* 0x000fe40003f64070 */
[C---:B------:R-:W-:Y:S01]  /*b0d0*/  ISETP.GE.U32.AND.EX P2, PT, R187.reuse, RZ, PT, P2 ;  /* 0x000000ffbb00720c */ /* 0x040fe20003f46120 */
[----:B------:R-:W-:Y:S01]  /*b0e0*/  FMUL R192, R192, c[0x0][0x188] ;  /* 0x00006200c0c07a20 */ /* 0x000fe20000400000 */
[----:B------:R-:W-:-:S03]  /*b0f0*/  ISETP.GT.U32.AND.EX P3, PT, R187, RZ, PT, P3 ;  /* 0x000000ffbb00720c */ /* 0x000fc60003f64130 */
[----:B------:R-:W-:Y:S01]  /*b100*/  HMMA.16816.F32 R104, R220, R206, R104 ;  /* 0x000000cedc68723c */ /* 0x000fe20000001868 */
[----:B------:R-:W-:Y:S01]  /*b110*/  FSEL R185, R185, -INF , !P2 ;  /* 0xff800000b9b97808 */ /* 0x000fe20005000000 */
[----:B------:R-:W-:Y:S01]  /*b120*/  FMUL R200, R200, c[0x0][0x188] ;  /* 0x00006200c8c87a20 */ /* 0x000fe20000400000 */
[----:B------:R-:W-:Y:S02]  /*b130*/  IADD3 R123, R128, R121, RZ ;  /* 0x00000079807b7210 */ /* 0x000fe40007ffe0ff */
[----:B------:R-:W-:Y:S02]  /*b140*/  ISETP.GT.U32.AND P2, PT, R186, R126, PT ;  /* 0x0000007eba00720c */ /* 0x000fe40003f44070 */
[----:B------:R-:W-:Y:S01]  /*b150*/  FMUL R206, R202, c[0x0][0x188] ;  /* 0x00006200cace7a20 */ /* 0x000fe20000400000 */
[----:B0-----:R-:W-:Y:S01]  /*b160*/  LOP3.LUT R121, R129, 0x1c, RZ, 0xc0, !PT ;  /* 0x0000001c81797812 */ /* 0x001fe200078ec0ff */
[----:B------:R-:W-:Y:S01]  /*b170*/  FMUL R207, R195, c[0x0][0x188] ;  /* 0x00006200c3cf7a20 */ /* 0x000fe20000400000 */
[----:B------:R-:W-:Y:S01]  /*b180*/  ISETP.GT.U32.AND.EX P1, PT, R187, RZ, PT, P1 ;  /* 0x000000ffbb00720c */ /* 0x000fe20003f24110 */
[----:B------:R-:W-:-:S02]  /*b190*/  FMUL R202, R196, c[0x0][0x188] ;  /* 0x00006200c4ca7a20 */ /* 0x000fc40000400000 */
[----:B------:R-:W-:Y:S01]  /*b1a0*/  FMUL R195, R103, c[0x0][0x188] ;  /* 0x0000620067c37a20 */ /* 0x000fe20000400000 */
[----:B------:R-:W-:Y:S01]  /*b1b0*/  FSEL R103, R192, -INF , !P3 ;  /* 0xff800000c0677808 */ /* 0x000fe20005800000 */
[----:B------:R-:W-:Y:S01]  /*b1c0*/  FMUL R196, R188, c[0x0][0x188] ;  /* 0x00006200bcc47a20 */ /* 0x000fe20000400000 */
[----:B------:R-:W-:Y:S01]  /*b1d0*/  ISETP.GT.U32.AND P3, PT, R186, R3, PT ;  /* 0x00000003ba00720c */ /* 0x000fe20003f64070 */
[----:B------:R-:W-:Y:S01]  /*b1e0*/  FMUL R188, R100, c[0x0][0x188] ;  /* 0x0000620064bc7a20 */ /* 0x000fe20000400000 */
[----:B------:R-:W-:Y:S01]  /*b1f0*/  ISETP.GT.U32.AND.EX P2, PT, R187, RZ, PT, P2 ;  /* 0x000000ffbb00720c */ /* 0x000fe20003f44120 */
[----:B------:R-:W-:Y:S01]  /*b200*/  FMUL R208, R197, c[0x0][0x188] ;  /* 0x00006200c5d07a20 */ /* 0x000fe20000400000 */
[----:B------:R-:W-:Y:S01]  /*b210*/  LEA.HI R121, R121, 0x10, RZ, 0x1e ;  /* 0x0000001079797811 */ /* 0x000fe200078ff0ff */
[----:B------:R-:W-:Y:S01]  /*b220*/  FMUL R214, R191, c[0x0][0x188] ;  /* 0x00006200bfd67a20 */ /* 0x000fe20000400000 */
[----:B------:R-:W-:Y:S01]  /*b230*/  FSEL R200, R200, -INF , !P1 ;  /* 0xff800000c8c87808 */ /* 0x000fe20004800000 */
[----:B------:R-:W-:Y:S01]  /*b240*/  FMUL R197, R198, c[0x0][0x188] ;  /* 0x00006200c6c57a20 */ /* 0x000fe20000400000 */
[----:B------:R-:W-:Y:S01]  /*b250*/  ISETP.GT.U32.AND P1, PT, R186, R127, PT ;  /* 0x0000007fba00720c */ /* 0x000fe20003f24070 */
[----:B------:R-:W-:Y:S01]  /*b260*/  FMUL R191, R114, c[0x0][0x188] ;  /* 0x0000620072bf7a20 */ /* 0x000fe20000400000 */
[----:B------:R-:W-:Y:S01]  /*b270*/  LOP3.LUT R129, R129, 0x1c, RZ, 0xc0, !PT ;  /* 0x0000001c81817812 */ /* 0x000fe200078ec0ff */
[----:B------:R-:W-:Y:S01]  /*b280*/  FMUL R198, R101, c[0x0][0x188] ;  /* 0x0000620065c67a20 */ /* 0x000fe20000400000 */
[----:B------:R-:W-:-:S02]  /*b290*/  ISETP.GT.U32.AND P5, PT, R186, R119, PT ;  /* 0x00000077ba00720c */ /* 0x000fc40003fa4070 */
[----:B------:R-:W-:Y:S01]  /*b2a0*/  ISETP.GT.U32.AND.EX P3, PT, R187, RZ, PT, P3 ;  /* 0x000000ffbb00720c */ /* 0x000fe20003f64130 */
[----:B------:R-:W-:Y:S01]  /*b2b0*/  FMUL R100, R102, c[0x0][0x188] ;  /* 0x0000620066647a20 */ /* 0x000fe20000400000 */
[----:B------:R-:W-:Y:S02]  /*b2c0*/  FSEL R101, R188, -INF , !P2 ;  /* 0xff800000bc657808 */ /* 0x000fe40005000000 */
[----:B------:R-:W-:Y:S01]  /*b2d0*/  IADD3 R122, R128, R121, RZ ;  /* 0x00000079807a7210 */ /* 0x000fe20007ffe0ff */
[----:B------:R-:W-:Y:S01]  /*b2e0*/  FMUL R190, R190, c[0x0][0x188] ;  /* 0x00006200bebe7a20 */ /* 0x000fe20000400000 */
[----:B------:R-:W-:Y:S01]  /*b2f0*/  ISETP.GT.U32.AND P2, PT, R186, R117, PT ;  /* 0x00000075ba00720c */ /* 0x000fe20003f44070 */
[----:B------:R-:W-:Y:S01]  /*b300*/  FMUL R215, R189, c[0x0][0x188] ;  /* 0x00006200bdd77a20 */ /* 0x000fe20000400000 */
[----:B------:R-:W-:Y:S02]  /*b310*/  ISETP.GT.U32.AND.EX P1, PT, R187, RZ, PT, P1 ;  /* 0x000000ffbb00720c */ /* 0x000fe40003f24110 */
[----:B------:R-:W-:-:S02]  /*b320*/  LEA.HI R124, R124, 0x20, RZ, 0x1e ;  /* 0x000000207c7c7811 */ /* 0x000fc400078ff0ff */
[----:B------:R-:W-:Y:S01]  /*b330*/  LEA.HI R129, R129, 0x8, RZ, 0x1e ;  /* 0x0000000881817811 */ /* 0x000fe200078ff0ff */
[----:B------:R-:W-:Y:S01]  /*b340*/  FMUL R189, R110, c[0x0][0x188] ;  /* 0x000062006ebd7a20 */ /* 0x000fe20000400000 */
[----:B------:R-:W-:Y:S02]  /*b350*/  ISETP.GT.U32.AND.EX P5, PT, R187, RZ, PT, P5 ;  /* 0x000000ffbb00720c */ /* 0x000fe40003fa4150 */
[----:B------:R-:W-:Y:S02]  /*b360*/  FSEL R191, R191, -INF , !P3 ;  /* 0xff800000bfbf7808 */ /* 0x000fe40005800000 */
[----:B------:R-:W-:Y:S02]  /*b370*/  ISETP.GT.U32.AND P3, PT, R186, R122, PT ;  /* 0x0000007aba00720c */ /* 0x000fe40003f64070 */
[----:B------:R-:W-:Y:S02]  /*b380*/  FMNMX R201, R200, R185, !PT ;  /* 0x000000b9c8c97209 */ /* 0x000fe40007800000 */
[----:B------:R-:W-:-:S02]  /*b390*/  ISETP.GT.U32.AND.EX P2, PT, R187, RZ, PT, P2 ;  /* 0x000000ffbb00720c */ /* 0x000fc40003f44120 */
[----:B------:R-:W-:Y:S02]  /*b3a0*/  FSEL R100, R100, -INF , !P1 ;  /* 0xff80000064647808 */ /* 0x000fe40004800000 */
[C---:B------:R-:W-:Y:S02]  /*b3b0*/  IADD3 R124, R128.reuse, R124, RZ ;  /* 0x0000007c807c7210 */ /* 0x040fe40007ffe0ff */
[----:B------:R-:W-:Y:S01]  /*b3c0*/  IADD3 R121, R128, R129, RZ ;  /* 0x0000008180797210 */ /* 0x000fe20007ffe0ff */
[----:B------:R-:W0:Y:S01]  /*b3d0*/  S2R R143, SR_TID.X ;  /* 0x00000000008f7919 */ /* 0x000e220000002100 */
[----:B------:R-:W-:Y:S02]  /*b3e0*/  ISETP.GT.U32.AND P1, PT, R186, R118, PT ;  /* 0x00000076ba00720c */ /* 0x000fe40003f24070 */
[----:B------:R-:W-:Y:S01]  /*b3f0*/  FSEL R188, R190, -INF , !P5 ;  /* 0xff800000bebc7808 */ /* 0x000fe20006800000 */
[----:B------:R-:W1:Y:S01]  /*b400*/  S2R R128, SR_TID.X ;  /* 0x0000000000807919 */ /* 0x000e620000002100 */
[----:B------:R-:W-:Y:S01]  /*b410*/  FMUL R190, R108, c[0x0][0x188] ;  /* 0x000062006cbe7a20 */ /* 0x000fe20000400000 */
[----:B------:R-:W-:-:S02]  /*b420*/  ISETP.GT.U32.AND.EX P3, PT, R187, RZ, PT, P3 ;  /* 0x000000ffbb00720c */ /* 0x000fc40003f64130 */
[C---:B------:R-:W-:Y:S01]  /*b430*/  ISETP.GT.U32.AND P4, PT, R186.reuse, R125, PT ;  /* 0x0000007dba00720c */ /* 0x040fe20003f84070 */
[----:B------:R-:W2:Y:S01]  /*b440*/  SHFL.BFLY PT, R204, R201, 0x2, 0x1f ;  /* 0x0c401f00c9cc7f89 */ /* 0x000ea200000e0000 */
[----:B------:R-:W-:Y:S01]  /*b450*/  FSEL R108, R189, -INF , !P2 ;  /* 0xff800000bd6c7808 */ /* 0x000fe20005000000 */
[----:B------:R-:W-:Y:S01]  /*b460*/  FMUL R205, R199, c[0x0][0x188] ;  /* 0x00006200c7cd7a20 */ /* 0x000fe20000400000 */
[----:B------:R-:W-:Y:S01]  /*b470*/  ISETP.GT.U32.AND P2, PT, R186, R124, PT ;  /* 0x0000007cba00720c */ /* 0x000fe20003f44070 */
[----:B------:R-:W-:Y:S01]  /*b480*/  FMUL R194, R194, c[0x0][0x188] ;  /* 0x00006200c2c27a20 */ /* 0x000fe20000400000 */
[C---:B------:R-:W-:Y:S01]  /*b490*/  ISETP.GT.U32.AND.EX P1, PT, R187.reuse, RZ, PT, P1 ;  /* 0x000000ffbb00720c */ /* 0x040fe20003f24110 */
[----:B------:R-:W-:Y:S01]  /*b4a0*/  FMUL R104, R104, c[0x0][0x188] ;  /* 0x0000620068687a20 */ /* 0x000fe20000400000 */
[----:B------:R-:W-:Y:S02]  /*b4b0*/  FSEL R199, R202, -INF , !P3 ;  /* 0xff800000cac77808 */ /* 0x000fe40005800000 */
[----:B------:R-:W-:-:S02]  /*b4c0*/  ISETP.GT.U32.AND.EX P4, PT, R187, RZ, PT, P4 ;  /* 0x000000ffbb00720c */ /* 0x000fc40003f84140 */
[C---:B------:R-:W-:Y:S02]  /*b4d0*/  ISETP.GT.U32.AND P5, PT, R186.reuse, R2, PT ;  /* 0x00000002ba00720c */ /* 0x040fe40003fa4070 */
[----:B------:R-:W-:Y:S02]  /*b4e0*/  ISETP.GE.U32.AND P3, PT, R186, R124, PT ;  /* 0x0000007cba00720c */ /* 0x000fe40003f66070 */
[----:B------:R-:W-:Y:S01]  /*b4f0*/  ISETP.GT.U32.AND.EX P2, PT, R187, RZ, PT, P2 ;  /* 0x000000ffbb00720c */ /* 0x000fe20003f44120 */
[----:B------:R-:W-:Y:S01]  /*b500*/  FMUL R112, R112, c[0x0][0x188] ;  /* 0x0000620070707a20 */ /* 0x000fe20000400000 */
[----:B------:R-:W-:Y:S01]  /*b510*/  FSEL R110, R196, -INF , !P1 ;  /* 0xff800000c46e7808 */ /* 0x000fe20004800000 */
[----:B------:R-:W-:Y:S01]  /*b520*/  FMUL R196, R105, c[0x0][0x188] ;  /* 0x0000620069c47a20 */ /* 0x000fe20000400000 */
[----:B------:R-:W-:Y:S02]  /*b530*/  FSEL R102, R194, -INF , !P4 ;  /* 0xff800000c2667808 */ /* 0x000fe40006000000 */
[----:B------:R-:W-:-:S02]  /*b540*/  ISETP.GT.U32.AND.EX P5, PT, R187, RZ, PT, P5 ;  /* 0x000000ffbb00720c */ /* 0x000fc40003fa4150 */
[----:B------:R-:W-:Y:S02]  /*b550*/  ISETP.GE.U32.AND.EX P3, PT, R187, RZ, PT, P3 ;  /* 0x000000ffbb00720c */ /* 0x000fe40003f66130 */
[----:B------:R-:W-:Y:S02]  /*b560*/  FSEL R194, R104, -INF , !P2 ;  /* 0xff80000068c27808 */ /* 0x000fe40005000000 */
[C---:B------:R-:W-:Y:S02]  /*b570*/  ISETP.GE.U32.AND P2, PT, R186.reuse, R126, PT ;  /* 0x0000007eba00720c */ /* 0x040fe40003f46070 */
[C---:B------:R-:W-:Y:S02]  /*b580*/  ISETP.GT.U32.AND P4, PT, R186.reuse, R116, PT ;  /* 0x00000074ba00720c */ /* 0x040fe40003f84070 */
[----:B------:R-:W-:Y:S02]  /*b590*/  ISETP.GT.U32.AND P1, PT, R186, R0, PT ;  /* 0x00000000ba00720c */ /* 0x000fe40003f24070 */
[----:B------:R-:W-:-:S02]  /*b5a0*/  FSEL R192, R112, -INF , !P5 ;  /* 0xff80000070c07808 */ /* 0x000fc40006800000 */
[----:B------:R-:W-:Y:S02]  /*b5b0*/  FSEL R196, R196, -INF , !P3 ;  /* 0xff800000c4c47808 */ /* 0x000fe40005800000 */
[C---:B------:R-:W-:Y:S02]  /*b5c0*/  ISETP.GT.U32.AND P5, PT, R186.reuse, R121, PT ;  /* 0x00000079ba00720c */ /* 0x040fe40003fa4070 */
[----:B------:R-:W-:Y:S01]  /*b5d0*/  ISETP.GE.U32.AND P3, PT, R186, R120, PT ;  /* 0x00000078ba00720c */ /* 0x000fe20003f66070 */
[----:B------:R-:W-:Y:S01]  /*b5e0*/  FMUL R106, R106, c[0x0][0x188] ;  /* 0x000062006a6a7a20 */ /* 0x000fe20000400000 */
[----:B------:R-:W-:Y:S01]  /*b5f0*/  ISETP.GE.U32.AND.EX P2, PT, R187, RZ, PT, P2 ;  /* 0x000000ffbb00720c */ /* 0x000fe20003f46120 */
[----:B------:R-:W-:Y:S01]  /*b600*/  FMUL R213, R193, c[0x0][0x188] ;  /* 0x00006200c1d57a20 */ /* 0x000fe20000400000 */
[C---:B------:R-:W-:Y:S02]  /*b610*/  ISETP.GT.U32.AND.EX P4, PT, R187.reuse, RZ, PT, P4 ;  /* 0x000000ffbb00720c */ /* 0x040fe40003f84140 */
[----:B------:R-:W-:-:S02]  /*b620*/  ISETP.GT.U32.AND.EX P1, PT, R187, RZ, PT, P1 ;  /* 0x000000ffbb00720c */ /* 0x000fc40003f24110 */
[C---:B------:R-:W-:Y:S02]  /*b630*/  ISETP.GT.U32.AND.EX P5, PT, R187.reuse, RZ, PT, P5 ;  /* 0x000000ffbb00720c */ /* 0x040fe40003fa4150 */
[----:B------:R-:W-:Y:S02]  /*b640*/  ISETP.GE.U32.AND.EX P3, PT, R187, RZ, PT, P3 ;  /* 0x000000ffbb00720c */ /* 0x000fe40003f66130 */
[----:B------:R-:W-:Y:S02]  /*b650*/  FSEL R105, R198, -INF , !P2 ;  /* 0xff800000c6697808 */ /* 0x000fe40005000000 */
[----:B------:R-:W-:Y:S02]  /*b660*/  ISETP.GE.U32.AND P2, PT, R186, R121, PT ;  /* 0x00000079ba00720c */ /* 0x000fe40003f46070 */
[----:B------:R-:W-:Y:S02]  /*b670*/  FSEL R114, R190, -INF , !P4 ;  /* 0xff800000be727808 */ /* 0x000fe40006000000 */
[----:B------:R-:W-:Y:S01]  /*b680*/  FSEL R193, R106, -INF , !P1 ;  /* 0xff8000006ac17808 */ /* 0x000fe20004800000 */
[----:B------:R-:W-:Y:S01]  /*b690*/  FMUL R209, R203, c[0x0][0x188] ;  /* 0x00006200cbd17a20 */ /* 0x000fe20000400000 */
[----:B------:R-:W-:-:S02]  /*b6a0*/  ISETP.GT.U32.AND P4, PT, R186, R123, PT ;  /* 0x0000007bba00720c */ /* 0x000fc40003f84070 */
[----:B------:R-:W-:Y:S02]  /*b6b0*/  ISETP.GE.U32.AND P1, PT, R186, R127, PT ;  /* 0x0000007fba00720c */ /* 0x000fe40003f26070 */
[----:B------:R-:W-:Y:S02]  /*b6c0*/  FSEL R202, R206, -INF , !P5 ;  /* 0xff800000ceca7808 */ /* 0x000fe40006800000 */
[----:B------:R-:W-:Y:S02]  /*b6d0*/  FSEL R112, R213, -INF , !P3 ;  /* 0xff800000d5707808 */ /* 0x000fe40005800000 */
[C---:B------:R-:W-:Y:S02]  /*b6e0*/  ISETP.GE.U32.AND P5, PT, R186.reuse, R123, PT ;  /* 0x0000007bba00720c */ /* 0x040fe40003fa6070 */
[----:B------:R-:W-:Y:S02]  /*b6f0*/  ISETP.GE.U32.AND P3, PT, R186, R3, PT ;  /* 0x00000003ba00720c */ /* 0x000fe40003f66070 */
[----:B-1----:R-:W-:-:S02]  /*b700*/  LOP3.LUT R128, R128, 0x1c, RZ, 0xc0, !PT ;  /* 0x0000001c80807812 */ /* 0x002fc400078ec0ff */
[----:B------:R-:W-:Y:S02]  /*b710*/  ISETP.GE.U32.AND.EX P2, PT, R187, RZ, PT, P2 ;  /* 0x000000ffbb00720c */ /* 0x000fe40003f46120 */
[----:B0-----:R-:W-:Y:S02]  /*b720*/  SHF.R.U32.HI R3, RZ, 0x3, R143 ;  /* 0x00000003ff037819 */ /* 0x001fe4000001168f */
[----:B--2---:R-:W-:Y:S02]  /*b730*/  FMNMX R203, R201, R204, !PT ;  /* 0x000000ccc9cb7209 */ /* 0x004fe40007800000 */
[C---:B------:R-:W-:Y:S02]  /*b740*/  ISETP.GT.U32.AND.EX P4, PT, R187.reuse, RZ, PT, P4 ;  /* 0x000000ffbb00720c */ /* 0x040fe40003f84140 */
[C---:B------:R-:W-:Y:S02]  /*b750*/  ISETP.GE.U32.AND.EX P1, PT, R187.reuse, RZ, PT, P1 ;  /* 0x000000ffbb00720c */ /* 0x040fe40003f26110 */
[----:B------:R-:W-:-:S02]  /*b760*/  ISETP.GE.U32.AND.EX P5, PT, R187, RZ, PT, P5 ;  /* 0x000000ffbb00720c */ /* 0x000fc40003fa6150 */
[----:B------:R-:W-:Y:S02]  /*b770*/  SHF.L.U32 R128, R128, 0x1, RZ ;  /* 0x0000000180807819 */ /* 0x000fe400000006ff */
[----:B------:R-:W-:Y:S02]  /*b780*/  FSEL R201, R209, -INF , !P2 ;  /* 0xff800000d1c97808 */ /* 0x000fe40005000000 */
[----:B------:R-:W-:Y:S01]  /*b790*/  LOP3.LUT R3, R3, 0x4, RZ, 0xc0, !PT ;  /* 0x0000000403037812 */ /* 0x000fe200078ec0ff */
[----:B------:R-:W0:Y:S01]  /*b7a0*/  SHFL.BFLY PT, R210, R203, 0x1, 0x1f ;  /* 0x0c201f00cbd27f89 */ /* 0x000e2200000e0000 */
[----:B------:R-:W-:Y:S02]  /*b7b0*/  FSEL R197, R197, -INF , !P4 ;  /* 0xff800000c5c57808 */ /* 0x000fe40006000000 */
[----:B------:R-:W-:Y:S02]  /*b7c0*/  FSEL R104, R195, -INF , !P1 ;  /* 0xff800000c3687808 */ /* 0x000fe40004800000 */
[----:B------:R-:W-:-:S02]  /*b7d0*/  ISETP.GE.U32.AND P4, PT, R186, R125, PT ;  /* 0x0000007dba00720c */ /* 0x000fc40003f86070 */
[----:B------:R-:W-:Y:S02]  /*b7e0*/  FSEL R195, R205, -INF , !P5 ;  /* 0xff800000cdc37808 */ /* 0x000fe40006800000 */
[----:B------:R-:W-:Y:S02]  /*b7f0*/  ISETP.GE.U32.AND P1, PT, R186, R122, PT ;  /* 0x0000007aba00720c */ /* 0x000fe40003f26070 */
[----:B------:R-:W-:Y:S02]  /*b800*/  FMNMX R211, R202, R201, !PT ;  /* 0x000000c9cad37209 */ /* 0x000fe40007800000 */
[----:B------:R-:W-:Y:S02]  /*b810*/  IADD3 R3, R128, R3, RZ ;  /* 0x0000000380037210 */ /* 0x000fe40007ffe0ff */
[----:B------:R-:W1:Y:S01]  /*b820*/  S2R R128, SR_TID.X ;  /* 0x0000000000807919 */ /* 0x000e620000002100 */
[----:B------:R-:W-:Y:S02]  /*b830*/  ISETP.GE.U32.AND.EX P4, PT, R187, RZ, PT, P4 ;  /* 0x000000ffbb00720c */ /* 0x000fe40003f86140 */
[----:B------:R-:W-:Y:S01]  /*b840*/  FMNMX R206, R197, R195, !PT ;  /* 0x000000c3c5ce7209 */ /* 0x000fe20007800000 */
[----:B------:R-:W-:Y:S01]  /*b850*/  SHFL.BFLY PT, R212, R211, 0x2, 0x1f ;  /* 0x0c401f00d3d47f89 */ /* 0x000fe200000e0000 */
[----:B------:R-:W-:-:S02]  /*b860*/  ISETP.GE.U32.AND.EX P1, PT, R187, RZ, PT, P1 ;  /* 0x000000ffbb00720c */ /* 0x000fc40003f26110 */
[----:B------:R-:W-:Y:S02]  /*b870*/  FSEL R106, R207, -INF , !P4 ;  /* 0xff800000cf6a7808 */ /* 0x000fe40006000000 */
[----:B------:R-:W-:Y:S01]  /*b880*/  FSEL R198, R208, -INF , !P1 ;  /* 0xff800000d0c67808 */ /* 0x000fe20004800000 */
[----:B------:R-:W2:Y:S01]  /*b890*/  SHFL.BFLY PT, R207, R206, 0x2, 0x1f ;  /* 0x0c401f00cecf7f89 */ /* 0x000ea200000e0000 */
[----:B------:R-:W-:-:S03]  /*b8a0*/  ISETP.GE.U32.AND P5, PT, R186, R119, PT ;  /* 0x00000077ba00720c */ /* 0x000fc60003fa6070 */
[----:B------:R-:W3:Y:S01]  /*b8b0*/  S2R R129, SR_TID.X ;  /* 0x0000000000817919 */ /* 0x000ee20000002100 */
[----:B------:R-:W-:Y:S02]  /*b8c0*/  FMNMX R208, R199, R198, !PT ;  /* 0x000000c6c7d07209 */ /* 0x000fe40007800000 */
[----:B------:R-:W-:Y:S02]  /*b8d0*/  ISETP.GE.U32.AND P1, PT, R186, R118, PT ;  /* 0x00000076ba00720c */ /* 0x000fe40003f26070 */
[----:B------:R-:W-:Y:S01]  /*b8e0*/  FMNMX R204, R194, R196, !PT ;  /* 0x000000c4c2cc7209 */ /* 0x000fe20007800000 */
[----:B------:R-:W4:Y:S01]  /*b8f0*/  SHFL.BFLY PT, R209, R208, 0x2, 0x1f ;  /* 0x0c401f00d0d17f89 */ /* 0x000f2200000e0000 */
[C---:B------:R-:W-:Y:S02]  /*b900*/  ISETP.GE.U32.AND.EX P5, PT, R187.reuse, RZ, PT, P5 ;  /* 0x000000ffbb00720c */ /* 0x040fe40003fa6150 */
[----:B------:R-:W-:Y:S01]  /*b910*/  ISETP.GE.U32.AND.EX P1, PT, R187, RZ, PT, P1 ;  /* 0x000000ffbb00720c */ /* 0x000fe20003f26110 */
[----:B------:R-:W3:Y:S01]  /*b920*/  SHFL.BFLY PT, R205, R204, 0x2, 0x1f ;  /* 0x0c401f00cccd7f89 */ /* 0x000ee200000e0000 */
[----:B------:R-:W-:-:S02]  /*b930*/  FSEL R189, R214, -INF , !P5 ;  /* 0xff800000d6bd7808 */ /* 0x000fc40006800000 */
[----:B------:R-:W-:Y:S02]  /*b940*/  FSEL R190, R215, -INF , !P1 ;  /* 0xff800000d7be7808 */ /* 0x000fe40004800000 */
[C---:B------:R-:W-:Y:S02]  /*b950*/  ISETP.GE.U32.AND P2, PT, R186.reuse, R117, PT ;  /* 0x00000075ba00720c */ /* 0x040fe40003f46070 */
[C---:B------:R-:W-:Y:S02]  /*b960*/  ISETP.GE.U32.AND P4, PT, R186.reuse, R116, PT ;  /* 0x00000074ba00720c */ /* 0x040fe40003f86070 */
[C---:B------:R-:W-:Y:S02]  /*b970*/  ISETP.GE.U32.AND P5, PT, R186.reuse, R2, PT ;  /* 0x00000002ba00720c */ /* 0x040fe40003fa6070 */
[----:B------:R-:W-:Y:S02]  /*b980*/  ISETP.GE.U32.AND P1, PT, R186, R0, PT ;  /* 0x00000000ba00720c */ /* 0x000fe40003f26070 */
[----:B0-----:R-:W-:Y:S01]  /*b990*/  FMNMX R186, R203, R210, !PT ;  /* 0x000000d2cbba7209 */ /* 0x001fe20007800000 */
[----:B------:R-:W-:Y:S01]  /*b9a0*/  BAR.SYNC.DEFER_BLOCKING 0x0 ;  /* 0x0000000000007b1d */ /* 0x000fe20000010000 */
[----:B-1----:R-:W-:-:S02]  /*b9b0*/  LOP3.LUT R128, R128, 0x1c, RZ, 0xc0, !PT ;  /* 0x0000001c80807812 */ /* 0x002fc400078ec0ff */
[----:B------:R-:W-:Y:S02]  /*b9c0*/  FMNMX R210, R110, R190, !PT ;  /* 0x000000be6ed27209 */ /* 0x000fe40007800000 */
[----:B------:R-:W-:Y:S01]  /*b9d0*/  LEA.HI R128, R128, 0x8, RZ, 0x1e ;  /* 0x0000000880807811 */ /* 0x000fe200078ff0ff */
[----:B------:R-:W-:Y:S01]  /*b9e0*/  FMUL R111, R111, c[0x0][0x188] ;  /* 0x000062006f6f7a20 */ /* 0x000fe20000400000 */
[----:B--2---:R-:W-:Y:S01]  /*b9f0*/  FMNMX R203, R206, R207, !PT ;  /* 0x000000cfcecb7209 */ /* 0x004fe20007800000 */
[----:B------:R-:W-:Y:S01]  /*ba00*/  FMUL R206, R109, c[0x0][0x188] ;  /* 0x000062006dce7a20 */ /* 0x000fe20000400000 */
[C---:B------:R-:W-:Y:S01]  /*ba10*/  ISETP.GE.U32.AND.EX P2, PT, R187.reuse, RZ, PT, P2 ;  /* 0x000000ffbb00720c */ /* 0x040fe20003f46120 */
[----:B------:R-:W0:Y:S01]  /*ba20*/  SHFL.BFLY PT, R221, R210, 0x2, 0x1f ;  /* 0x0c401f00d2dd7f89 */ /* 0x000e2200000e0000 */
[----:B------:R-:W-:Y:S02]  /*ba30*/  SHF.L.U32 R2, R128, 0x3, RZ ;  /* 0x0000000380027819 */ /* 0x000fe400000006ff */
[----:B------:R-:W-:-:S02]  /*ba40*/  ISETP.GE.U32.AND.EX P4, PT, R187, RZ, PT, P4 ;  /* 0x000000ffbb00720c */ /* 0x000fc40003f86140 */
[----:B---3--:R-:W-:Y:S01]  /*ba50*/  LOP3.LUT R128, R129, 0x1c, RZ, 0xc0, !PT ;  /* 0x0000001c81807812 */ /* 0x008fe200078ec0ff */
[----:B------:R-:W-:Y:S01]  /*ba60*/  FMUL R107, R107, c[0x0][0x188] ;  /* 0x000062006b6b7a20 */ /* 0x000fe20000400000 */
[----:B------:R1:W-:Y:S01]  /*ba70*/  @P0 STS [R3+0x10000], R186 ;  /* 0x010000ba03000388 */ /* 0x0003e20000000800 */
[----:B------:R-:W-:Y:S02]  /*ba80*/  ISETP.GE.U32.AND.EX P1, PT, R187, RZ, PT, P1 ;  /* 0x000000ffbb00720c */ /* 0x000fe40003f26110 */
[----:B-1----:R-:W-:Y:S01]  /*ba90*/  FMNMX R186, R211, R212, !PT ;  /* 0x000000d4d3ba7209 */ /* 0x002fe20007800000 */
[----:B------:R-:W-:Y:S01]  /*baa0*/  FMUL R115, R115, c[0x0][0x188] ;  /* 0x0000620073737a20 */ /* 0x000fe20000400000 */
[----:B------:R-:W-:-:S03]  /*bab0*/  FSEL R109, R111, -INF , !P2 ;  /* 0xff8000006f6d7808 */ /* 0x000fc60005000000 */
[----:B------:R-:W1:Y:S01]  /*bac0*/  SHFL.BFLY PT, R227, R186, 0x1, 0x1f ;  /* 0x0c201f00bae37f89 */ /* 0x000e6200000e0000 */
[----:B------:R-:W-:Y:S02]  /*bad0*/  FSEL R111, R206, -INF , !P4 ;  /* 0xff800000ce6f7808 */ /* 0x000fe40006000000 */
[----:B------:R-:W-:Y:S02]  /*bae0*/  SHF.R.U32.HI R0, RZ, 0x3, R129 ;  /* 0x00000003ff007819 */ /* 0x000fe40000011681 */
[C---:B------:R-:W-:Y:S02]  /*baf0*/  ISETP.GE.U32.AND.EX P3, PT, R187.reuse, RZ, PT, P3 ;  /* 0x000000ffbb00720c */ /* 0x040fe40003f66130 */
[----:B------:R-:W-:Y:S02]  /*bb00*/  LEA.HI R129, R128, 0x10, RZ, 0x1e ;  /* 0x0000001080817811 */ /* 0x000fe400078ff0ff */
[----:B------:R-:W-:Y:S01]  /*bb10*/  ISETP.GE.U32.AND.EX P5, PT, R187, RZ, PT, P5 ;  /* 0x000000ffbb00720c */ /* 0x000fe20003fa6150 */
[----:B------:R-:W2:Y:S01]  /*bb20*/  S2R R128, SR_TID.X ;  /* 0x0000000000807919 */ /* 0x000ea20000002100 */
[----:B----4-:R-:W-:-:S02]  /*bb30*/  FMNMX R187, R208, R209, !PT ;  /* 0x000000d1d0bb7209 */ /* 0x010fc40007800000 */
[----:B------:R-:W-:Y:S02]  /*bb40*/  FSEL R107, R107, -INF , !P1 ;  /* 0xff8000006b6b7808 */ /* 0x000fe40004800000 */
[----:B------:R-:W-:Y:S02]  /*bb50*/  FMNMX R208, R114, R111, !PT ;  /* 0x0000006f72d07209 */ /* 0x000fe40007800000 */
[----:B------:R-:W-:Y:S02]  /*bb60*/  FSEL R115, R115, -INF , !P3 ;  /* 0xff80000073737808 */ /* 0x000fe40005800000 */
[----:B------:R-:W-:Y:S02]  /*bb70*/  FMNMX R204, R204, R205, !PT ;  /* 0x000000cdcccc7209 */ /* 0x000fe40007800000 */
[----:B------:R-:W-:Y:S01]  /*bb80*/  FMNMX R205, R193, R107, !PT ;  /* 0x0000006bc1cd7209 */ /* 0x000fe20007800000 */
[----:B------:R-:W3:Y:S01]  /*bb90*/  SHFL.BFLY PT, R219, R208, 0x2, 0x1f ;  /* 0x0c401f00d0db7f89 */ /* 0x000ee200000e0000 */
[----:B------:R-:W-:-:S02]  /*bba0*/  FMNMX R207, R191, R115, !PT ;  /* 0x00000073bfcf7209 */ /* 0x000fc40007800000 */
[----:B------:R-:W-:Y:S01]  /*bbb0*/  FMNMX R212, R103, R112, !PT ;  /* 0x0000007067d47209 */ /* 0x000fe20007800000 */
[----:B------:R-:W2:Y:S04]  /*bbc0*/  SHFL.BFLY PT, R228, R187, 0x1, 0x1f ;  /* 0x0c201f00bbe47f89 */ /* 0x000ea800000e0000 */
[----:B------:R-:W2:Y:S01]  /*bbd0*/  SHFL.BFLY PT, R216, R205, 0x2, 0x1f ;  /* 0x0c401f00cdd87f89 */ /* 0x000ea200000e0000 */
[----:B------:R-:W-:-:S03]  /*bbe0*/  LOP3.LUT R0, R0, 0x4, RZ, 0xc0, !PT ;  /* 0x0000000400007812 */ /* 0x000fc600078ec0ff */
[----:B------:R-:W2:Y:S01]  /*bbf0*/  SHFL.BFLY PT, R218, R207, 0x2, 0x1f ;  /* 0x0c401f00cfda7f89 */ /* 0x000ea200000e0000 */
[----:B------:R-:W-:-:S03]  /*bc00*/  FMUL R113, R113, c[0x0][0x188] ;  /* 0x0000620071717a20 */ /* 0x000fc60000400000 */
[----:B------:R-:W3:Y:S01]  /*bc10*/  SHFL.BFLY PT, R223, R212, 0x2, 0x1f ;  /* 0x0c401f00d4df7f89 */ /* 0x000ee200000e0000 */
[----:B0-----:R-:W-:Y:S02]  /*bc20*/  FMNMX R210, R210, R221, !PT ;  /* 0x000000ddd2d27209 */ /* 0x001fe40007800000 */
[----:B-1----:R-:W-:Y:S02]  /*bc30*/  FMNMX R221, R186, R227, !PT ;  /* 0x000000e3badd7209 */ /* 0x002fe40007800000 */
[----:B------:R-:W-:Y:S01]  /*bc40*/  IADD3 R0, R0, R2, RZ ;  /* 0x0000000200007210 */ /* 0x000fe20007ffe0ff */
[----:B------:R-:W4:Y:S01]  /*bc50*/  LDL.LU R227, [R1+0x1fc] ;  /* 0x0001fc0001e37983 */ /* 0x000f220000300800 */
[----:B------:R-:W-:-:S03]  /*bc60*/  FSEL R113, R113, -INF , !P5 ;  /* 0xff80000071717808 */ /* 0x000fc60006800000 */
[----:B------:R2:W-:Y:S01]  /*bc70*/  @P0 STS [R0+0x10000], R221 ;  /* 0x010000dd00000388 */ /* 0x0005e20000000800 */
[----:B------:R-:W-:Y:S02]  /*bc80*/  FMNMX R206, R192, R113, !PT ;  /* 0x00000071c0ce7209 */ /* 0x000fe40007800000 */
[----:B------:R-:W-:Y:S02]  /*bc90*/  SHF.L.U32 R2, R129, 0x3, RZ ;  /* 0x0000000381027819 */ /* 0x000fe400000006ff */
[----:B------:R-:W-:Y:S02]  /*bca0*/  FMNMX R209, R108, R109, !PT ;  /* 0x0000006d6cd17209 */ /* 0x000fe40007800000 */
[----:B--2---:R-:W-:Y:S01]  /*bcb0*/  SHF.R.U32.HI R0, RZ, 0x3, R128 ;  /* 0x00000003ff007819 */ /* 0x004fe20000011680 */
[----:B------:R-:W0:Y:S03]  /*bcc0*/  SHFL.BFLY PT, R217, R206, 0x2, 0x1f ;  /* 0x0c401f00ced97f89 */ /* 0x000e2600000e0000 */
[----:B------:R-:W-:-:S02]  /*bcd0*/  LOP3.LUT R0, R0, 0x4, RZ, 0xc0, !PT ;  /* 0x0000000400007812 */ /* 0x000fc400078ec0ff */
[----:B---3--:R-:W-:Y:S02]  /*bce0*/  FMNMX R208, R208, R219, !PT ;  /* 0x000000dbd0d07209 */ /* 0x008fe40007800000 */
[----:B------:R-:W-:Y:S02]  /*bcf0*/  FMNMX R219, R187, R228, !PT ;  /* 0x000000e4bbdb7209 */ /* 0x000fe40007800000 */
[----:B------:R-:W-:Y:S01]  /*bd00*/  IADD3 R0, R0, R2, RZ ;  /* 0x0000000200007210 */ /* 0x000fe20007ffe0ff */
[----:B------:R-:W1:Y:S01]  /*bd10*/  SHFL.BFLY PT, R220, R209, 0x2, 0x1f ;  /* 0x0c401f00d1dc7f89 */ /* 0x000e6200000e0000 */
[C---:B------:R-:W-:Y:S02]  /*bd20*/  LOP3.LUT R124, R128.reuse, 0x1c, RZ, 0xc0, !PT ;  /* 0x0000001c807c7812 */ /* 0x040fe400078ec0ff */
[----:B------:R-:W-:Y:S02]  /*bd30*/  FMNMX R205, R205, R216, !PT ;  /* 0x000000d8cdcd7209 */ /* 0x000fe40007800000 */
[----:B------:R-:W-:Y:S01]  /*bd40*/  LOP3.LUT R129, R128, 0x1c, RZ, 0xc0, !PT ;  /* 0x0000001c80817812 */ /* 0x000fe200078ec0ff */
[----:B------:R2:W-:Y:S01]  /*bd50*/  @P0 STS [R0+0x10000], R219 ;  /* 0x010000db00000388 */ /* 0x0005e20000000800 */
[----:B------:R-:W-:-:S02]  /*bd60*/  FMNMX R207, R207, R218, !PT ;  /* 0x000000dacfcf7209 */ /* 0x000fc40007800000 */
[----:B------:R-:W-:Y:S01]  /*bd70*/  LEA.HI R125, R124, 0x28, RZ, 0x1e ;  /* 0x000000287c7d7811 */ /* 0x000fe200078ff0ff */
[----:B------:R-:W3:Y:S01]  /*bd80*/  SHFL.BFLY PT, R218, R203, 0x1, 0x1f ;  /* 0x0c201f00cbda7f89 */ /* 0x000ee200000e0000 */
[----:B------:R-:W-:Y:S02]  /*bd90*/  FMNMX R212, R212, R223, !PT ;  /* 0x000000dfd4d47209 */ /* 0x000fe40007800000 */
[----:B------:R-:W-:Y:S01]  /*bda0*/  LEA.HI R124, R129, 0x20, RZ, 0x1e ;  /* 0x00000020817c7811 */ /* 0x000fe200078ff0ff */
[----:B------:R-:W1:Y:S01]  /*bdb0*/  SHFL.BFLY PT, R216, R204, 0x1, 0x1f ;  /* 0x0c201f00ccd87f89 */ /* 0x000e6200000e0000 */
[--C-:B------:R-:W-:Y:S02]  /*bdc0*/  SHF.R.U32.HI R116, RZ, 0x3, R128.reuse ;  /* 0x00000003ff747819 */ /* 0x100fe40000011680 */
[--C-:B--2---:R-:W-:Y:S01]  /*bdd0*/  SHF.R.U32.HI R0, RZ, 0x3, R128.reuse ;  /* 0x00000003ff007819 */ /* 0x104fe20000011680 */
[----:B------:R-:W2:Y:S01]  /*bde0*/  SHFL.BFLY PT, R223, R205, 0x1, 0x1f ;  /* 0x0c201f00cddf7f89 */ /* 0x000ea200000e0000 */
[----:B------:R-:W-:-:S02]  /*bdf0*/  SHF.R.U32.HI R118, RZ, 0x3, R128 ;  /* 0x00000003ff767819 */ /* 0x000fc40000011680 */
[----:B------:R-:W-:Y:S02]  /*be00*/  LEA.HI R129, R129, 0x18, RZ, 0x1e ;  /* 0x0000001881817811 */ /* 0x000fe400078ff0ff */
[----:B------:R-:W-:Y:S02]  /*be10*/  LOP3.LUT R128, R128, 0x1c, RZ, 0xc0, !PT ;  /* 0x0000001c80807812 */ /* 0x000fe400078ec0ff */
[----:B------:R-:W-:Y:S02]  /*be20*/  SHF.L.U32 R119, R129, 0x3, RZ ;  /* 0x0000000381777819 */ /* 0x000fe400000006ff */
[----:B------:R-:W-:Y:S02]  /*be30*/  LEA.HI R129, R128, 0x30, RZ, 0x1e ;  /* 0x0000003080817811 */ /* 0x000fe400078ff0ff */
[----:B------:R-:W2:Y:S01]  /*be40*/  S2R R128, SR_TID.X ;  /* 0x0000000000807919 */ /* 0x000ea20000002100 */
[----:B------:R-:W-:Y:S02]  /*be50*/  FMNMX R211, R188, R189, !PT ;  /* 0x000000bdbcd37209 */ /* 0x000fe40007800000 */
[----:B------:R-:W-:-:S02]  /*be60*/  FMNMX R213, R102, R106, !PT ;  /* 0x0000006a66d57209 */ /* 0x000fc40007800000 */
[----:B0-----:R-:W-:Y:S01]  /*be70*/  FMNMX R206, R206, R217, !PT ;  /* 0x000000d9cece7209 */ /* 0x001fe20007800000 */
[----:B------:R-:W0:Y:S01]  /*be80*/  SHFL.BFLY PT, R222, R211, 0x2, 0x1f ;  /* 0x0c401f00d3de7f89 */ /* 0x000e2200000e0000 */
[----:B------:R-:W-:Y:S02]  /*be90*/  FMNMX R214, R101, R105, !PT ;  /* 0x0000006965d67209 */ /* 0x000fe40007800000 */
[----:B------:R-:W-:Y:S01]  /*bea0*/  LOP3.LUT R118, R118, 0x4, RZ, 0xc0, !PT ;  /* 0x0000000476767812 */ /* 0x000fe200078ec0ff */
[----:B------:R-:W0:Y:S01]  /*beb0*/  SHFL.BFLY PT, R224, R213, 0x2, 0x1f ;  /* 0x0c401f00d5e07f89 */ /* 0x000e2200000e0000 */
[----:B-1----:R-:W-:Y:S02]  /*bec0*/  FMNMX R209, R209, R220, !PT ;  /* 0x000000dcd1d17209 */ /* 0x002fe40007800000 */
[----:B------:R-:W-:Y:S01]  /*bed0*/  SHF.L.U32 R117, R124, 0x3, RZ ;  /* 0x000000037c757819 */ /* 0x000fe200000006ff */
[----:B------:R-:W1:Y:S01]  /*bee0*/  SHFL.BFLY PT, R220, R206, 0x1, 0x1f ;  /* 0x0c201f00cedc7f89 */ /* 0x000e6200000e0000 */
[----:B------:R-:W-:-:S02]  /*bef0*/  LOP3.LUT R116, R116, 0x4, RZ, 0xc0, !PT ;  /* 0x0000000474747812 */ /* 0x000fc400078ec0ff */
[----:B------:R-:W-:Y:S02]  /*bf00*/  SHF.L.U32 R2, R125, 0x3, RZ ;  /* 0x000000037d027819 */ /* 0x000fe400000006ff */
[----:B------:R-:W-:Y:S01]  /*bf10*/  LOP3.LUT R0, R0, 0x4, RZ, 0xc0, !PT ;  /* 0x0000000400007812 */ /* 0x000fe200078ec0ff */
[----:B------:R-:W0:Y:S01]  /*bf20*/  SHFL.BFLY PT, R225, R214, 0x2, 0x1f ;  /* 0x0c401f00d6e17f89 */ /* 0x000e2200000e0000 */
[----:B---3--:R-:W-:Y:S02]  /*bf30*/  FMNMX R218, R203, R218, !PT ;  /* 0x000000dacbda7209 */ /* 0x008fe40007800000 */
[----:B------:R-:W-:Y:S02]  /*bf40*/  IADD3 R118, R118, R119, RZ ;  /* 0x0000007776767210 */ /* 0x000fe40007ffe0ff */
[----:B------:R-:W-:Y:S02]  /*bf50*/  FMNMX R204, R204, R216, !PT ;  /* 0x000000d8cccc7209 */ /* 0x000fe40007800000 */
[----:B------:R-:W-:-:S02]  /*bf60*/  IADD3 R116, R116, R117, RZ ;  /* 0x0000007574747210 */ /* 0x000fc40007ffe0ff */
[----:B--2---:R-:W-:Y:S02]  /*bf70*/  FMNMX R205, R205, R223, !PT ;  /* 0x000000dfcdcd7209 */ /* 0x004fe40007800000 */
[----:B------:R-:W-:Y:S01]  /*bf80*/  IADD3 R0, R0, R2, RZ ;  /* 0x0000000200007210 */ /* 0x000fe20007ffe0ff */
[----:B------:R-:W-:Y:S01]  /*bf90*/  @P0 STS [R118+0x10000], R218 ;  /* 0x010000da76000388 */ /* 0x000fe20000000800 */
[----:B------:R-:W-:-:S03]  /*bfa0*/  SHF.L.U32 R2, R129, 0x3, RZ ;  /* 0x0000000381027819 */ /* 0x000fc600000006ff */
[----:B------:R-:W2:Y:S04]  /*bfb0*/  S2R R129, SR_TID.X ;  /* 0x0000000000817919 */ /* 0x000ea80000002100 */
[----:B------:R-:W3:Y:S04]  /*bfc0*/  S2R R124, SR_TID.X ;  /* 0x00000000007c7919 */ /* 0x000ee80000002100 */
[----:B------:R-:W-:Y:S04]  /*bfd0*/  @P0 STS [R116+0x10000], R204 ;  /* 0x010000cc74000388 */ /* 0x000fe80000000800 */
[----:B------:R1:W-:Y:S01]  /*bfe0*/  @P0 STS [R0+0x10000], R205 ;  /* 0x010000cd00000388 */ /* 0x0003e20000000800 */
[----:B0-----:R-:W-:-:S02]  /*bff0*/  FMNMX R211, R211, R222, !PT ;  /* 0x000000ded3d37209 */ /* 0x001fc40007800000 */
[----:B------:R-:W-:Y:S01]  /*c000*/  FMNMX R213, R213, R224, !PT ;  /* 0x000000e0d5d57209 */ /* 0x000fe20007800000 */
[----:B------:R-:W4:Y:S01]  /*c010*/  LDL.LU R223, [R1+0x1f8] ;  /* 0x0001f80001df7983 */ /* 0x000f220000300800 */
[----:B-1----:R-:W-:-:S03]  /*c020*/  SHF.R.U32.HI R0, RZ, 0x3, R128 ;  /* 0x00000003ff007819 */ /* 0x002fc60000011680 */
[----:B------:R-:W0:Y:S01]  /*c030*/  SHFL.BFLY PT, R222, R207, 0x1, 0x1f ;  /* 0x0c201f00cfde7f89 */ /* 0x000e2200000e0000 */
[----:B------:R-:W-:Y:S02]  /*c040*/  LOP3.LUT R128, R128, 0x1c, RZ, 0xc0, !PT ;  /* 0x0000001c80807812 */ /* 0x000fe400078ec0ff */
[----:B------:R-:W-:Y:S01]  /*c050*/  FMNMX R206, R206, R220, !PT ;  /* 0x000000dccece7209 */ /* 0x000fe20007800000 */
[----:B------:R-:W1:Y:S01]  /*c060*/  SHFL.BFLY PT, R224, R208, 0x1, 0x1f ;  /* 0x0c201f00d0e07f89 */ /* 0x000e6200000e0000 */
[----:B------:R-:W-:-:S03]  /*c070*/  LEA.HI R125, R128, 0x38, RZ, 0x1e ;  /* 0x00000038807d7811 */ /* 0x000fc600078ff0ff */
[----:B------:R-:W0:Y:S01]  /*c080*/  S2R R128, SR_TID.X ;  /* 0x0000000000807919 */ /* 0x000e220000002100 */
[----:B------:R-:W-:Y:S02]  /*c090*/  LOP3.LUT R0, R0, 0x4, RZ, 0xc0, !PT ;  /* 0x0000000400007812 */ /* 0x000fe400078ec0ff */
[----:B------:R-:W-:Y:S01]  /*c0a0*/  FMNMX R214, R214, R225, !PT ;  /* 0x000000e1d6d67209 */ /* 0x000fe20007800000 */
[----:B------:R-:W-:Y:S01]  /*c0b0*/  SHFL.BFLY PT, R217, R211, 0x1, 0x1f ;  /* 0x0c201f00d3d97f89 */ /* 0x000fe200000e0000 */
[----:B------:R-:W-:-:S03]  /*c0c0*/  IADD3 R0, R0, R2, RZ ;  /* 0x0000000200007210 */ /* 0x000fc60007ffe0ff */
[----:B------:R-:W0:Y:S01]  /*c0d0*/  SHFL.BFLY PT, R225, R209, 0x1, 0x1f ;  /* 0x0c201f00d1e17f89 */ /* 0x000e2200000e0000 */
[----:B---3--:R-:W-:-:S03]  /*c0e0*/  LOP3.LUT R124, R124, 0x1c, RZ, 0xc0, !PT ;  /* 0x0000001c7c7c7812 */ /* 0x008fc600078ec0ff */
[----:B------:R2:W-:Y:S01]  /*c0f0*/  @P0 STS [R0+0x10000], R206 ;  /* 0x010000ce00000388 */ /* 0x0005e20000000800 */
[----:B------:R-:W-:-:S03]  /*c100*/  SHF.L.U32 R2, R125, 0x3, RZ ;  /* 0x000000037d027819 */ /* 0x000fc600000006ff */
[----:B------:R-:W3:Y:S01]  /*c110*/  SHFL.BFLY PT, R187, R214, 0x1, 0x1f ;  /* 0x0c201f00d6bb7f89 */ /* 0x000ee200000e0000 */
[----:B------:R-:W-:-:S03]  /*c120*/  LEA.HI R124, R124, 0x50, RZ, 0x1e ;  /* 0x000000507c7c7811 */ /* 0x000fc600078ff0ff */
[----:B------:R-:W4:Y:S01]  /*c130*/  LDL.LU R219, [R1+0x204] ;  /* 0x0002040001db7983 */ /* 0x000f220000300800 */
[----:B--2---:R-:W-:Y:S02]  /*c140*/  SHF.R.U32.HI R0, RZ, 0x3, R129 ;  /* 0x00000003ff007819 */ /* 0x004fe40000011681 */
[----:B------:R-:W-:Y:S02]  /*c150*/  LOP3.LUT R129, R129, 0x1c, RZ, 0xc0, !PT ;  /* 0x0000001c81817812 */ /* 0x000fe400078ec0ff */
[----:B------:R-:W-:-:S04]  /*c160*/  LOP3.LUT R0, R0, 0x4, RZ, 0xc0, !PT ;  /* 0x0000000400007812 */ /* 0x000fc800078ec0ff */
[----:B------:R-:W-:Y:S02]  /*c170*/  IADD3 R0, R0, R2, RZ ;  /* 0x0000000200007210 */ /* 0x000fe40007ffe0ff */
[----:B------:R-:W-:Y:S02]  /*c180*/  SHF.L.U32 R2, R124, 0x3, RZ ;  /* 0x000000037c027819 */ /* 0x000fe400000006ff */
[C---:B------:R-:W-:Y:S02]  /*c190*/  LEA.HI R124, R129.reuse, 0x48, RZ, 0x1e ;  /* 0x00000048817c7811 */ /* 0x040fe400078ff0ff */
[----:B------:R-:W-:Y:S02]  /*c1a0*/  LEA.HI R129, R129, 0x40, RZ, 0x1e ;  /* 0x0000004081817811 */ /* 0x000fe400078ff0ff */
[----:B0-----:R-:W-:Y:S02]  /*c1b0*/  SHF.R.U32.HI R118, RZ, 0x3, R128 ;  /* 0x00000003ff767819 */ /* 0x001fe40000011680 */
[----:B------:R-:W-:-:S02]  /*c1c0*/  SHF.L.U32 R119, R129, 0x3, RZ ;  /* 0x0000000381777819 */ /* 0x000fc400000006ff */
[----:B------:R-:W-:Y:S02]  /*c1d0*/  LOP3.LUT R118, R118, 0x4, RZ, 0xc0, !PT ;  /* 0x0000000476767812 */ /* 0x000fe400078ec0ff */
[----:B------:R-:W-:Y:S02]  /*c1e0*/  FMNMX R207, R207, R222, !PT ;  /* 0x000000decfcf7209 */ /* 0x000fe40007800000 */
[----:B-1----:R-:W-:Y:S01]  /*c1f0*/  FMNMX R204, R208, R224, !PT ;  /* 0x000000e0d0cc7209 */ /* 0x002fe20007800000 */
[----:B------:R-:W2:Y:S01]  /*c200*/  LDL.LU R222, [R1+0x1f4] ;  /* 0x0001f40001de7983 */ /* 0x000ea20000300800 */
[----:B------:R-:W-:Y:S02]  /*c210*/  IADD3 R118, R118, R119, RZ ;  /* 0x0000007776767210 */ /* 0x000fe40007ffe0ff */
[----:B------:R-:W-:Y:S01]  /*c220*/  FMNMX R205, R209, R225, !PT ;  /* 0x000000e1d1cd7209 */ /* 0x000fe20007800000 */
[----:B------:R0:W-:Y:S04]  /*c230*/  @P0 STS [R0+0x10000], R207 ;  /* 0x010000cf00000388 */ /* 0x0001e80000000800 */
[----:B------:R-:W2:Y:S01]  /*c240*/  LDL.LU R225, [R1+0x1f0] ;  /* 0x0001f00001e17983 */ /* 0x000ea20000300800 */
[----:B---3--:R-:W-:-:S03]  /*c250*/  FMNMX R187, R214, R187, !PT ;  /* 0x000000bbd6bb7209 */ /* 0x008fc60007800000 */
[----:B------:R-:W3:Y:S04]  /*c260*/  LDL.LU R206, [R1+0x1ec] ;  /* 0x0001ec0001ce7983 */ /* 0x000ee80000300800 */
[----:B------:R1:W-:Y:S04]  /*c270*/  @P0 STS [R118+0x10000], R204 ;  /* 0x010000cc76000388 */ /* 0x0003e80000000800 */
[----:B0-----:R-:W2:Y:S01]  /*c280*/  LDL.LU R207, [R1+0x1e8] ;  /* 0x0001e80001cf7983 */ /* 0x001ea20000300800 */
[----:B-1----:R-:W-:-:S03]  /*c290*/  FMNMX R204, R211, R217, !PT ;  /* 0x000000d9d3cc7209 */ /* 0x002fc60007800000 */
[----:B------:R-:W2:Y:S04]  /*c2a0*/  LDL.LU R211, [R1+0x1e4] ;  /* 0x0001e40001d37983 */ /* 0x000ea80000300800 */
[----:B------:R-:W2:Y:S04]  /*c2b0*/  LDL.LU R217, [R1+0x200] ;  /* 0x0002000001d97983 */ /* 0x000ea80000300800 */
[----:B------:R-:W2:Y:S01]  /*c2c0*/  LDL.LU R214, [R1+0x1e0] ;  /* 0x0001e00001d67983 */ /* 0x000ea20000300800 */
[----:B------:R-:W-:-:S05]  /*c2d0*/  FMNMX R215, R100, R104, !PT ;  /* 0x0000006864d77209 */ /* 0x000fca0007800000 */
[----:B------:R-:W0:Y:S01]  /*c2e0*/  SHFL.BFLY PT, R226, R215, 0x2, 0x1f ;  /* 0x0c401f00d7e27f89 */ /* 0x000e2200000e0000 */
[----:B------:R-:W-:Y:S02]  /*c2f0*/  SHF.R.U32.HI R0, RZ, 0x3, R128 ;  /* 0x00000003ff007819 */ /* 0x000fe40000011680 */
[----:B------:R-:W-:Y:S02]  /*c300*/  SHF.L.U32 R117, R124, 0x3, RZ ;  /* 0x000000037c757819 */ /* 0x000fe400000006ff */
[----:B------:R-:W-:Y:S02]  /*c310*/  LOP3.LUT R124, R128, 0x1c, RZ, 0xc0, !PT ;  /* 0x0000001c807c7812 */ /* 0x000fe400078ec0ff */
[----:B------:R-:W-:Y:S02]  /*c320*/  LOP3.LUT R0, R0, 0x4, RZ, 0xc0, !PT ;  /* 0x0000000400007812 */ /* 0x000fe400078ec0ff */
[----:B------:R-:W-:Y:S01]  /*c330*/  LEA.HI R125, R124, 0x60, RZ, 0x1e ;  /* 0x000000607c7d7811 */ /* 0x000fe200078ff0ff */
[----:B------:R-:W1:Y:S01]  /*c340*/  S2R R129, SR_TID.X ;  /* 0x0000000000817919 */ /* 0x000e620000002100 */
[----:B------:R-:W-:-:S02]  /*c350*/  IADD3 R0, R0, R2, RZ ;  /* 0x0000000200007210 */ /* 0x000fc40007ffe0ff */
[----:B------:R-:W-:Y:S02]  /*c360*/  SHF.L.U32 R2, R125, 0x3, RZ ;  /* 0x000000037d027819 */ /* 0x000fe400000006ff */
[----:B------:R-:W-:Y:S02]  /*c370*/  LEA.HI R125, R124, 0x58, RZ, 0x1e ;  /* 0x000000587c7d7811 */ /* 0x000fe400078ff0ff */
[----:B0-----:R-:W-:Y:S02]  /*c380*/  FMNMX R215, R215, R226, !PT ;  /* 0x000000e2d7d77209 */ /* 0x001fe40007800000 */
[----:B------:R-:W0:Y:S04]  /*c390*/  SHFL.BFLY PT, R226, R210, 0x1, 0x1f ;  /* 0x0c201f00d2e27f89 */ /* 0x000e2800000e0000 */
[----:B------:R-:W1:Y:S01]  /*c3a0*/  S2R R124, SR_TID.X ;  /* 0x00000000007c7919 */ /* 0x000e620000002100 */
[----:B------:R-:W-:-:S03]  /*c3b0*/  SHF.R.U32.HI R116, RZ, 0x3, R128 ;  /* 0x00000003ff747819 */ /* 0x000fc60000011680 */
[----:B------:R-:W1:Y:S01]  /*c3c0*/  SHFL.BFLY PT, R216, R212, 0x1, 0x1f ;  /* 0x0c201f00d4d87f89 */ /* 0x000e6200000e0000 */
[----:B------:R-:W-:-:S04]  /*c3d0*/  LOP3.LUT R116, R116, 0x4, RZ, 0xc0, !PT ;  /* 0x0000000474747812 */ /* 0x000fc800078ec0ff */
[----:B------:R-:W-:Y:S01]  /*c3e0*/  IADD3 R116, R116, R117, RZ ;  /* 0x0000007574747210 */ /* 0x000fe20007ffe0ff */
[----:B------:R-:W1:Y:S04]  /*c3f0*/  SHFL.BFLY PT, R203, R213, 0x1, 0x1f ;  /* 0x0c201f00d5cb7f89 */ /* 0x000e6800000e0000 */
[----:B------:R-:W1:Y:S01]  /*c400*/  SHFL.BFLY PT, R186, R215, 0x1, 0x1f ;  /* 0x0c201f00d7ba7f89 */ /* 0x000e6200000e0000 */
[----:B0-----:R-:W-:-:S03]  /*c410*/  FMNMX R210, R210, R226, !PT ;  /* 0x000000e2d2d27209 */ /* 0x001fc60007800000 */
[----:B------:R0:W-:Y:S04]  /*c420*/  @P0 STS [R116+0x10000], R205 ;  /* 0x010000cd74000388 */ /* 0x0001e80000000800 */
[----:B------:R1:W-:Y:S02]  /*c430*/  @P0 STS [R0+0x10000], R210 ;  /* 0x010000d200000388 */ /* 0x0003e40000000800 */
[----:B-1----:R-:W-:Y:S02]  /*c440*/  LOP3.LUT R124, R124, 0x1c, RZ, 0xc0, !PT ;  /* 0x0000001c7c7c7812 */ /* 0x002fe400078ec0ff */
[--C-:B0-----:R-:W-:Y:S02]  /*c450*/  SHF.R.U32.HI R116, RZ, 0x3, R129.reuse ;  /* 0x00000003ff747819 */ /* 0x101fe40000011681 */
[----:B------:R-:W-:-:S02]  /*c460*/  SHF.R.U32.HI R0, RZ, 0x3, R129 ;  /* 0x00000003ff007819 */ /* 0x000fc40000011681 */
[----:B------:R-:W-:Y:S02]  /*c470*/  SHF.L.U32 R117, R125, 0x3, RZ ;  /* 0x000000037d757819 */ /* 0x000fe400000006ff */
[----:B------:R-:W-:Y:S02]  /*c480*/  LOP3.LUT R116, R116, 0x4, RZ, 0xc0, !PT ;  /* 0x0000000474747812 */ /* 0x000fe400078ec0ff */
[----:B------:R-:W-:Y:S02]  /*c490*/  LOP3.LUT R0, R0, 0x4, RZ, 0xc0, !PT ;  /* 0x0000000400007812 */ /* 0x000fe400078ec0ff */
[----:B------:R-:W-:Y:S02]  /*c4a0*/  LEA.HI R124, R124, 0x78, RZ, 0x1e ;  /* 0x000000787c7c7811 */ /* 0x000fe400078ff0ff */
[----:B------:R-:W-:Y:S02]  /*c4b0*/  IADD3 R116, R116, R117, RZ ;  /* 0x0000007574747210 */ /* 0x000fe40007ffe0ff */
[----:B------:R-:W-:-:S02]  /*c4c0*/  LOP3.LUT R129, R129, 0x1c, RZ, 0xc0, !PT ;  /* 0x0000001c81817812 */ /* 0x000fc400078ec0ff */
[----:B------:R-:W-:Y:S02]  /*c4d0*/  FMNMX R205, R212, R216, !PT ;  /* 0x000000d8d4cd7209 */ /* 0x000fe40007800000 */
[----:B------:R-:W-:Y:S02]  /*c4e0*/  IADD3 R0, R0, R2, RZ ;  /* 0x0000000200007210 */ /* 0x000fe40007ffe0ff */
[----:B------:R-:W-:Y:S01]  /*c4f0*/  SHF.L.U32 R2, R124, 0x3, RZ ;  /* 0x000000037c027819 */ /* 0x000fe200000006ff */
[----:B------:R0:W-:Y:S01]  /*c500*/  @P0 STS [R116+0x10000], R204 ;  /* 0x010000cc74000388 */ /* 0x0001e20000000800 */
[C---:B------:R-:W-:Y:S02]  /*c510*/  LEA.HI R124, R129.reuse, 0x70, RZ, 0x1e ;  /* 0x00000070817c7811 */ /* 0x040fe400078ff0ff */
[----:B------:R-:W-:Y:S01]  /*c520*/  LEA.HI R129, R129, 0x68, RZ, 0x1e ;  /* 0x0000006881817811 */ /* 0x000fe200078ff0ff */
[----:B------:R1:W-:Y:S01]  /*c530*/  @P0 STS [R0+0x10000], R205 ;  /* 0x010000cd00000388 */ /* 0x0003e20000000800 */
[----:B------:R-:W-:-:S02]  /*c540*/  SHF.R.U32.HI R118, RZ, 0x3, R128 ;  /* 0x00000003ff767819 */ /* 0x000fc40000011680 */
[----:B------:R-:W-:Y:S02]  /*c550*/  SHF.L.U32 R119, R129, 0x3, RZ ;  /* 0x0000000381777819 */ /* 0x000fe400000006ff */
[--C-:B0-----:R-:W-:Y:S02]  /*c560*/  SHF.R.U32.HI R116, RZ, 0x3, R128.reuse ;  /* 0x00000003ff747819 */ /* 0x101fe40000011680 */
[----:B------:R-:W-:Y:S02]  /*c570*/  LOP3.LUT R118, R118, 0x4, RZ, 0xc0, !PT ;  /* 0x0000000476767812 */ /* 0x000fe400078ec0ff */
[----:B-1----:R-:W-:Y:S02]  /*c580*/  SHF.R.U32.HI R0, RZ, 0x3, R128 ;  /* 0x00000003ff007819 */ /* 0x002fe40000011680 */
[----:B------:R-:W-:Y:S02]  /*c590*/  SHF.L.U32 R117, R124, 0x3, RZ ;  /* 0x000000037c757819 */ /* 0x000fe400000006ff */
[----:B------:R-:W-:-:S02]  /*c5a0*/  LOP3.LUT R116, R116, 0x4, RZ, 0xc0, !PT ;  /* 0x0000000474747812 */ /* 0x000fc400078ec0ff */
[----:B------:R-:W-:Y:S02]  /*c5b0*/  LOP3.LUT R0, R0, 0x4, RZ, 0xc0, !PT ;  /* 0x0000000400007812 */ /* 0x000fe400078ec0ff */
[----:B------:R-:W-:Y:S02]  /*c5c0*/  FMNMX R203, R213, R203, !PT ;  /* 0x000000cbd5cb7209 */ /* 0x000fe40007800000 */
[----:B------:R-:W-:Y:S02]  /*c5d0*/  IADD3 R118, R118, R119, RZ ;  /* 0x0000007776767210 */ /* 0x000fe40007ffe0ff */
[----:B------:R-:W-:Y:S02]  /*c5e0*/  IADD3 R116, R116, R117, RZ ;  /* 0x0000007574747210 */ /* 0x000fe40007ffe0ff */
[----:B------:R-:W-:Y:S02]  /*c5f0*/  FMNMX R186, R215, R186, !PT ;  /* 0x000000bad7ba7209 */ /* 0x000fe40007800000 */
[----:B------:R-:W-:Y:S01]  /*c600*/  IADD3 R0, R0, R2, RZ ;  /* 0x0000000200007210 */ /* 0x000fe20007ffe0ff */
[----:B------:R-:W-:Y:S04]  /*c610*/  @P0 STS [R118+0x10000], R203 ;  /* 0x010000cb76000388 */ /* 0x000fe80000000800 */
[----:B------:R-:W-:Y:S04]  /*c620*/  @P0 STS [R116+0x10000], R187 ;  /* 0x010000bb74000388 */ /* 0x000fe80000000800 */
[----:B------:R-:W-:Y:S01]  /*c630*/  @P0 STS [R0+0x10000], R186 ;  /* 0x010000ba00000388 */ /* 0x000fe20000000800 */
[----:B------:R-:W-:-:S03]  /*c640*/  LOP3.LUT R205, R143, 0x7f, RZ, 0xc0, !PT ;  /* 0x0000007f8fcd7812 */ /* 0x000fc600078ec0ff */
[----:B------:R-:W-:Y:S06]  /*c650*/  BAR.SYNC.DEFER_BLOCKING 0x0 ;  /* 0x0000000000007b1d */ /* 0x000fec0000010000 */
[----:B------:R-:W0:Y:S04]  /*c660*/  LDS R186, [R205.X4+0x10000] ;  /* 0x01000000cdba7984 */ /* 0x000e280000004800 */
[----:B------:R-:W1:Y:S04]  /*c670*/  LDS R187, [R205.X4+0x10200] ;  /* 0x01020000cdbb7984 */ /* 0x000e680000004800 */
[----:B0-----:R-:W0:Y:S04]  /*c680*/  SHFL.BFLY PT, R203, R186, 0x1, 0x1f ;  /* 0x0c201f00bacb7f89 */ /* 0x001e2800000e0000 */
[----:B-1----:R-:W1:Y:S01]  /*c690*/  SHFL.BFLY PT, R204, R187, 0x1, 0x1f ;  /* 0x0c201f00bbcc7f89 */ /* 0x002e6200000e0000 */
[----:B0-----:R-:W-:-:S02]  /*c6a0*/  FMNMX R186, R186, R203, !PT ;  /* 0x000000cbbaba7209 */ /* 0x001fc40007800000 */
[----:B-1----:R-:W-:-:S03]  /*c6b0*/  FMNMX R187, R187, R204, !PT ;  /* 0x000000ccbbbb7209 */ /* 0x002fc60007800000 */
[----:B------:R-:W-:Y:S04]  /*c6c0*/  @!P6 STS [R205.X4+0x10000], R186 ;  /* 0x010000bacd00e388 */ /* 0x000fe80000004800 */
[----:B------:R-:W-:Y:S01]  /*c6d0*/  @!P6 STS [R205.X4+0x10200], R187 ;  /* 0x010200bbcd00e388 */ /* 0x000fe20000004800 */
[----:B------:R-:W-:-:S04]  /*c6e0*/  LOP3.LUT R122, R143, 0x1c, RZ, 0xc0, !PT ;  /* 0x0000001c8f7a7812 */ /* 0x000fc800078ec0ff */
[C---:B------:R-:W-:Y:S01]  /*c6f0*/  SHF.L.U32 R215, R122.reuse, 0x1, RZ ;  /* 0x000000017ad77819 */ /* 0x040fe200000006ff */
[----:B------:R-:W-:Y:S01]  /*c700*/  BAR.SYNC.DEFER_BLOCKING 0x0 ;  /* 0x0000000000007b1d */ /* 0x000fe20000010000 */
[C---:B------:R-:W-:Y:S02]  /*c710*/  LEA.HI R212, R122.reuse, 0x8, RZ, 0x1e ;  /* 0x000000087ad47811 */ /* 0x040fe400078ff0ff */
[C---:B------:R-:W-:Y:S02]  /*c720*/  LEA.HI R209, R122.reuse, 0x10, RZ, 0x1e ;  /* 0x000000107ad17811 */ /* 0x040fe400078ff0ff */
[----:B------:R-:W-:Y:S01]  /*c730*/  LEA.HI R226, R122, 0x18, RZ, 0x1e ;  /* 0x000000187ae27811 */ /* 0x000fe200078ff0ff */
[----:B------:R-:W2:Y:S04]  /*c740*/  LDS R204, [R215+0x10000] ;  /* 0x01000000d7cc7984 */ /* 0x000ea80000000800 */
[----:B------:R-:W0:Y:S04]  /*c750*/  LDS R187, [R212.X8+0x10000] ;  /* 0x01000000d4bb7984 */ /* 0x000e280000008800 */
[----:B------:R-:W1:Y:S04]  /*c760*/  LDS R203, [R209.X8+0x10000] ;  /* 0x01000000d1cb7984 */ /* 0x000e680000008800 */
[----:B------:R-:W3:Y:S01]  /*c770*/  LDS R186, [R226.X8+0x10000] ;  /* 0x01000000e2ba7984 */ /* 0x000ee20000008800 */
[----:B------:R-:W-:-:S04]  /*c780*/  LOP3.LUT R128, R128, 0x1c, RZ, 0xc0, !PT ;  /* 0x0000001c80807812 */ /* 0x000fc800078ec0ff */
[----:B------:R-:W-:Y:S02]  /*c790*/  LEA.HI R0, R128, 0x50, RZ, 0x1e ;  /* 0x0000005080007811 */ /* 0x000fe400078ff0ff */
[----:B--2---:R-:W-:Y:S02]  /*c7a0*/  FMNMX R213, R204, R214, !PT ;  /* 0x000000d6ccd57209 */ /* 0x004fe40007800000 */
[----:B0-----:R-:W-:-:S03]  /*c7b0*/  FMNMX R210, R187, R211, !PT ;  /* 0x000000d3bbd27209 */ /* 0x001fc60007800000 */
[----:B------:R-:W-:Y:S01]  /*c7c0*/  STL [R1+0x6c], R213 ;  /* 0x00006cd501007387 */ /* 0x000fe20000100800 */
[----:B-1----:R-:W-:-:S03]  /*c7d0*/  FMNMX R208, R203, R207, !PT ;  /* 0x000000cfcbd07209 */ /* 0x002fc60007800000 */
[----:B------:R-:W-:Y:S01]  /*c7e0*/  STL [R1+0x68], R210 ;  /* 0x000068d201007387 */ /* 0x000fe20000100800 */
[----:B---3--:R-:W-:-:S03]  /*c7f0*/  FMNMX R2, R186, R206, !PT ;  /* 0x000000ceba027209 */ /* 0x008fc60007800000 */
[----:B------:R-:W-:Y:S04]  /*c800*/  STL [R1+0x64], R208 ;  /* 0x000064d001007387 */ /* 0x000fe80000100800 */
[----:B------:R-:W-:Y:S04]  /*c810*/  STL [R1+0x60], R2 ;  /* 0x0000600201007387 */ /* 0x000fe80000100800 */
[----:B------:R-:W2:Y:S01]  /*c820*/  LDL.LU R128, [R1+0x208] ;  /* 0x0002080001807983 */ /* 0x000ea20000300800 */
[----:B------:R-:W-:-:S04]  /*c830*/  LOP3.LUT R143, R143, 0x1c, RZ, 0xc0, !PT ;  /* 0x0000001c8f8f7812 */ /* 0x000fc800078ec0ff */
[----:B------:R-:W-:Y:S02]  /*c840*/  LEA.HI R118, R143, 0x60, RZ, 0x1e ;  /* 0x000000608f767811 */ /* 0x000fe400078ff0ff */
[----:B------:R-:W2:Y:S01]  /*c850*/  LDL.LU R143, [R1+0x20c] ;  /* 0x00020c00018f7983 */ /* 0x000ea20000300800 */
[----:B------:R-:W-:-:S05]  /*c860*/  LEA.HI R224, R122, 0x20, RZ, 0x1e ;  /* 0x000000207ae07811 */ /* 0x000fca00078ff0ff */
[----:B------:R-:W0:Y:S01]  /*c870*/  LDS R187, [R224.X8+0x10000] ;  /* 0x01000000e0bb7984 */ /* 0x000e220000008800 */
[----:B------:R-:W-:Y:S02]  /*c880*/  FADD R185, R185, -R213 ;  /* 0x800000d5b9b97221 */ /* 0x000fe40000000000 */
[----:B------:R-:W-:Y:S02]  /*c890*/  FADD R202, R202, -R210 ;  /* 0x800000d2caca7221 */ /* 0x000fe40000000000 */
[----:B------:R-:W-:Y:S01]  /*c8a0*/  FMUL R185, R185, 1.4426950216293334961 ;  /* 0x3fb8aa3bb9b97820 */ /* 0x000fe20000400000 */
[----:B------:R-:W-:-:S03]  /*c8b0*/  LEA.HI R220, R122, 0x28, RZ, 0x1e ;  /* 0x000000287adc7811 */ /* 0x000fc600078ff0ff */
[----:B------:R1:W-:Y:S02]  /*c8c0*/  MUFU.EX2 R129, R185 ;  /* 0x000000b900817308 */ /* 0x0003e40000000800 */
[----:B-1----:R-:W-:-:S06]  /*c8d0*/  FMUL R185, R202, 1.4426950216293334961 ;  /* 0x3fb8aa3bcab97820 */ /* 0x002fcc0000400000 */
[----:B------:R1:W-:Y:S01]  /*c8e0*/  MUFU.EX2 R120, R185 ;  /* 0x000000b900787308 */ /* 0x0003e20000000800 */
[----:B------:R-:W-:-:S05]  /*c8f0*/  LEA.HI R221, R122, 0x30, RZ, 0x1e ;  /* 0x000000307add7811 */ /* 0x000fca00078ff0ff */
[----:B------:R-:W-:Y:S04]  /*c900*/  LDS R186, [R221.X8+0x10000] ;  /* 0x01000000ddba7984 */ /* 0x000fe80000008800 */
[----:B-1----:R-:W1:Y:S01]  /*c910*/  LDS R185, [R220.X8+0x10000] ;  /* 0x01000000dcb97984 */ /* 0x002e620000008800 */
[----:B------:R-:W-:Y:S02]  /*c920*/  LEA.HI R252, R122, 0x38, RZ, 0x1e ;  /* 0x000000387afc7811 */ /* 0x000fe400078ff0ff */
[----:B0-----:R-:W-:-:S03]  /*c930*/  FMNMX R239, R187, R225, !PT ;  /* 0x000000e1bbef7209 */ /* 0x001fc60007800000 */
[----:B------:R-:W0:Y:S01]  /*c940*/  LDS R187, [R252.X8+0x10000] ;  /* 0x01000000fcbb7984 */ /* 0x000e220000008800 */
[----:B------:R-:W-:-:S04]  /*c950*/  FADD R195, R195, -R2 ;  /* 0x80000002c3c37221 */ /* 0x000fc80000000000 */
[----:B------:R-:W-:Y:S02]  /*c960*/  FMUL R195, R195, 1.4426950216293334961 ;  /* 0x3fb8aa3bc3c37820 */ /* 0x000fe40000400000 */
[----:B------:R-:W-:Y:S02]  /*c970*/  FADD R200, R200, -R213 ;  /* 0x800000d5c8c87221 */ /* 0x000fe40000000000 */
[----:B------:R4:W-:Y:S02]  /*c980*/  MUFU.EX2 R117, R195 ;  /* 0x000000c300757308 */ /* 0x0009e40000000800 */
[----:B------:R-:W-:Y:S01]  /*c990*/  FMUL R200, R200, 1.4426950216293334961 ;  /* 0x3fb8aa3bc8c87820 */ /* 0x000fe20000400000 */
[----:B------:R-:W-:Y:S01]  /*c9a0*/  LEA.HI R216, R122, 0x40, RZ, 0x1e ;  /* 0x000000407ad87811 */ /* 0x000fe200078ff0ff */
[----:B----4-:R-:W-:-:S04]  /*c9b0*/  FADD R195, R196, -R239 ;  /* 0x800000efc4c37221 */ /* 0x010fc80000000000 */
[----:B------:R-:W4:Y:S01]  /*c9c0*/  MUFU.EX2 R124, R200 ;  /* 0x000000c8007c7308 */ /* 0x000f220000000800 */
[----:B------:R-:W-:Y:S02]  /*c9d0*/  LEA.HI R218, R122, 0x48, RZ, 0x1e ;  /* 0x000000487ada7811 */ /* 0x000fe400078ff0ff */
[----:B-1----:R-:W-:Y:S01]  /*c9e0*/  FMNMX R238, R185, R222, !PT ;  /* 0x000000deb9ee7209 */ /* 0x002fe20007800000 */
[----:B------:R-:W-:Y:S01]  /*c9f0*/  FMUL R185, R195, 1.4426950216293334961 ;  /* 0x3fb8aa3bc3b97820 */ /* 0x000fe20000400000 */
[----:B------:R-:W-:Y:S02]  /*ca00*/  FMNMX R237, R186, R223, !PT ;  /* 0x000000dfbaed7209 */ /* 0x000fe40007800000 */
[----:B------:R-:W-:Y:S01]  /*ca10*/  LDS R186, [R218.X8+0x10000] ;  /* 0x01000000daba7984 */ /* 0x000fe20000008800 */
[----:B------:R1:W-:Y:S01]  /*ca20*/  MUFU.EX2 R147, R185 ;  /* 0x000000b900937308 */ /* 0x0003e20000000800 */
[----:B------:R-:W-:Y:S02]  /*ca30*/  FADD R107, R107, -R238 ;  /* 0x800000ee6b6b7221 */ /* 0x000fe40000000000 */
[----:B-1----:R-:W1:Y:S02]  /*ca40*/  LDS R185, [R216.X8+0x10000] ;  /* 0x01000000d8b97984 */ /* 0x002e640000008800 */
[----:B------:R-:W-:-:S02]  /*ca50*/  FMUL R107, R107, 1.4426950216293334961 ;  /* 0x3fb8aa3b6b6b7820 */ /* 0x000fc40000400000 */
[--C-:B------:R-:W-:Y:S02]  /*ca60*/  FADD R192, R192, -R237.reuse ;  /* 0x800000edc0c07221 */ /* 0x100fe40000000000 */
[----:B------:R4:W-:Y:S01]  /*ca70*/  MUFU.EX2 R138, R107 ;  /* 0x0000006b008a7308 */ /* 0x0009e20000000800 */
[----:B0-----:R-:W-:Y:S01]  /*ca80*/  FMNMX R236, R187, R227, !PT ;  /* 0x000000e3bbec7209 */ /* 0x001fe20007800000 */
[----:B------:R-:W-:Y:S02]  /*ca90*/  FADD R187, R113, -R237 ;  /* 0x800000ed71bb7221 */ /* 0x000fe40000000000 */
[----:B----4-:R-:W-:Y:S02]  /*caa0*/  FMUL R107, R192, 1.4426950216293334961 ;  /* 0x3fb8aa3bc06b7820 */ /* 0x010fe40000400000 */
[----:B------:R-:W-:Y:S02]  /*cab0*/  FADD R192, R124, R129 ;  /* 0x000000817cc07221 */ /* 0x000fe40000000000 */
[----:B------:R0:W-:Y:S03]  /*cac0*/  MUFU.EX2 R135, R107 ;  /* 0x0000006b00877308 */ /* 0x0001e60000000800 */
[----:B------:R-:W4:Y:S01]  /*cad0*/  SHFL.BFLY PT, R113, R192, 0x2, 0x1f ;  /* 0x0c401f00c0717f89 */ /* 0x000f2200000e0000 */
[----:B0-----:R-:W-:-:S04]  /*cae0*/  FMUL R107, R187, 1.4426950216293334961 ;  /* 0x3fb8aa3bbb6b7820 */ /* 0x001fc80000400000 */
[----:B------:R0:W-:Y:S02]  /*caf0*/  MUFU.EX2 R134, R107 ;  /* 0x0000006b00867308 */ /* 0x0001e40000000800 */
[----:B0-----:R0:W-:Y:S01]  /*cb00*/  LDS R107, [R0.X8+0x10000] ;  /* 0x01000000006b7984 */ /* 0x0011e20000008800 */
[----:B------:R-:W-:Y:S01]  /*cb10*/  FADD R115, R115, -R236 ;  /* 0x800000ec73737221 */ /* 0x000fe20000000000 */
[----:B-1----:R-:W-:Y:S01]  /*cb20*/  FMNMX R235, R185, R217, !PT ;  /* 0x000000d9b9eb7209 */ /* 0x002fe20007800000 */
[--C-:B------:R-:W-:Y:S02]  /*cb30*/  FADD R199, R199, -R208.reuse ;  /* 0x800000d0c7c77221 */ /* 0x100fe40000000000 */
[----:B----4-:R-:W-:Y:S02]  /*cb40*/  FADD R113, R192, R113 ;  /* 0x00000071c0717221 */ /* 0x010fe40000000000 */
[----:B------:R-:W-:Y:S01]  /*cb50*/  FADD R198, R198, -R208 ;  /* 0x800000d0c6c67221 */ /* 0x000fe20000000000 */
[----:B------:R-:W-:Y:S01]  /*cb60*/  FMNMX R234, R186, R219, !PT ;  /* 0x000000dbbaea7209 */ /* 0x000fe20007800000 */
[----:B------:R-:W-:Y:S01]  /*cb70*/  FMUL R115, R115, 1.4426950216293334961 ;  /* 0x3fb8aa3b73737820 */ /* 0x000fe20000400000 */
[----:B0-----:R-:W-:Y:S01]  /*cb80*/  LEA.HI R0, R122, 0x58, RZ, 0x1e ;  /* 0x000000587a007811 */ /* 0x001fe200078ff0ff */
[----:B------:R-:W-:Y:S01]  /*cb90*/  FADD R114, R114, -R235 ;  /* 0x800000eb72727221 */ /* 0x000fe20000000000 */
[----:B------:R-:W0:Y:S01]  /*cba0*/  SHFL.BFLY PT, R186, R113, 0x1, 0x1f ;  /* 0x0c201f0071ba7f89 */ /* 0x000e2200000e0000 */
[----:B------:R-:W-:-:S02]  /*cbb0*/  FMUL R199, R199, 1.4426950216293334961 ;  /* 0x3fb8aa3bc7c77820 */ /* 0x000fc40000400000 */
[----:B------:R-:W-:Y:S01]  /*cbc0*/  FMUL R198, R198, 1.4426950216293334961 ;  /* 0x3fb8aa3bc6c67820 */ /* 0x000fe20000400000 */
[----:B------:R1:W-:Y:S01]  /*cbd0*/  MUFU.EX2 R130, R115 ;  /* 0x0000007300827308 */ /* 0x0003e20000000800 */
[----:B------:R-:W-:-:S07]  /*cbe0*/  FADD R187, R191, -R236 ;  /* 0x800000ecbfbb7221 */ /* 0x000fce0000000000 */
[----:B------:R-:W-:Y:S01]  /*cbf0*/  MUFU.EX2 R116, R199 ;  /* 0x000000c700747308 */ /* 0x000fe20000000800 */
[----:B-1----:R-:W-:Y:S02]  /*cc00*/  FMUL R115, R114, 1.4426950216293334961 ;  /* 0x3fb8aa3b72737820 */ /* 0x002fe40000400000 */
[----:B------:R-:W-:Y:S02]  /*cc10*/  FADD R114, R111, -R235 ;  /* 0x800000eb6f727221 */ /* 0x000fe40000000000 */
[----:B------:R-:W-:Y:S03]  /*cc20*/  LDS R111, [R0.X8+0x10000] ;  /* 0x01000000006f7984 */ /* 0x000fe60000008800 */
[----:B------:R-:W1:Y:S01]  /*cc30*/  MUFU.EX2 R121, R198 ;  /* 0x000000c600797308 */ /* 0x000e620000000800 */
[----:B------:R-:W-:Y:S02]  /*cc40*/  FMUL R187, R187, 1.4426950216293334961 ;  /* 0x3fb8aa3bbbbb7820 */ /* 0x000fe40000400000 */
[----:B------:R-:W-:-:S02]  /*cc50*/  FADD R193, R193, -R238 ;  /* 0x800000eec1c17221 */ /* 0x000fc40000000000 */
[--C-:B------:R-:W-:Y:S02]  /*cc60*/  FADD R108, R108, -R234.reuse ;  /* 0x800000ea6c6c7221 */ /* 0x100fe40000000000 */
[----:B------:R-:W-:Y:S01]  /*cc70*/  FMUL R193, R193, 1.4426950216293334961 ;  /* 0x3fb8aa3bc1c17820 */ /* 0x000fe20000400000 */
[----:B------:R4:W-:Y:S01]  /*cc80*/  MUFU.EX2 R131, R187 ;  /* 0x000000bb00837308 */ /* 0x0009e20000000800 */
[----:B------:R-:W-:Y:S02]  /*cc90*/  FMUL R114, R114, 1.4426950216293334961 ;  /* 0x3fb8aa3b72727820 */ /* 0x000fe40000400000 */
[----:B------:R-:W-:Y:S01]  /*cca0*/  FMUL R191, R108, 1.4426950216293334961 ;  /* 0x3fb8aa3b6cbf7820 */ /* 0x000fe20000400000 */
[----:B------:R-:W-:Y:S01]  /*ccb0*/  LEA.HI R119, R122, 0x70, RZ, 0x1e ;  /* 0x000000707a777811 */ /* 0x000fe200078ff0ff */
[----:B------:R0:W-:Y:S01]  /*ccc0*/  LDS R108, [R118.X8+0x10000] ;  /* 0x01000000766c7984 */ /* 0x0001e20000008800 */
[----:B----4-:R-:W-:Y:S02]  /*ccd0*/  FADD R187, R109, -R234 ;  /* 0x800000ea6dbb7221 */ /* 0x010fe40000000000 */
[----:B------:R4:W-:Y:S01]  /*cce0*/  MUFU.EX2 R139, R193 ;  /* 0x000000c1008b7308 */ /* 0x0009e20000000800 */
[----:B------:R-:W-:Y:S01]  /*ccf0*/  FADD R194, R194, -R239 ;  /* 0x800000efc2c27221 */ /* 0x000fe20000000000 */
[----:B0-----:R-:W-:-:S06]  /*cd00*/  LEA.HI R118, R122, 0x78, RZ, 0x1e ;  /* 0x000000787a767811 */ /* 0x001fcc00078ff0ff */
[----:B------:R1:W-:Y:S01]  /*cd10*/  MUFU.EX2 R126, R114 ;  /* 0x00000072007e7308 */ /* 0x0003e20000000800 */
[----:B----4-:R-:W-:Y:S01]  /*cd20*/  LEA.HI R193, R122, 0x68, RZ, 0x1e ;  /* 0x000000687ac17811 */ /* 0x010fe200078ff0ff */
[----:B------:R-:W-:Y:S02]  /*cd30*/  FADD R186, R113, R186 ;  /* 0x000000ba71ba7221 */ /* 0x000fe40000000000 */
[----:B------:R-:W-:Y:S02]  /*cd40*/  FMUL R194, R194, 1.4426950216293334961 ;  /* 0x3fb8aa3bc2c27820 */ /* 0x000fe40000400000 */
[----:B------:R0:W-:Y:S01]  /*cd50*/  LDS R113, [R193.X8+0x10000] ;  /* 0x01000000c1717984 */ /* 0x0001e20000008800 */
[----:B-1----:R-:W-:-:S05]  /*cd60*/  FADD R114, R116, R121 ;  /* 0x0000007974727221 */ /* 0x002fca0000000000 */
[----:B------:R-:W1:Y:S01]  /*cd70*/  SHFL.BFLY PT, R109, R114, 0x2, 0x1f ;  /* 0x0c401f00726d7f89 */ /* 0x000e6200000e0000 */
[----:B------:R4:W-:Y:S03]  /*cd80*/  MUFU.EX2 R142, R194 ;  /* 0x000000c2008e7308 */ /* 0x0009e60000000800 */
[----:B0-----:R-:W3:Y:S05]  /*cd90*/  LDL R193, [R1+0x218] ;  /* 0x0002180001c17983 */ /* 0x001eea0000100800 */
[----:B------:R0:W-:Y:S01]  /*cda0*/  MUFU.EX2 R123, R191 ;  /* 0x000000bf007b7308 */ /* 0x0001e20000000800 */
[----:B----4-:R-:W4:Y:S04]  /*cdb0*/  LDL R194, [R1+0x214] ;  /* 0x0002140001c27983 */ /* 0x010f280000100800 */
[----:B0-----:R-:W3:Y:S01]  /*cdc0*/  LDL R191, [R1+0x21c] ;  /* 0x00021c0001bf7983 */ /* 0x001ee20000100800 */
[----:B------:R-:W-:-:S02]  /*cdd0*/  FADD R197, R197, -R2 ;  /* 0x80000002c5c57221 */ /* 0x000fc40000000000 */
[----:B-1----:R-:W-:Y:S02]  /*cde0*/  FADD R109, R114, R109 ;  /* 0x0000006d726d7221 */ /* 0x002fe40000000000 */
[----:B------:R-:W-:-:S04]  /*cdf0*/  FMUL R197, R197, 1.4426950216293334961 ;  /* 0x3fb8aa3bc5c57820 */ /* 0x000fc80000400000 */
[----:B------:R-:W-:Y:S01]  /*ce00*/  MUFU.EX2 R146, R197 ;  /* 0x000000c500927308 */ /* 0x000fe20000000800 */
[----:B--2---:R-:W-:Y:S01]  /*ce10*/  FMNMX R233, R107, R128, !PT ;  /* 0x000000806be97209 */ /* 0x004fe20007800000 */
[----:B------:R-:W-:-:S04]  /*ce20*/  FMUL R107, R187, 1.4426950216293334961 ;  /* 0x3fb8aa3bbb6b7820 */ /* 0x000fc80000400000 */
[----:B------:R-:W-:Y:S02]  /*ce30*/  FADD R187, R110, -R233 ;  /* 0x800000e96ebb7221 */ /* 0x000fe40000000000 */
[----:B------:R0:W-:Y:S01]  /*ce40*/  MUFU.EX2 R122, R107 ;  /* 0x0000006b007a7308 */ /* 0x0001e20000000800 */
[----:B------:R-:W-:Y:S04]  /*ce50*/  LDS R110, [R119.X8+0x10000] ;  /* 0x01000000776e7984 */ /* 0x000fe80000008800 */
[----:B0-----:R0:W-:Y:S04]  /*ce60*/  LDS R107, [R118.X8+0x10000] ;  /* 0x01000000766b7984 */ /* 0x0011e80000008800 */
[----:B------:R-:W-:Y:S06]  /*ce70*/  BAR.SYNC.DEFER_BLOCKING 0x0 ;  /* 0x0000000000007b1d */ /* 0x000fec0000010000 */
[----:B0-----:R-:W2:Y:S01]  /*ce80*/  LDL.LU R118, [R1+0x210] ;  /* 0x0002100001767983 */ /* 0x001ea20000300800 */
[----:B------:R-:W-:Y:S01]  /*ce90*/  FMNMX R232, R111, R143, !PT ;  /* 0x0000008f6fe87209 */ /* 0x000fe20007800000 */
[----:B------:R-:W-:-:S04]  /*cea0*/  FMUL R187, R187, 1.4426950216293334961 ;  /* 0x3fb8aa3bbbbb7820 */ /* 0x000fc80000400000 */
[--C-:B------:R-:W-:Y:S01]  /*ceb0*/  FADD R114, R188, -R232.reuse ;  /* 0x800000e8bc727221 */ /* 0x100fe20000000000 */
[----:B------:R0:W-:Y:S02]  /*cec0*/  @P0 STS [R3+0x10000], R186 ;  /* 0x010000ba03000388 */ /* 0x0001e40000000800 */
[----:B0-----:R-:W-:Y:S01]  /*ced0*/  FADD R186, R189, -R232 ;  /* 0x800000e8bdba7221 */ /* 0x001fe20000000000 */
[----:B------:R0:W-:Y:S03]  /*cee0*/  MUFU.EX2 R3, R187 ;  /* 0x000000bb00037308 */ /* 0x0001e60000000800 */
[----:B------:R-:W-:Y:S02]  /*cef0*/  FMUL R186, R186, 1.4426950216293334961 ;  /* 0x3fb8aa3bbaba7820 */ /* 0x000fe40000400000 */
[----:B0-----:R-:W-:-:S03]  /*cf00*/  FMUL R187, R114, 1.4426950216293334961 ;  /* 0x3fb8aa3b72bb7820 */ /* 0x001fc60000400000 */
[----:B------:R-:W-:Y:S08]  /*cf10*/  MUFU.EX2 R198, R186 ;  /* 0x000000ba00c67308 */ /* 0x000ff00000000800 */
[----:B------:R-:W0:Y:S02]  /*cf20*/  MUFU.EX2 R197, R187 ;  /* 0x000000bb00c57308 */ /* 0x000e240000000800 */
[----:B0-----:R-:W-:Y:S04]  /*cf30*/  STL [R1+0x17c], R197 ;  /* 0x00017cc501007387 */ /* 0x001fe80000100800 */
[----:B------:R-:W-:Y:S04]  /*cf40*/  STL [R1+0x178], R198 ;  /* 0x000178c601007387 */ /* 0x000fe80000100800 */
[----:B------:R-:W2:Y:S01]  /*cf50*/  LDL R204, [R1+0x298] ;  /* 0x0002980001cc7983 */ /* 0x000ea20000100800 */
[----:B------:R-:W-:-:S04]  /*cf60*/  FADD R201, R201, -R210 ;  /* 0x800000d2c9c97221 */ /* 0x000fc80000000000 */
[----:B------:R-:W-:-:S04]  /*cf70*/  FMUL R201, R201, 1.4426950216293334961 ;  /* 0x3fb8aa3bc9c97820 */ /* 0x000fc80000400000 */
[----:B------:R-:W0:Y:S08]  /*cf80*/  MUFU.EX2 R125, R201 ;  /* 0x000000c9007d7308 */ /* 0x000e300000000800 */
[----:B------:R0:W-:Y:S02]  /*cf90*/  MUFU.EX2 R127, R115 ;  /* 0x00000073007f7308 */ /* 0x0001e40000000800 */
[----:B0-----:R-:W-:-:S05]  /*cfa0*/  FADD R115, R120, R125 ;  /* 0x0000007d78737221 */ /* 0x001fca0000000000 */
[----:B------:R-:W0:Y:S02]  /*cfb0*/  SHFL.BFLY PT, R185, R115, 0x2, 0x1f ;  /* 0x0c401f0073b97f89 */ /* 0x000e2400000e0000 */
[----:B0-----:R-:W-:Y:S02]  /*cfc0*/  FADD R115, R115, R185 ;  /* 0x000000b973737221 */ /* 0x001fe40000000000 */
[----:B------:R-:W-:-:S04]  /*cfd0*/  FADD R185, R190, -R233 ;  /* 0x800000e9beb97221 */ /* 0x000fc80000000000 */
[----:B------:R-:W-:Y:S02]  /*cfe0*/  FMUL R111, R185, 1.4426950216293334961 ;  /* 0x3fb8aa3bb96f7820 */ /* 0x000fe40000400000 */
[----:B------:R-:W-:Y:S02]  /*cff0*/  FADD R185, R142, R147 ;  /* 0x000000938eb97221 */ /* 0x000fe40000000000 */
[----:B------:R0:W-:Y:S02]  /*d000*/  MUFU.EX2 R119, R111 ;  /* 0x0000006f00777308 */ /* 0x0001e40000000800 */
[----:B0-----:R-:W-:-:S05]  /*d010*/  FADD R111, R146, R117 ;  /* 0x00000075926f7221 */ /* 0x001fca0000000000 */
[----:B------:R-:W0:Y:S01]  /*d020*/  SHFL.BFLY PT, R114, R111, 0x2, 0x1f ;  /* 0x0c401f006f727f89 */ /* 0x000e2200000e0000 */
[----:B----4-:R-:W-:-:S05]  /*d030*/  FMNMX R230, R113, R194, !PT ;  /* 0x000000c271e67209 */ /* 0x010fca0007800000 */
[--C-:B------:R-:W-:Y:S01]  /*d040*/  FADD R102, R102, -R230.reuse ;  /* 0x800000e666667221 */ /* 0x100fe20000000000 */
[----:B---3--:R-:W-:Y:S01]  /*d050*/  FMNMX R229, R110, R193, !PT ;  /* 0x000000c16ee57209 */ /* 0x008fe20007800000 */
[----:B------:R-:W-:Y:S01]  /*d060*/  FADD R106, R106, -R230 ;  /* 0x800000e66a6a7221 */ /* 0x000fe20000000000 */
[----:B------:R-:W-:-:S03]  /*d070*/  FMNMX R228, R107, R191, !PT ;  /* 0x000000bf6be47209 */ /* 0x000fc60007800000 */
[----:B------:R-:W-:Y:S02]  /*d080*/  FMUL R110, R106, 1.4426950216293334961 ;  /* 0x3fb8aa3b6a6e7820 */ /* 0x000fe40000400000 */
[----:B------:R-:W-:Y:S02]  /*d090*/  FADD R100, R100, -R228 ;  /* 0x800000e464647221 */ /* 0x000fe40000000000 */
[----:B------:R-:W-:Y:S01]  /*d0a0*/  FADD R105, R105, -R229 ;  /* 0x800000e569697221 */ /* 0x000fe20000000000 */
[----:B------:R-:W-:Y:S03]  /*d0b0*/  MUFU.EX2 R190, R110 ;  /* 0x0000006e00be7308 */ /* 0x000fe60000000800 */
[----:B------:R-:W-:Y:S02]  /*d0c0*/  FMUL R105, R105, 1.4426950216293334961 ;  /* 0x3fb8aa3b69697820 */ /* 0x000fe40000400000 */
[----:B0-----:R-:W-:-:S03]  /*d0d0*/  FADD R111, R111, R114 ;  /* 0x000000726f6f7221 */ /* 0x001fc60000000000 */
[----:B------:R-:W-:Y:S01]  /*d0e0*/  MUFU.EX2 R195, R105 ;  /* 0x0000006900c37308 */ /* 0x000fe20000000800 */
[----:B--2---:R-:W-:-:S05]  /*d0f0*/  FMNMX R231, R108, R118, !PT ;  /* 0x000000766ce77209 */ /* 0x004fca0007800000 */
[--C-:B------:R-:W-:Y:S02]  /*d100*/  FADD R112, R112, -R231.reuse ;  /* 0x800000e770707221 */ /* 0x100fe40000000000 */
[----:B------:R-:W-:Y:S02]  /*d110*/  FADD R187, R103, -R231 ;  /* 0x800000e767bb7221 */ /* 0x000fe40000000000 */
[----:B------:R-:W-:Y:S02]  /*d120*/  FMUL R112, R112, 1.4426950216293334961 ;  /* 0x3fb8aa3b70707820 */ /* 0x000fe40000400000 */
[----:B------:R-:W-:Y:S02]  /*d130*/  FADD R103, R139, R138 ;  /* 0x0000008a8b677221 */ /* 0x000fe40000000000 */
[----:B------:R0:W-:Y:S01]  /*d140*/  MUFU.EX2 R196, R112 ;  /* 0x0000007000c47308 */ /* 0x0001e20000000800 */
[----:B------:R-:W1:Y:S04]  /*d150*/  SHFL.BFLY PT, R108, R185, 0x2, 0x1f ;  /* 0x0c401f00b96c7f89 */ /* 0x000e6800000e0000 */
[----:B------:R-:W2:Y:S01]  /*d160*/  SHFL.BFLY PT, R186, R103, 0x2, 0x1f ;  /* 0x0c401f0067ba7f89 */ /* 0x000ea200000e0000 */
[----:B0-----:R-:W-:-:S03]  /*d170*/  FMUL R112, R102, 1.4426950216293334961 ;  /* 0x3fb8aa3b66707820 */ /* 0x001fc60000400000 */
[----:B------:R-:W0:Y:S01]  /*d180*/  SHFL.BFLY PT, R102, R115, 0x1, 0x1f ;  /* 0x0c201f0073667f89 */ /* 0x000e2200000e0000 */
[----:B------:R-:W-:Y:S01]  /*d190*/  FMUL R187, R187, 1.4426950216293334961 ;  /* 0x3fb8aa3bbbbb7820 */ /* 0x000fe20000400000 */
[----:B------:R3:W-:Y:S08]  /*d1a0*/  MUFU.EX2 R188, R112 ;  /* 0x0000007000bc7308 */ /* 0x0007f00000000800 */
[----:B------:R-:W4:Y:S01]  /*d1b0*/  MUFU.EX2 R192, R187 ;  /* 0x000000bb00c07308 */ /* 0x000f220000000800 */
[----:B-1----:R-:W-:-:S02]  /*d1c0*/  FADD R108, R185, R108 ;  /* 0x0000006cb96c7221 */ /* 0x002fc40000000000 */
[----:B--2---:R-:W-:Y:S02]  /*d1d0*/  FADD R106, R103, R186 ;  /* 0x000000ba676a7221 */ /* 0x004fe40000000000 */
[----:B------:R-:W-:Y:S02]  /*d1e0*/  FADD R103, R101, -R229 ;  /* 0x800000e565677221 */ /* 0x000fe40000000000 */
[----:B0-----:R-:W-:Y:S01]  /*d1f0*/  FADD R102, R115, R102 ;  /* 0x0000006673667221 */ /* 0x001fe20000000000 */
[----:B------:R-:W0:Y:S01]  /*d200*/  SHFL.BFLY PT, R101, R109, 0x1, 0x1f ;  /* 0x0c201f006d657f89 */ /* 0x000e2200000e0000 */
[----:B------:R-:W-:-:S03]  /*d210*/  FMUL R113, R103, 1.4426950216293334961 ;  /* 0x3fb8aa3b67717820 */ /* 0x000fc60000400000 */
[----:B------:R-:W1:Y:S01]  /*d220*/  SHFL.BFLY PT, R103, R108, 0x1, 0x1f ;  /* 0x0c201f006c677f89 */ /* 0x000e6200000e0000 */
[----:B------:R-:W2:Y:S03]  /*d230*/  MUFU.EX2 R194, R113 ;  /* 0x0000007100c27308 */ /* 0x000ea60000000800 */
[----:B---3--:R-:W3:Y:S04]  /*d240*/  SHFL.BFLY PT, R112, R111, 0x1, 0x1f ;  /* 0x0c201f006f707f89 */ /* 0x008ee800000e0000 */
[----:B------:R0:W-:Y:S02]  /*d250*/  @P0 STS [R204+0x10000], R102 ;  /* 0x01000066cc000388 */ /* 0x0001e40000000800 */
[----:B0-----:R-:W-:-:S02]  /*d260*/  FMUL R102, R100, 1.4426950216293334961 ;  /* 0x3fb8aa3b64667820 */ /* 0x001fc40000400000 */
[----:B------:R-:W-:-:S04]  /*d270*/  FADD R100, R104, -R228 ;  /* 0x800000e468647221 */ /* 0x000fc80000000000 */
[----:B------:R-:W-:Y:S01]  /*d280*/  FMUL R104, R100, 1.4426950216293334961 ;  /* 0x3fb8aa3b64687820 */ /* 0x000fe20000400000 */
[----:B------:R-:W0:Y:S01]  /*d290*/  MUFU.EX2 R107, R102 ;  /* 0x00000066006b7308 */ /* 0x000e220000000800 */
[----:B----4-:R-:W-:Y:S07]  /*d2a0*/  STL [R1+0x170], R192 ;  /* 0x000170c001007387 */ /* 0x010fee0000100800 */
[----:B------:R-:W4:Y:S01]  /*d2b0*/  MUFU.EX2 R193, R104 ;  /* 0x0000006800c17308 */ /* 0x000f220000000800 */
[----:B------:R-:W-:Y:S04]  /*d2c0*/  STL [R1+0x16c], R196 ;  /* 0x00016cc401007387 */ /* 0x000fe80000100800 */
[----:B------:R-:W-:Y:S04]  /*d2d0*/  STL [R1+0x518], R230 ;  /* 0x000518e601007387 */ /* 0x000fe80000100800 */
[----:B------:R-:W-:Y:S04]  /*d2e0*/  STL [R1+0x168], R188 ;  /* 0x000168bc01007387 */ /* 0x000fe80000100800 */
[----:B------:R-:W-:Y:S04]  /*d2f0*/  STL [R1+0x164], R190 ;  /* 0x000164be01007387 */ /* 0x000fe80000100800 */
[----:B------:R0:W-:Y:S04]  /*d300*/  STL [R1+0x51c], R229 ;  /* 0x00051ce501007387 */ /* 0x0001e80000100800 */
[----:B--2---:R-:W-:Y:S04]  /*d310*/  STL [R1+0x160], R194 ;  /* 0x000160c201007387 */ /* 0x004fe80000100800 */
[----:B------:R-:W-:Y:S01]  /*d320*/  STL [R1+0x7c], R195 ;  /* 0x00007cc301007387 */ /* 0x000fe20000100800 */
[----:B------:R-:W-:-:S03]  /*d330*/  FADD R101, R109, R101 ;  /* 0x000000656d657221 */ /* 0x000fc60000000000 */
[----:B------:R-:W-:Y:S01]  /*d340*/  STL [R1+0x520], R228 ;  /* 0x000520e401007387 */ /* 0x000fe20000100800 */
[----:B-1----:R-:W-:-:S03]  /*d350*/  FADD R103, R108, R103 ;  /* 0x000000676c677221 */ /* 0x002fc60000000000 */
[----:B0-----:R-:W-:Y:S01]  /*d360*/  STL [R1+0x78], R107 ;  /* 0x0000786b01007387 */ /* 0x001fe20000100800 */
[----:B----4-:R-:W-:-:S03]  /*d370*/  FADD R109, R107, R193 ;  /* 0x000000c16b6d7221 */ /* 0x010fc60000000000 */
[----:B------:R0:W-:Y:S01]  /*d380*/  STL [R1+0x74], R193 ;  /* 0x000074c101007387 */ /* 0x0001e20000100800 */
[----:B------:R-:W-:-:S03]  /*d390*/  FADD R108, R194, R195 ;  /* 0x000000c3c26c7221 */ /* 0x000fc60000000000 */
[----:B------:R-:W2:Y:S04]  /*d3a0*/  LDL R229, [R1+0x294] ;  /* 0x0002940001e57983 */ /* 0x000ea80000100800 */
[----:B------:R-:W4:Y:S04]  /*d3b0*/  LDL R230, [R1+0x290] ;  /* 0x0002900001e67983 */ /* 0x000f280000100800 */
[----:B0-----:R-:W4:Y:S04]  /*d3c0*/  LDL R193, [R1+0x28c] ;  /* 0x00028c0001c17983 */ /* 0x001f280000100800 */
[----:B------:R-:W4:Y:S01]  /*d3d0*/  LDL R195, [R1+0x288] ;  /* 0x0002880001c37983 */ /* 0x000f220000100800 */
[----:B---3--:R-:W-:-:S02]  /*d3e0*/  FADD R102, R111, R112 ;  /* 0x000000706f667221 */ /* 0x008fc40000000000 */
[----:B------:R-:W-:Y:S01]  /*d3f0*/  FADD R112, R192, R196 ;  /* 0x000000c4c0707221 */ /* 0x000fe20000000000 */
[----:B------:R-:W3:Y:S01]  /*d400*/  LDL R194, [R1+0x284] ;  /* 0x0002840001c27983 */ /* 0x000ee20000100800 */
[----:B------:R-:W-:-:S03]  /*d410*/  FADD R113, R197, R198 ;  /* 0x000000c6c5717221 */ /* 0x000fc60000000000 */
[----:B------:R-:W3:Y:S04]  /*d420*/  LDL R196, [R1+0x280] ;  /* 0x0002800001c47983 */ /* 0x000ee80000100800 */
        /* <DEDUP_REMOVED lines=8> */
[----:B------:R-:W0:Y:S01]  /*d4b0*/  SHFL.BFLY PT, R110, R106, 0x1, 0x1f ;  /* 0x0c201f006a6e7f89 */ /* 0x000e2200000e0000 */
[----:B------:R-:W-:-:S02]  /*d4c0*/  FADD R189, R131, R130 ;  /* 0x0000008283bd7221 */ /* 0x000fc40000000000 */
[----:B------:R-:W-:Y:S02]  /*d4d0*/  FADD R191, R135, R134 ;  /* 0x0000008687bf7221 */ /* 0x000fe40000000000 */
[----:B------:R-:W-:Y:S02]  /*d4e0*/  FADD R114, R3, R119 ;  /* 0x0000007703727221 */ /* 0x000fe40000000000 */
[----:B------:R-:W-:Y:S02]  /*d4f0*/  FADD R187, R127, R126 ;  /* 0x0000007e7fbb7221 */ /* 0x000fe40000000000 */
[----:B------:R-:W-:Y:S02]  /*d500*/  FADD R185, R123, R122 ;  /* 0x0000007a7bb97221 */ /* 0x000fe40000000000 */
[----:B------:R-:W-:Y:S01]  /*d510*/  FADD R111, R188, R190 ;  /* 0x000000bebc6f7221 */ /* 0x000fe20000000000 */
[----:B------:R-:W-:Y:S04]  /*d520*/  SHFL.BFLY PT, R192, R191, 0x2, 0x1f ;  /* 0x0c401f00bfc07f89 */ /* 0x000fe800000e0000 */
[----:B------:R-:W1:Y:S04]  /*d530*/  SHFL.BFLY PT, R190, R189, 0x2, 0x1f ;  /* 0x0c401f00bdbe7f89 */ /* 0x000e6800000e0000 */
[----:B------:R-:W1:Y:S04]  /*d540*/  SHFL.BFLY PT, R115, R114, 0x2, 0x1f ;  /* 0x0c401f0072737f89 */ /* 0x000e6800000e0000 */
[----:B------:R-:W1:Y:S01]  /*d550*/  SHFL.BFLY PT, R188, R187, 0x2, 0x1f ;  /* 0x0c401f00bbbc7f89 */ /* 0x000e6200000e0000 */
[----:B0-----:R-:W-:-:S03]  /*d560*/  FADD R100, R106, R110 ;  /* 0x0000006e6a647221 */ /* 0x001fc60000000000 */
[----:B------:R-:W0:Y:S04]  /*d570*/  SHFL.BFLY PT, R186, R185, 0x2, 0x1f ;  /* 0x0c401f00b9ba7f89 */ /* 0x000e2800000e0000 */
[----:B------:R-:W0:Y:S04]  /*d580*/  SHFL.BFLY PT, R105, R111, 0x2, 0x1f ;  /* 0x0c401f006f697f89 */ /* 0x000e2800000e0000 */
[----:B------:R-:W0:Y:S04]  /*d590*/  SHFL.BFLY PT, R106, R112, 0x2, 0x1f ;  /* 0x0c401f00706a7f89 */ /* 0x000e2800000e0000 */
[----:B------:R-:W0:Y:S04]  /*d5a0*/  SHFL.BFLY PT, R110, R113, 0x2, 0x1f ;  /* 0x0c401f00716e7f89 */ /* 0x000e2800000e0000 */
[----:B------:R-:W0:Y:S01]  /*d5b0*/  SHFL.BFLY PT, R107, R108, 0x2, 0x1f ;  /* 0x0c401f006c6b7f89 */ /* 0x000e2200000e0000 */
[----:B-1----:R-:W-:-:S02]  /*d5c0*/  FADD R190, R189, R190 ;  /* 0x000000bebdbe7221 */ /* 0x002fc40000000000 */
[----:B------:R-:W-:Y:S02]  /*d5d0*/  FADD R191, R191, R192 ;  /* 0x000000c0bfbf7221 */ /* 0x000fe40000000000 */
[----:B------:R-:W-:Y:S02]  /*d5e0*/  FADD R115, R114, R115 ;  /* 0x0000007372737221 */ /* 0x000fe40000000000 */
[----:B------:R-:W-:Y:S02]  /*d5f0*/  FADD R187, R187, R188 ;  /* 0x000000bcbbbb7221 */ /* 0x000fe40000000000 */
[----:B0-----:R-:W-:Y:S02]  /*d600*/  FADD R186, R185, R186 ;  /* 0x000000bab9ba7221 */ /* 0x001fe40000000000 */
[----:B------:R-:W-:Y:S01]  /*d610*/  FADD R105, R111, R105 ;  /* 0x000000696f697221 */ /* 0x000fe20000000000 */
[----:B------:R-:W-:Y:S01]  /*d620*/  SHFL.BFLY PT, R185, R191, 0x1, 0x1f ;  /* 0x0c201f00bfb97f89 */ /* 0x000fe200000e0000 */
[----:B------:R-:W-:-:S03]  /*d630*/  FADD R106, R112, R106 ;  /* 0x0000006a706a7221 */ /* 0x000fc60000000000 */
[----:B------:R-:W-:Y:S04]  /*d640*/  SHFL.BFLY PT, R111, R190, 0x1, 0x1f ;  /* 0x0c201f00be6f7f89 */ /* 0x000fe800000e0000 */
[----:B------:R-:W-:Y:S01]  /*d650*/  SHFL.BFLY PT, R112, R115, 0x1, 0x1f ;  /* 0x0c201f0073707f89 */ /* 0x000fe200000e0000 */
[----:B------:R-:W-:-:S03]  /*d660*/  FADD R110, R113, R110 ;  /* 0x0000006e716e7221 */ /* 0x000fc60000000000 */
[----:B------:R-:W-:Y:S01]  /*d670*/  SHFL.BFLY PT, R114, R187, 0x1, 0x1f ;  /* 0x0c201f00bb727f89 */ /* 0x000fe200000e0000 */
[----:B------:R-:W-:-:S03]  /*d680*/  FADD R107, R108, R107 ;  /* 0x0000006b6c6b7221 */ /* 0x000fc60000000000 */
[----:B------:R-:W-:Y:S04]  /*d690*/  SHFL.BFLY PT, R113, R186, 0x1, 0x1f ;  /* 0x0c201f00ba717f89 */ /* 0x000fe800000e0000 */
[----:B------:R-:W-:Y:S04]  /*d6a0*/  SHFL.BFLY PT, R189, R107, 0x1, 0x1f ;  /* 0x0c201f006bbd7f89 */ /* 0x000fe800000e0000 */
[----:B------:R-:W-:Y:S04]  /*d6b0*/  SHFL.BFLY PT, R188, R105, 0x1, 0x1f ;  /* 0x0c201f0069bc7f89 */ /* 0x000fe800000e0000 */
[----:B------:R-:W0:Y:S04]  /*d6c0*/  SHFL.BFLY PT, R104, R109, 0x2, 0x1f ;  /* 0x0c401f006d687f89 */ /* 0x000e2800000e0000 */
[----:B------:R-:W1:Y:S01]  /*d6d0*/  SHFL.BFLY PT, R108, R110, 0x1, 0x1f ;  /* 0x0c201f006e6c7f89 */ /* 0x000e6200000e0000 */
[----:B0-----:R-:W-:-:S03]  /*d6e0*/  FADD R104, R109, R104 ;  /* 0x000000686d687221 */ /* 0x001fc60000000000 */
[----:B------:R-:W0:Y:S04]  /*d6f0*/  SHFL.BFLY PT, R109, R106, 0x1, 0x1f ;  /* 0x0c201f006a6d7f89 */ /* 0x000e2800000e0000 */
[----:B------:R-:W0:Y:S04]  /*d700*/  SHFL.BFLY PT, R192, R104, 0x1, 0x1f ;  /* 0x0c201f0068c07f89 */ /* 0x000e2800000e0000 */
[----:B--2---:R2:W-:Y:S04]  /*d710*/  @P0 STS [R229+0x10000], R101 ;  /* 0x01000065e5000388 */ /* 0x0045e80000000800 */
[----:B----4-:R4:W-:Y:S04]  /*d720*/  @P0 STS [R230+0x10000], R102 ;  /* 0x01000066e6000388 */ /* 0x0109e80000000800 */
[----:B------:R0:W-:Y:S01]  /*d730*/  @P0 STS [R193+0x10000], R103 ;  /* 0x01000067c1000388 */ /* 0x0001e20000000800 */
[----:B--2---:R-:W-:-:S03]  /*d740*/  FADD R101, R190, R111 ;  /* 0x0000006fbe657221 */ /* 0x004fc60000000000 */
[----:B------:R2:W-:Y:S01]  /*d750*/  @P0 STS [R195+0x10000], R100 ;  /* 0x01000064c3000388 */ /* 0x0005e20000000800 */
[----:B------:R-:W-:Y:S02]  /*d760*/  FADD R111, R115, R112 ;  /* 0x00000070736f7221 */ /* 0x000fe40000000000 */
[----:B----4-:R-:W-:Y:S01]  /*d770*/  FADD R102, R187, R114 ;  /* 0x00000072bb667221 */ /* 0x010fe20000000000 */
[----:B------:R-:W4:Y:S01]  /*d780*/  LDL.LU R112, [R1+0x220] ;  /* 0x0002200001707983 */ /* 0x000f220000300800 */
[----:B0-----:R-:W-:-:S03]  /*d790*/  FADD R103, R186, R113 ;  /* 0x00000071ba677221 */ /* 0x001fc60000000000 */
[----:B------:R-:W4:Y:S01]  /*d7a0*/  LDL.LU R190, [R1+0x30] ;  /* 0x0000300001be7983 */ /* 0x000f220000300800 */
[----:B--2---:R-:W-:-:S05]  /*d7b0*/  FADD R100, R191, R185 ;  /* 0x000000b9bf647221 */ /* 0x004fca0000000000 */
[----:B---3--:R-:W-:Y:S04]  /*d7c0*/  @P0 STS [R194+0x10000], R100 ;  /* 0x01000064c2000388 */ /* 0x008fe80000000800 */
[----:B------:R-:W-:Y:S04]  /*d7d0*/  @P0 STS [R196+0x10000], R101 ;  /* 0x01000065c4000388 */ /* 0x000fe80000000800 */
[----:B------:R0:W-:Y:S04]  /*d7e0*/  @P0 STS [R197+0x10000], R102 ;  /* 0x01000066c5000388 */ /* 0x0001e80000000800 */
[----:B------:R2:W-:Y:S01]  /*d7f0*/  @P0 STS [R198+0x10000], R103 ;  /* 0x01000067c6000388 */ /* 0x0005e20000000800 */
[----:B0-----:R-:W-:-:S02]  /*d800*/  FADD R102, R105, R188 ;  /* 0x000000bc69667221 */ /* 0x001fc40000000000 */
[----:B--2---:R-:W-:Y:S02]  /*d810*/  FADD R103, R107, R189 ;  /* 0x000000bd6b677221 */ /* 0x004fe40000000000 */
[----:B------:R-:W2:Y:S04]  /*d820*/  LDL.LU R189, [R1+0x34] ;  /* 0x0000340001bd7983 */ /* 0x000ea80000300800 */
[----:B------:R-:W3:Y:S01]  /*d830*/  LDL.LU R105, [R1+0x20] ;  /* 0x0000200001697983 */ /* 0x000ee20000300800 */
[----:B-1----:R-:W-:Y:S02]  /*d840*/  FADD R100, R110, R108 ;  /* 0x0000006c6e647221 */ /* 0x002fe40000000000 */
[----:B------:R-:W-:Y:S01]  /*d850*/  FADD R101, R106, R109 ;  /* 0x0000006d6a657221 */ /* 0x000fe20000000000 */
[----:B------:R-:W-:Y:S01]  /*d860*/  @P0 STS [R199+0x10000], R111 ;  /* 0x0100006fc7000388 */ /* 0x000fe20000000800 */
[----:B------:R-:W-:-:S03]  /*d870*/  FADD R104, R104, R192 ;  /* 0x000000c068687221 */ /* 0x000fc60000000000 */
[----:B------:R-:W-:Y:S04]  /*d880*/  @P0 STS [R201+0x10000], R100 ;  /* 0x01000064c9000388 */ /* 0x000fe80000000800 */
[----:B------:R-:W-:Y:S04]  /*d890*/  @P0 STS [R203+0x10000], R101 ;  /* 0x01000065cb000388 */ /* 0x000fe80000000800 */
[----:B------:R-:W-:Y:S04]  /*d8a0*/  @P0 STS [R202+0x10000], R102 ;  /* 0x01000066ca000388 */ /* 0x000fe80000000800 */
[----:B------:R-:W-:Y:S04]  /*d8b0*/  @P0 STS [R200+0x10000], R103 ;  /* 0x01000067c8000388 */ /* 0x000fe80000000800 */
[----:B------:R-:W-:Y:S04]  /*d8c0*/  @P0 STS [R204+0x10000], R104 ;  /* 0x01000068cc000388 */ /* 0x000fe80000000800 */
[----:B------:R-:W-:Y:S06]  /*d8d0*/  BAR.SYNC.DEFER_BLOCKING 0x0 ;  /* 0x0000000000007b1d */ /* 0x000fec0000010000 */
[----:B------:R-:W3:Y:S04]  /*d8e0*/  LDL.LU R188, [R1+0x24] ;  /* 0x0000240001bc7983 */ /* 0x000ee80000300800 */
[----:B------:R-:W3:Y:S04]  /*d8f0*/  LDL.LU R187, [R1+0x10] ;  /* 0x0000100001bb7983 */ /* 0x000ee80000300800 */
[----:B------:R-:W3:Y:S04]  /*d900*/  LDL.LU R186, [R1+0x14] ;  /* 0x0000140001ba7983 */ /* 0x000ee80000300800 */
[----:B------:R-:W3:Y:S04]  /*d910*/  LDL.LU R185, [R1] ;  /* 0x0000000001b97983 */ /* 0x000ee80000300800 */
[----:B------:R-:W3:Y:S04]  /*d920*/  LDL.LU R115, [R1+0x4] ;  /* 0x0000040001737983 */ /* 0x000ee80000300800 */
[----:B------:R-:W0:Y:S04]  /*d930*/  LDS R100, [R205.X4+0x10000] ;  /* 0x01000000cd647984 */ /* 0x000e280000004800 */
[----:B------:R-:W1:Y:S04]  /*d940*/  LDS R101, [R205.X4+0x10200] ;  /* 0x01020000cd657984 */ /* 0x000e680000004800 */
[----:B------:R-:W3:Y:S04]  /*d950*/  LDL.LU R114, [R1+0x224] ;  /* 0x0002240001727983 */ /* 0x000ee80000300800 */
[----:B------:R-:W3:Y:S04]  /*d960*/  LDL.LU R113, [R1+0x38] ;  /* 0x0000380001717983 */ /* 0x000ee80000300800 */
[----:B0-----:R-:W0:Y:S04]  /*d970*/  SHFL.BFLY PT, R102, R100, 0x1, 0x1f ;  /* 0x0c201f0064667f89 */ /* 0x001e2800000e0000 */
[----:B-1----:R-:W1:Y:S01]  /*d980*/  SHFL.BFLY PT, R103, R101, 0x1, 0x1f ;  /* 0x0c201f0065677f89 */ /* 0x002e6200000e0000 */
[----:B0-----:R-:W-:-:S02]  /*d990*/  FADD R102, R100, R102 ;  /* 0x0000006664667221 */ /* 0x001fc40000000000 */
[----:B-1----:R-:W-:-:S03]  /*d9a0*/  FADD R103, R101, R103 ;  /* 0x0000006765677221 */ /* 0x002fc60000000000 */
[----:B------:R-:W-:Y:S04]  /*d9b0*/  @!P6 STS [R205.X4+0x10000], R102 ;  /* 0x01000066cd00e388 */ /* 0x000fe80000004800 */
[----:B------:R0:W-:Y:S04]  /*d9c0*/  @!P6 STS [R205.X4+0x10200], R103 ;  /* 0x01020067cd00e388 */ /* 0x0001e80000004800 */
[----:B------:R-:W-:Y:S01]  /*d9d0*/  BAR.SYNC.DEFER_BLOCKING 0x0 ;  /* 0x0000000000007b1d */ /* 0x000fe20000010000 */
[----:B------:R-:W-:-:S05]  /*d9e0*/  FADD R100, -R213, R214 ;  /* 0x000000d6d5647221 */ /* 0x000fca0000000100 */
[----:B------:R-:W4:Y:S01]  /*d9f0*/  LDS R101, [R215+0x10000] ;  /* 0x01000000d7657984 */ /* 0x000f220000000800 */
[----:B------:R-:W-:-:S04]  /*da00*/  FMUL R100, R100, 1.4426950216293334961 ;  /* 0x3fb8aa3b64647820 */ /* 0x000fc80000400000 */
[----:B------:R1:W4:Y:S01]  /*da10*/  MUFU.EX2 R104, R100 ;  /* 0x0000006400687308 */ /* 0x0003220000000800 */
[----:B0-----:R-:W-:Y:S01]  /*da20*/  FADD R103, -R208, R207 ;  /* 0x000000cfd0677221 */ /* 0x001fe20000000100 */
[----:B-1----:R0:W1:Y:S01]  /*da30*/  LDS R100, [R212.X8+0x10000] ;  /* 0x01000000d4647984 */ /* 0x0020620000008800 */
[----:B----4-:R-:W-:-:S05]  /*da40*/  FFMA R112, R104, R112, R101 ;  /* 0x0000007068707223 */ /* 0x010fca0000000065 */
[----:B------:R4:W-:Y:S01]  /*da50*/  STL [R1+0x220], R112 ;  /* 0x0002207001007387 */ /* 0x0009e20000100800 */
[----:B0-----:R-:W-:-:S03]  /*da60*/  FMUL R212, R104, R190 ;  /* 0x000000be68d47220 */ /* 0x001fc60000400000 */
[----:B----4-:R-:W4:Y:S04]  /*da70*/  LDL.LU R112, [R1+0x3c] ;  /* 0x00003c0001707983 */ /* 0x010f280000300800 */
[----:B------:R-:W4:Y:S04]  /*da80*/  LDL.LU R111, [R1+0x28] ;  /* 0x00002800016f7983 */ /* 0x000f280000300800 */
[----:B------:R-:W4:Y:S04]  /*da90*/  LDL.LU R110, [R1+0x2c] ;  /* 0x00002c00016e7983 */ /* 0x000f280000300800 */
[----:B------:R-:W4:Y:S04]  /*daa0*/  LDL.LU R109, [R1+0x18] ;  /* 0x00001800016d7983 */ /* 0x000f280000300800 */
[----:B------:R-:W4:Y:S01]  /*dab0*/  LDL.LU R108, [R1+0x1c] ;  /* 0x00001c00016c7983 */ /* 0x000f220000300800 */
[----:B--2---:R-:W-:-:S03]  /*dac0*/  FMUL R213, R104, R189 ;  /* 0x000000bd68d57220 */ /* 0x004fc60000400000 */
[----:B------:R-:W2:Y:S01]  /*dad0*/  LDL.LU R107, [R1+0x8] ;  /* 0x00000800016b7983 */ /* 0x000ea20000300800 */
[----:B---3--:R-:W-:-:S03]  /*dae0*/  FMUL R208, R104, R105 ;  /* 0x0000006968d07220 */ /* 0x008fc60000400000 */
[----:B------:R-:W3:Y:S04]  /*daf0*/  LDL.LU R106, [R1+0xc] ;  /* 0x00000c00016a7983 */ /* 0x000ee80000300800 */
[----:B------:R-:W-:Y:S04]  /*db00*/  STL [R1+0x524], R212 ;  /* 0x000524d401007387 */ /* 0x000fe80000100800 */
[----:B------:R-:W-:Y:S04]  /*db10*/  STL [R1+0x528], R213 ;  /* 0x000528d501007387 */ /* 0x000fe80000100800 */
[----:B------:R-:W-:Y:S04]  /*db20*/  STL [R1+0x530], R208 ;  /* 0x000530d001007387 */ /* 0x000fe80000100800 */
[----:B------:R-:W2:Y:S01]  /*db30*/  LDL.LU R105, [R1+0x228] ;  /* 0x0002280001697983 */ /* 0x000ea20000300800 */
[----:B------:R-:W-:-:S04]  /*db40*/  FADD R102, -R210, R211 ;  /* 0x000000d3d2667221 */ /* 0x000fc80000000100 */
[----:B------:R-:W-:-:S04]  /*db50*/  FMUL R102, R102, 1.4426950216293334961 ;  /* 0x3fb8aa3b66667820 */ /* 0x000fc80000400000 */
[----:B------:R0:W1:Y:S02]  /*db60*/  MUFU.EX2 R101, R102 ;  /* 0x0000006600657308 */ /* 0x0000640000000800 */
[----:B0-----:R0:W2:Y:S01]  /*db70*/  LDS R102, [R209.X8+0x10000] ;  /* 0x01000000d1667984 */ /* 0x0010a20000008800 */
[C---:B------:R-:W-:Y:S02]  /*db80*/  FMUL R196, R104.reuse, R248 ;  /* 0x000000f868c47220 */ /* 0x040fe40000400000 */
[C---:B------:R-:W-:Y:S02]  /*db90*/  FMUL R204, R104.reuse, R187 ;  /* 0x000000bb68cc7220 */ /* 0x040fe40000400000 */
[C---:B------:R-:W-:Y:S02]  /*dba0*/  FMUL R197, R104.reuse, R249 ;  /* 0x000000f968c57220 */ /* 0x040fe40000400000 */
[C---:B------:R-:W-:Y:S02]  /*dbb0*/  FMUL R205, R104.reuse, R186 ;  /* 0x000000ba68cd7220 */ /* 0x040fe40000400000 */
[----:B0-----:R-:W-:-:S02]  /*dbc0*/  FMUL R209, R104, R188 ;  /* 0x000000bc68d17220 */ /* 0x001fc40000400000 */
[C---:B------:R-:W-:Y:S02]  /*dbd0*/  FMUL R200, R104.reuse, R185 ;  /* 0x000000b968c87220 */ /* 0x040fe40000400000 */
[C---:B------:R-:W-:Y:S02]  /*dbe0*/  FMUL R192, R104.reuse, R244 ;  /* 0x000000f468c07220 */ /* 0x040fe40000400000 */
[C---:B------:R-:W-:Y:S02]  /*dbf0*/  FMUL R201, R104.reuse, R115 ;  /* 0x0000007368c97220 */ /* 0x040fe40000400000 */
[C---:B------:R-:W-:Y:S02]  /*dc00*/  FMUL R193, R104.reuse, R245 ;  /* 0x000000f568c17220 */ /* 0x040fe40000400000 */
[C---:B------:R-:W-:Y:S02]  /*dc10*/  FMUL R188, R104.reuse, R240 ;  /* 0x000000f068bc7220 */ /* 0x040fe40000400000 */
[----:B------:R-:W-:-:S02]  /*dc20*/  FMUL R189, R104, R241 ;  /* 0x000000f168bd7220 */ /* 0x000fc40000400000 */
[C---:B------:R-:W-:Y:S02]  /*dc30*/  FMUL R96, R104.reuse, R96 ;  /* 0x0000006068607220 */ /* 0x040fe40000400000 */
[----:B------:R-:W-:Y:S02]  /*dc40*/  FMUL R97, R104, R97 ;  /* 0x0000006168617220 */ /* 0x000fe40000400000 */
[----:B------:R-:W-:Y:S02]  /*dc50*/  FMUL R104, R103, 1.4426950216293334961 ;  /* 0x3fb8aa3b67687820 */ /* 0x000fe40000400000 */
[----:B-1----:R-:W-:Y:S02]  /*dc60*/  FFMA R114, R101, R114, R100 ;  /* 0x0000007265727223 */ /* 0x002fe40000000064 */
[----:B------:R0:W2:Y:S01]  /*dc70*/  MUFU.EX2 R100, R104 ;  /* 0x0000006800647308 */ /* 0x0000a20000000800 */
[----:B------:R-:W-:Y:S01]  /*dc80*/  STL [R1+0x534], R209 ;  /* 0x000534d101007387 */ /* 0x000fe20000100800 */
[----:B------:R-:W-:-:S03]  /*dc90*/  FADD R103, -R2, R206 ;  /* 0x000000ce02677221 */ /* 0x000fc60000000100 */
[----:B------:R-:W-:Y:S04]  /*dca0*/  STL [R1+0x538], R204 ;  /* 0x000538cc01007387 */ /* 0x000fe80000100800 */
[----:B------:R1:W-:Y:S04]  /*dcb0*/  STL [R1+0x508], R2 ;  /* 0x0005080201007387 */ /* 0x0003e80000100800 */
[----:B------:R-:W-:Y:S04]  /*dcc0*/  STL [R1+0x224], R114 ;  /* 0x0002247201007387 */ /* 0x000fe80000100800 */
[----:B0-----:R-:W0:Y:S04]  /*dcd0*/  LDS R104, [R226.X8+0x10000] ;  /* 0x01000000e2687984 */ /* 0x001e280000008800 */
[----:B-1----:R-:W0:Y:S04]  /*dce0*/  LDL.LU R2, [R1+0x22c] ;  /* 0x00022c0001027983 */ /* 0x002e280000300800 */
[----:B------:R-:W-:Y:S01]  /*dcf0*/  STL [R1+0x504], R239 ;  /* 0x000504ef01007387 */ /* 0x000fe20000100800 */
[----:B--2---:R-:W-:-:S05]  /*dd00*/  FFMA R105, R100, R105, R102 ;  /* 0x0000006964697223 */ /* 0x004fca0000000066 */
[----:B------:R1:W-:Y:S04]  /*dd10*/  STL [R1+0x228], R105 ;  /* 0x0002286901007387 */ /* 0x0003e80000100800 */
[----:B-1----:R-:W2:Y:S01]  /*dd20*/  LDL.LU R105, [R1+0x230] ;  /* 0x0002300001697983 */ /* 0x002ea20000300800 */
[C---:B------:R-:W-:Y:S02]  /*dd30*/  FMUL R214, R101.reuse, R113 ;  /* 0x0000007165d67220 */ /* 0x040fe40000400000 */
[C---:B----4-:R-:W-:Y:S02]  /*dd40*/  FMUL R215, R101.reuse, R112 ;  /* 0x0000007065d77220 */ /* 0x050fe40000400000 */
[C---:B------:R-:W-:Y:S02]  /*dd50*/  FMUL R210, R101.reuse, R111 ;  /* 0x0000006f65d27220 */ /* 0x040fe40000400000 */
[----:B------:R-:W-:-:S02]  /*dd60*/  FMUL R211, R101, R110 ;  /* 0x0000006e65d37220 */ /* 0x000fc40000400000 */
[C---:B------:R-:W-:Y:S02]  /*dd70*/  FMUL R206, R101.reuse, R109 ;  /* 0x0000006d65ce7220 */ /* 0x040fe40000400000 */
[C---:B------:R-:W-:Y:S02]  /*dd80*/  FMUL R207, R101.reuse, R108 ;  /* 0x0000006c65cf7220 */ /* 0x040fe40000400000 */
[C---:B------:R-:W-:Y:S02]  /*dd90*/  FMUL R202, R101.reuse, R107 ;  /* 0x0000006b65ca7220 */ /* 0x040fe40000400000 */
[C---:B---3--:R-:W-:Y:S02]  /*dda0*/  FMUL R203, R101.reuse, R106 ;  /* 0x0000006a65cb7220 */ /* 0x048fe40000400000 */
[C---:B------:R-:W-:Y:S02]  /*ddb0*/  FMUL R198, R101.reuse, R250 ;  /* 0x000000fa65c67220 */ /* 0x040fe40000400000 */
[----:B------:R-:W-:-:S02]  /*ddc0*/  FMUL R199, R101, R251 ;  /* 0x000000fb65c77220 */ /* 0x000fc40000400000 */
[C---:B------:R-:W-:Y:S02]  /*ddd0*/  FMUL R194, R101.reuse, R246 ;  /* 0x000000f665c27220 */ /* 0x040fe40000400000 */
[C---:B------:R-:W-:Y:S02]  /*dde0*/  FMUL R195, R101.reuse, R247 ;  /* 0x000000f765c37220 */ /* 0x040fe40000400000 */
[C---:B------:R-:W-:Y:S02]  /*ddf0*/  FMUL R190, R101.reuse, R242 ;  /* 0x000000f265be7220 */ /* 0x040fe40000400000 */
[C---:B------:R-:W-:Y:S02]  /*de00*/  FMUL R191, R101.reuse, R243 ;  /* 0x000000f365bf7220 */ /* 0x040fe40000400000 */
[C---:B------:R-:W-:Y:S02]  /*de10*/  FMUL R98, R101.reuse, R98 ;  /* 0x0000006265627220 */ /* 0x040fe40000400000 */
[----:B------:R-:W-:-:S02]  /*de20*/  FMUL R99, R101, R99 ;  /* 0x0000006365637220 */ /* 0x000fc40000400000 */
[----:B------:R-:W-:Y:S02]  /*de30*/  FMUL R101, R103, 1.4426950216293334961 ;  /* 0x3fb8aa3b67657820 */ /* 0x000fe40000400000 */
[----:B------:R-:W2:Y:S01]  /*de40*/  LDS R103, [R224.X8+0x10000] ;  /* 0x01000000e0677984 */ /* 0x000ea20000008800 */
[----:B------:R-:W-:-:S03]  /*de50*/  FADD R102, -R239, R225 ;  /* 0x000000e1ef667221 */ /* 0x000fc60000000100 */
[----:B------:R-:W0:Y:S01]  /*de60*/  MUFU.EX2 R101, R101 ;  /* 0x0000006500657308 */ /* 0x000e220000000800 */
[C---:B------:R-:W-:Y:S02]  /*de70*/  FMUL R92, R100.reuse, R92 ;  /* 0x0000005c645c7220 */ /* 0x040fe40000400000 */
[C---:B------:R-:W-:Y:S02]  /*de80*/  FMUL R93, R100.reuse, R93 ;  /* 0x0000005d645d7220 */ /* 0x040fe40000400000 */
[C---:B------:R-:W-:Y:S02]  /*de90*/  FMUL R88, R100.reuse, R88 ;  /* 0x0000005864587220 */ /* 0x040fe40000400000 */
[C---:B------:R-:W-:Y:S02]  /*dea0*/  FMUL R89, R100.reuse, R89 ;  /* 0x0000005964597220 */ /* 0x040fe40000400000 */
        /* <DEDUP_REMOVED lines=11> */
[----:B------:R-:W-:Y:S02]  /*df60*/  FMUL R65, R100, R65 ;  /* 0x0000004164417220 */ /* 0x000fe40000400000 */
[----:B------:R-:W-:Y:S02]  /*df70*/  FMUL R100, R102, 1.4426950216293334961 ;  /* 0x3fb8aa3b66647820 */ /* 0x000fe40000400000 */
[----:B0-----:R-:W-:Y:S01]  /*df80*/  FFMA R2, R101, R2, R104 ;  /* 0x0000000265027223 */ /* 0x001fe20000000068 */
[----:B------:R-:W-:Y:S03]  /*df90*/  STL [R1+0x50c], R238 ;  /* 0x00050cee01007387 */ /* 0x000fe60000100800 */
[----:B------:R-:W2:Y:S01]  /*dfa0*/  MUFU.EX2 R100, R100 ;  /* 0x0000006400647308 */ /* 0x000ea20000000800 */
[----:B------:R0:W-:Y:S04]  /*dfb0*/  STL [R1+0x22c], R2 ;  /* 0x00022c0201007387 */ /* 0x0001e80000100800 */
[----:B------:R-:W1:Y:S04]  /*dfc0*/  LDS R102, [R220.X8+0x10000] ;  /* 0x01000000dc667984 */ /* 0x000e680000008800 */
[----:B0-----:R-:W1:Y:S01]  /*dfd0*/  LDL.LU R2, [R1+0x234] ;  /* 0x0002340001027983 */ /* 0x001e620000300800 */
[----:B--2---:R-:W-:-:S03]  /*dfe0*/  FFMA R105, R100, R105, R103 ;  /* 0x0000006964697223 */ /* 0x004fc60000000067 */
[----:B------:R-:W0:Y:S04]  /*dff0*/  LDS R103, [R221.X8+0x10000] ;  /* 0x01000000dd677984 */ /* 0x000e280000008800 */
[----:B------:R2:W-:Y:S04]  /*e000*/  STL [R1+0x230], R105 ;  /* 0x0002306901007387 */ /* 0x0005e80000100800 */
[----:B--2---:R-:W0:Y:S01]  /*e010*/  LDL.LU R105, [R1+0x238] ;  /* 0x0002380001697983 */ /* 0x004e220000300800 */
[----:B------:R-:W-:Y:S02]  /*e020*/  FADD R104, -R238, R222 ;  /* 0x000000deee687221 */ /* 0x000fe40000000100 */
        /* <DEDUP_REMOVED lines=15> */
[----:B------:R-:W-:Y:S02]  /*e120*/  FMUL R67, R101, R67 ;  /* 0x0000004365437220 */ /* 0x000fe40000400000 */
[----:B------:R-:W-:Y:S02]  /*e130*/  FMUL R101, R104, 1.4426950216293334961 ;  /* 0x3fb8aa3b68657820 */ /* 0x000fe40000400000 */
[C---:B------:R-:W-:Y:S02]  /*e140*/  FMUL R60, R100.reuse, R60 ;  /* 0x0000003c643c7220 */ /* 0x040fe40000400000 */
[----:B------:R-:W-:-:S02]  /*e150*/  FMUL R61, R100, R61 ;  /* 0x0000003d643d7220 */ /* 0x000fc40000400000 */
[----:B------:R-:W1:Y:S01]  /*e160*/  MUFU.EX2 R101, R101 ;  /* 0x0000006500657308 */ /* 0x000e620000000800 */
        /* <DEDUP_REMOVED lines=14> */
[----:B------:R-:W-:-:S04]  /*e250*/  FADD R100, -R237, R223 ;  /* 0x000000dfed647221 */ /* 0x000fc80000000100 */
[----:B------:R-:W-:-:S06]  /*e260*/  FMUL R100, R100, 1.4426950216293334961 ;  /* 0x3fb8aa3b64647820 */ /* 0x000fcc0000400000 */
[----:B------:R-:W0:Y:S01]  /*e270*/  MUFU.EX2 R100, R100 ;  /* 0x0000006400647308 */ /* 0x000e220000000800 */
[C---:B-1----:R-:W-:Y:S02]  /*e280*/  FFMA R2, R101.reuse, R2, R102 ;  /* 0x0000000265027223 */ /* 0x042fe40000000066 */
[----:B------:R-:W-:Y:S01]  /*e290*/  FADD R104, -R236, R227 ;  /* 0x000000e3ec687221 */ /* 0x000fe20000000100 */
[----:B------:R-:W1:Y:S04]  /*e2a0*/  LDS R102, [R252.X8+0x10000] ;  /* 0x01000000fc667984 */ /* 0x000e680000008800 */
[----:B------:R2:W-:Y:S01]  /*e2b0*/  STL [R1+0x234], R2 ;  /* 0x0002340201007387 */ /* 0x0005e20000100800 */
[----:B------:R-:W-:-:S03]  /*e2c0*/  FMUL R62, R101, R62 ;  /* 0x0000003e653e7220 */ /* 0x000fc60000400000 */
[----:B--2---:R-:W1:Y:S01]  /*e2d0*/  LDL.LU R2, [R1+0x23c] ;  /* 0x00023c0001027983 */ /* 0x004e620000300800 */
[C---:B------:R-:W-:Y:S02]  /*e2e0*/  FMUL R63, R101.reuse, R63 ;  /* 0x0000003f653f7220 */ /* 0x040fe40000400000 */
[C---:B------:R-:W-:Y:S01]  /*e2f0*/  FMUL R58, R101.reuse, R58 ;  /* 0x0000003a653a7220 */ /* 0x040fe20000400000 */
[----:B------:R-:W2:Y:S01]  /*e300*/  LDL.64 R114, [R1+0x398] ;  /* 0x0003980001727983 */ /* 0x000ea20000100a00 */
        /* <DEDUP_REMOVED lines=14> */
[----:B0-----:R-:W-:-:S05]  /*e3f0*/  FFMA R105, R100, R105, R103 ;  /* 0x0000006964697223 */ /* 0x001fca0000000067 */
[----:B------:R0:W-:Y:S01]  /*e400*/  STL [R1+0x238], R105 ;  /* 0x0002386901007387 */ /* 0x0001e20000100800 */
[----:B------:R-:W3:Y:S03]  /*e410*/  MUFU.EX2 R101, R101 ;  /* 0x0000006500657308 */ /* 0x000ee60000000800 */
[----:B------:R-:W4:Y:S04]  /*e420*/  LDL.64 R212, [R1+0x388] ;  /* 0x0003880001d47983 */ /* 0x000f280000100a00 */
[----:B------:R-:W4:Y:S04]  /*e430*/  LDL.64 R112, [R1+0x378] ;  /* 0x0003780001707983 */ /* 0x000f280000100a00 */
[----:B0-----:R-:W4:Y:S04]  /*e440*/  LDL.64 R104, [R1+0x390] ;  /* 0x0003900001687983 */ /* 0x001f280000100a00 */
[----:B------:R-:W4:Y:S04]  /*e450*/  LDL.64 R208, [R1+0x380] ;  /* 0x0003800001d07983 */ /* 0x000f280000100a00 */
[----:B------:R-:W4:Y:S01]  /*e460*/  LDL.64 R110, [R1+0x370] ;  /* 0x00037000016e7983 */ /* 0x000f220000100a00 */
[----:B---3--:R-:W-:-:S02]  /*e470*/  FMUL R222, R101, R22 ;  /* 0x0000001665de7220 */ /* 0x008fc40000400000 */
[----:B------:R-:W-:Y:S02]  /*e480*/  FMUL R223, R101, R23 ;  /* 0x0000001765df7220 */ /* 0x000fe40000400000 */
        /* <DEDUP_REMOVED lines=15> */
[----:B------:R-:W-:Y:S02]  /*e580*/  FMUL R25, R100, R25 ;  /* 0x0000001964197220 */ /* 0x000fe40000400000 */
[----:B------:R-:W-:-:S02]  /*e590*/  FMUL R50, R101, R50 ;  /* 0x0000003265327220 */ /* 0x000fc40000400000 */
[C---:B------:R-:W-:Y:S02]  /*e5a0*/  FMUL R51, R101.reuse, R51 ;  /* 0x0000003365337220 */ /* 0x040fe40000400000 */
[----:B-1----:R-:W-:-:S05]  /*e5b0*/  FFMA R2, R101, R2, R102 ;  /* 0x0000000265027223 */ /* 0x002fca0000000066 */
[----:B------:R0:W-:Y:S04]  /*e5c0*/  STL [R1+0x23c], R2 ;  /* 0x00023c0201007387 */ /* 0x0001e80000100800 */
[----:B------:R-:W3:Y:S04]  /*e5d0*/  LDL.64 R108, [R1+0x360] ;  /* 0x00036000016c7983 */ /* 0x000ee80000100a00 */
[----:B------:R-:W3:Y:S01]  /*e5e0*/  LDL.64 R186, [R1+0x368] ;  /* 0x0003680001ba7983 */ /* 0x000ee20000100a00 */
[----:B--2---:R-:W-:-:S03]  /*e5f0*/  IMAD.WIDE R20, R184, 0x2, R114 ;  /* 0x00000002b8147825 */ /* 0x004fc600078e0272 */
[----:B------:R-:W2:Y:S04]  /*e600*/  LDL.64 R106, [R1+0x358] ;  /* 0x00035800016a7983 */ /* 0x000ea80000100a00 */
[----:B------:R-:W2:Y:S01]  /*e610*/  LDL.64 R114, [R1+0x350] ;  /* 0x0003500001727983 */ /* 0x000ea20000100a00 */
[C---:B------:R-:W-:Y:S02]  /*e620*/  FMUL R46, R101.reuse, R46 ;  /* 0x0000002e652e7220 */ /* 0x040fe40000400000 */
[C---:B------:R-:W-:Y:S01]  /*e630*/  FMUL R47, R101.reuse, R47 ;  /* 0x0000002f652f7220 */ /* 0x040fe20000400000 */
[----:B------:R-:W2:Y:S01]  /*e640*/  LDL.64 R102, [R1+0x340] ;  /* 0x0003400001667983 */ /* 0x000ea20000100a00 */
        /* <DEDUP_REMOVED lines=8> */
[C---:B------:R-:W-:Y:S01]  /*e6d0*/  FMUL R26, R101.reuse, R26 ;  /* 0x0000001a651a7220 */ /* 0x040fe20000400000 */
[----:B------:R-:W2:Y:S01]  /*e6e0*/  LDL.64 R30, [R1+0x318] ;  /* 0x00031800011e7983 */ /* 0x000ea20000100a00 */
[----:B------:R-:W-:-:S03]  /*e6f0*/  FMUL R27, R101, R27 ;  /* 0x0000001b651b7220 */ /* 0x000fc60000400000 */
[----:B------:R-:W2:Y:S01]  /*e700*/  LDL.64 R100, [R1+0x338] ;  /* 0x0003380001647983 */ /* 0x000ea20000100a00 */
[----:B----4-:R-:W-:-:S03]  /*e710*/  IMAD.WIDE R22, R184, 0x2, R104 ;  /* 0x00000002b8167825 */ /* 0x010fc600078e0268 */
[----:B------:R-:W4:Y:S01]  /*e720*/  LDL.64 R104, [R1+0x348] ;  /* 0x0003480001687983 */ /* 0x000f220000100a00 */
[----:B------:R-:W-:-:S03]  /*e730*/  IMAD.WIDE R28, R184, 0x2, R212 ;  /* 0x00000002b81c7825 */ /* 0x000fc600078e02d4 */
[----:B------:R1:W4:Y:S04]  /*e740*/  LDG.E.U16 R212, [R22.64] ;  /* 0x0000000616d47981 */ /* 0x000328000c1e1500 */
[----:B------:R0:W4:Y:S04]  /*e750*/  LDG.E.U16 R213, [R20.64] ;  /* 0x0000000614d57981 */ /* 0x000128000c1e1500 */
[----:B------:R0:W4:Y:S01]  /*e760*/  LDG.E.U16 R228, [R28.64] ;  /* 0x000000061ce47981 */ /* 0x000122000c1e1500 */
[----:B-1----:R-:W-:-:S03]  /*e770*/  IMAD.WIDE R22, R184, 0x2, R112 ;  /* 0x00000002b8167825 */ /* 0x002fc600078e0270 */
[----:B------:R-:W4:Y:S04]  /*e780*/  LDL.64 R112, [R1+0x330] ;  /* 0x0003300001707983 */ /* 0x000f280000100a00 */
[----:B------:R3:W4:Y:S01]  /*e790*/  LDG.E.U16 R230, [R22.64] ;  /* 0x0000000616e67981 */ /* 0x000722000c1e1500 */
[----:B0-----:R-:W-:-:S03]  /*e7a0*/  IMAD.WIDE R20, R184, 0x2, R208 ;  /* 0x00000002b8147825 */ /* 0x001fc600078e02d0 */
[----:B------:R-:W4:Y:S01]  /*e7b0*/  LDL.64 R208, [R1+0x2b8] ;  /* 0x0002b80001d07983 */ /* 0x000f220000100a00 */
[----:B------:R-:W-:-:S03]  /*e7c0*/  IMAD.WIDE R28, R184, 0x2, R110 ;  /* 0x00000002b81c7825 */ /* 0x000fc600078e026e */
[----:B------:R0:W4:Y:S04]  /*e7d0*/  LDG.E.U16 R229, [R20.64] ;  /* 0x0000000614e57981 */ /* 0x000128000c1e1500 */
[----:B------:R-:W4:Y:S04]  /*e7e0*/  LDL.64 R110, [R1+0x328] ;  /* 0x00032800016e7983 */ /* 0x000f280000100a00 */
[----:B------:R2:W4:Y:S01]  /*e7f0*/  LDG.E.U16 R252, [R28.64] ;  /* 0x000000061cfc7981 */ /* 0x000522000c1e1500 */
[----:B---3--:R-:W-:-:S03]  /*e800*/  IMAD.WIDE R22, R184, 0x2, R108 ;  /* 0x00000002b8167825 */ /* 0x008fc600078e026c */
[----:B------:R-:W3:Y:S04]  /*e810*/  LDL.64 R108, [R1+0x320] ;  /* 0x00032000016c7983 */ /* 0x000ee80000100a00 */
[----:B------:R4:W3:Y:S01]  /*e820*/  LDG.E.U16 R250, [R22.64] ;  /* 0x0000000616fa7981 */ /* 0x0008e2000c1e1500 */
[----:B0-----:R-:W-:-:S04]  /*e830*/  IMAD.WIDE R20, R184, 0x2, R186 ;  /* 0x00000002b8147825 */ /* 0x001fc800078e02ba */
[C---:B--2---:R-:W-:Y:S01]  /*e840*/  IMAD.WIDE R28, R184.reuse, 0x2, R106 ;  /* 0x00000002b81c7825 */ /* 0x044fe200078e026a */
[----:B------:R0:W2:Y:S04]  /*e850*/  LDG.E.U16 R251, [R20.64] ;  /* 0x0000000614fb7981 */ /* 0x0000a8000c1e1500 */
[----:B------:R-:W2:Y:S04]  /*e860*/  LDL.64 R106, [R1+0x310] ;  /* 0x00031000016a7983 */ /* 0x000ea80000100a00 */
[----:B------:R1:W2:Y:S01]  /*e870*/  LDG.E.U16 R249, [R28.64] ;  /* 0x000000061cf97981 */ /* 0x0002a2000c1e1500 */
[----:B0-----:R-:W-:-:S05]  /*e880*/  IMAD.WIDE R20, R184, 0x2, R114 ;  /* 0x00000002b8147825 */ /* 0x001fca00078e0272 */
[----:B------:R0:W2:Y:S01]  /*e890*/  LDG.E.U16 R248, [R20.64] ;  /* 0x0000000614f87981 */ /* 0x0000a2000c1e1500 */
[----:B-1----:R-:W-:-:S03]  /*e8a0*/  IMAD.WIDE R28, R184, 0x2, R102 ;  /* 0x00000002b81c7825 */ /* 0x002fc600078e0266 */
[----:B------:R-:W2:Y:S04]  /*e8b0*/  LDL.64 R102, [R1+0x300] ;  /* 0x0003000001667983 */ /* 0x000ea80000100a00 */
[----:B------:R1:W2:Y:S01]  /*e8c0*/  LDG.E.U16 R246, [R28.64] ;  /* 0x000000061cf67981 */ /* 0x0002a2000c1e1500 */
[----:B0-----:R-:W-:-:S03]  /*e8d0*/  IMAD.WIDE R20, R184, 0x2, R100 ;  /* 0x00000002b8147825 */ /* 0x001fc600078e0264 */
[----:B------:R-:W2:Y:S04]  /*e8e0*/  LDL.64 R100, [R1+0x2f8] ;  /* 0x0002f80001647983 */ /* 0x000ea80000100a00 */
[----:B------:R3:W2:Y:S01]  /*e8f0*/  LDG.E.U16 R245, [R20.64] ;  /* 0x0000000614f57981 */ /* 0x0006a2000c1e1500 */
[----:B----4-:R-:W-:-:S03]  /*e900*/  IMAD.WIDE R22, R184, 0x2, R104 ;  /* 0x00000002b8167825 */ /* 0x010fc600078e0268 */
[----:B------:R-:W4:Y:S04]  /*e910*/  LDL.64 R104, [R1+0x308] ;  /* 0x0003080001687983 */ /* 0x000f280000100a00 */
[----:B------:R0:W4:Y:S02]  /*e920*/  LDG.E.U16 R247, [R22.64] ;  /* 0x0000000616f77981 */ /* 0x000124000c1e1500 */
[----:B0-----:R-:W-:-:S05]  /*e930*/  IMAD.WIDE R22, R184, 0x2, R112 ;  /* 0x00000002b8167825 */ /* 0x001fca00078e0270 */
[----:B------:R0:W4:Y:S02]  /*e940*/  LDG.E.U16 R244, [R22.64] ;  /* 0x0000000616f47981 */ /* 0x000124000c1e1500 */
[C---:B0-----:R-:W-:Y:S02]  /*e950*/  IMAD.WIDE R22, R184.reuse, 0x2, R30 ;  /* 0x00000002b8167825 */ /* 0x041fe400078e021e */
[----:B------:R-:W4:Y:S02]  /*e960*/  LDL.64 R30, [R1+0x2f0] ;  /* 0x0002f000011e7983 */ /* 0x000f240000100a00 */
[C---:B-1----:R-:W-:Y:S02]  /*e970*/  IMAD.WIDE R28, R184.reuse, 0x2, R110 ;  /* 0x00000002b81c7825 */ /* 0x042fe400078e026e */
[----:B------:R-:W4:Y:S04]  /*e980*/  LDL.64 R110, [R1+0x2e8] ;  /* 0x0002e800016e7983 */ /* 0x000f280000100a00 */
[----:B------:R2:W4:Y:S04]  /*e990*/  LDG.E.U16 R243, [R28.64] ;  /* 0x000000061cf37981 */ /* 0x000528000c1e1500 */
[----:B------:R0:W4:Y:S01]  /*e9a0*/  LDG.E.U16 R241, [R22.64] ;  /* 0x0000000616f17981 */ /* 0x000122000c1e1500 */
[----:B---3--:R-:W-:-:S03]  /*e9b0*/  IMAD.WIDE R20, R184, 0x2, R108 ;  /* 0x00000002b8147825 */ /* 0x008fc600078e026c */
[----:B------:R-:W3:Y:S04]  /*e9c0*/  LDL.64 R108, [R1+0x2e0] ;  /* 0x0002e000016c7983 */ /* 0x000ee80000100a00 */
[----:B------:R4:W3:Y:S01]  /*e9d0*/  LDG.E.U16 R242, [R20.64] ;  /* 0x0000000614f27981 */ /* 0x0008e2000c1e1500 */
[----:B--2---:R-:W-:-:S03]  /*e9e0*/  IMAD.WIDE R28, R184, 0x2, R106 ;  /* 0x00000002b81c7825 */ /* 0x004fc600078e026a */
[----:B------:R-:W2:Y:S04]  /*e9f0*/  LDL.64 R106, [R1+0x2d0] ;  /* 0x0002d000016a7983 */ /* 0x000ea80000100a00 */
[----:B------:R1:W2:Y:S01]  /*ea00*/  LDG.E.U16 R240, [R28.64] ;  /* 0x000000061cf07981 */ /* 0x0002a2000c1e1500 */
[----:B0-----:R-:W-:-:S03]  /*ea10*/  IMAD.WIDE R22, R184, 0x2, R102 ;  /* 0x00000002b8167825 */ /* 0x001fc600078e0266 */
[----:B------:R-:W2:Y:S04]  /*ea20*/  LDL.64 R102, [R1+0x2c8] ;  /* 0x0002c80001667983 */ /* 0x000ea80000100a00 */
[----:B------:R0:W2:Y:S01]  /*ea30*/  LDG.E.U16 R186, [R22.64] ;  /* 0x0000000616ba7981 */ /* 0x0000a2000c1e1500 */
[----:B-1----:R-:W-:-:S03]  /*ea40*/  IMAD.WIDE R28, R184, 0x2, R100 ;  /* 0x00000002b81c7825 */ /* 0x002fc600078e0264 */
[----:B------:R-:W2:Y:S04]  /*ea50*/  LDL.64 R100, [R1+0x2c0] ;  /* 0x0002c00001647983 */ /* 0x000ea80000100a00 */
[----:B------:R3:W2:Y:S01]  /*ea60*/  LDG.E.U16 R185, [R28.64] ;  /* 0x000000061cb97981 */ /* 0x0006a2000c1e1500 */
[----:B----4-:R-:W-:-:S03]  /*ea70*/  IMAD.WIDE R20, R184, 0x2, R104 ;  /* 0x00000002b8147825 */ /* 0x010fc600078e0268 */
[----:B------:R-:W4:Y:S04]  /*ea80*/  LDL.64 R104, [R1+0x2d8] ;  /* 0x0002d80001687983 */ /* 0x000f280000100a00 */
[----:B------:R1:W4:Y:S04]  /*ea90*/  LDG.E.U16 R187, [R20.64] ;  /* 0x0000000614bb7981 */ /* 0x000328000c1e1500 */
[----:B------:R-:W4:Y:S01]  /*eaa0*/  LDL.LU R2, [R1+0x240] ;  /* 0x0002400001027983 */ /* 0x000f220000300800 */
[----:B-1----:R-:W-:-:S03]  /*eab0*/  IMAD.WIDE R20, R184, 0x2, R30 ;  /* 0x00000002b8147825 */ /* 0x002fc600078e021e */
[----:B------:R1:W1:Y:S04]  /*eac0*/  LDS R31, [R216.X8+0x10000] ;  /* 0x01000000d81f7984 */ /* 0x0002680000008800 */
[----:B------:R4:W4:Y:S01]  /*ead0*/  LDG.E.U16 R115, [R20.64] ;  /* 0x0000000614737981 */ /* 0x000922000c1e1500 */
[----:B0-----:R-:W-:-:S05]  /*eae0*/  IMAD.WIDE R22, R184, 0x2, R110 ;  /* 0x00000002b8167825 */ /* 0x001fca00078e026e */
[----:B------:R0:W4:Y:S02]  /*eaf0*/  LDG.E.U16 R114, [R22.64] ;  /* 0x0000000616727981 */ /* 0x000124000c1e1500 */
[----:B0-----:R-:W-:-:S04]  /*eb00*/  FADD R22, -R235, R217 ;  /* 0x000000d9eb167221 */ /* 0x001fc80000000100 */
[----:B------:R-:W-:Y:S02]  /*eb10*/  FMUL R30, R22, 1.4426950216293334961 ;  /* 0x3fb8aa3b161e7820 */ /* 0x000fe40000400000 */
[----:B---3--:R-:W-:-:S05]  /*eb20*/  IMAD.WIDE R28, R184, 0x2, R108 ;  /* 0x00000002b81c7825 */ /* 0x008fca00078e026c */
[----:B------:R0:W3:Y:S01]  /*eb30*/  LDG.E.U16 R113, [R28.64] ;  /* 0x000000061c717981 */ /* 0x0000e2000c1e1500 */
[----:B--2---:R-:W-:-:S05]  /*eb40*/  IMAD.WIDE R22, R184, 0x2, R102 ;  /* 0x00000002b8167825 */ /* 0x004fca00078e0266 */
[----:B------:R2:W3:Y:S01]  /*eb50*/  LDG.E.U16 R110, [R22.64] ;  /* 0x00000006166e7981 */ /* 0x0004e2000c1e1500 */
[----:B0-----:R-:W-:-:S04]  /*eb60*/  IMAD.WIDE R28, R184, 0x2, R100 ;  /* 0x00000002b81c7825 */ /* 0x001fc800078e0264 */
[----:B----4-:R-:W-:Y:S01]  /*eb70*/  IMAD.WIDE R20, R184, 0x2, R104 ;  /* 0x00000002b8147825 */ /* 0x010fe200078e0268 */
[----:B--2---:R-:W0:Y:S04]  /*eb80*/  LDS R22, [R218.X8+0x10000] ;  /* 0x01000000da167984 */ /* 0x004e280000008800 */
[----:B------:R-:W2:Y:S04]  /*eb90*/  LDL.64 R104, [R1+0x2b0] ;  /* 0x0002b00001687983 */ /* 0x000ea80000100a00 */
[----:B------:R4:W3:Y:S01]  /*eba0*/  LDG.E.U16 R112, [R20.64] ;  /* 0x0000000614707981 */ /* 0x0008e2000c1e1500 */
[----:B------:R-:W-:Y:S01]  /*ebb0*/  FADD R23, -R234, R219 ;  /* 0x000000dbea177221 */ /* 0x000fe20000000100 */
[----:B------:R-:W1:Y:S02]  /*ebc0*/  MUFU.EX2 R30, R30 ;  /* 0x0000001e001e7308 */ /* 0x000e640000000800 */
[----:B------:R0:W3:Y:S01]  /*ebd0*/  LDG.E.U16 R109, [R28.64] ;  /* 0x000000061c6d7981 */ /* 0x0000e2000c1e1500 */
[----:B----4-:R-:W-:-:S03]  /*ebe0*/  IMAD.WIDE R20, R184, 0x2, R106 ;  /* 0x00000002b8147825 */ /* 0x010fc600078e026a */
[----:B------:R-:W4:Y:S04]  /*ebf0*/  LDL.64 R106, [R1+0x2a8] ;  /* 0x0002a800016a7983 */ /* 0x000f280000100a00 */
[----:B------:R-:W0:Y:S04]  /*ec00*/  LDL.LU R102, [R1+0x244] ;  /* 0x0002440001667983 */ /* 0x000e280000300800 */
[----:B------:R-:W3:Y:S04]  /*ec10*/  LDL.64 R100, [R1+0x2a0] ;  /* 0x0002a00001647983 */ /* 0x000ee80000100a00 */
[----:B------:R1:W3:Y:S01]  /*ec20*/  LDG.E.U16 R111, [R20.64] ;  /* 0x00000006146f7981 */ /* 0x0002e2000c1e1500 */
[----:B------:R-:W-:-:S02]  /*ec30*/  FMUL R23, R23, 1.4426950216293334961 ;  /* 0x3fb8aa3b17177820 */ /* 0x000fc40000400000 */
[----:B-1----:R-:W-:-:S05]  /*ec40*/  IMAD.WIDE R20, R184, 0x2, R208 ;  /* 0x00000002b8147825 */ /* 0x002fca00078e02d0 */
[----:B------:R2:W3:Y:S01]  /*ec50*/  LDG.E.U16 R108, [R20.64] ;  /* 0x00000006146c7981 */ /* 0x0004e2000c1e1500 */
[C---:B------:R-:W-:Y:S02]  /*ec60*/  FMUL R216, R30.reuse, R12 ;  /* 0x0000000c1ed87220 */ /* 0x040fe40000400000 */
[C---:B------:R-:W-:Y:S02]  /*ec70*/  FMUL R217, R30.reuse, R13 ;  /* 0x0000000d1ed97220 */ /* 0x040fe40000400000 */
[----:B------:R-:W-:-:S05]  /*ec80*/  FFMA R2, R30, R2, R31 ;  /* 0x000000021e027223 */ /* 0x000fca000000001f */
[----:B------:R1:W-:Y:S04]  /*ec90*/  STL [R1+0x240], R2 ;  /* 0x0002400201007387 */ /* 0x0003e80000100800 */
[----:B-1----:R-:W3:Y:S01]  /*eca0*/  LDL.LU R2, [R1+0x248] ;  /* 0x0002480001027983 */ /* 0x002ee20000300800 */
[----:B--2---:R-:W-:-:S05]  /*ecb0*/  IMAD.WIDE R20, R184, 0x2, R104 ;  /* 0x00000002b8147825 */ /* 0x004fca00078e0268 */
[----:B------:R1:W2:Y:S02]  /*ecc0*/  LDG.E.U16 R104, [R20.64] ;  /* 0x0000000614687981 */ /* 0x0002a4000c1e1500 */
[----:B-1----:R-:W0:Y:S01]  /*ecd0*/  MUFU.EX2 R20, R23 ;  /* 0x0000001700147308 */ /* 0x002e220000000800 */
[----:B----4-:R-:W-:-:S05]  /*ece0*/  IMAD.WIDE R12, R184, 0x2, R106 ;  /* 0x00000002b80c7825 */ /* 0x010fca00078e026a */
[----:B------:R3:W4:Y:S01]  /*ecf0*/  LDG.E.U16 R103, [R12.64] ;  /* 0x000000060c677981 */ /* 0x000722000c1e1500 */
[----:B0-----:R-:W-:Y:S02]  /*ed00*/  FFMA R102, R20, R102, R22 ;  /* 0x0000006614667223 */ /* 0x001fe40000000016 */
[----:B---3--:R-:W-:-:S04]  /*ed10*/  IMAD.WIDE R12, R184, 0x2, R100 ;  /* 0x00000002b80c7825 */ /* 0x008fc800078e0264 */
[C---:B------:R-:W-:Y:S01]  /*ed20*/  FMUL R218, R20.reuse, R14 ;  /* 0x0000000e14da7220 */ /* 0x040fe20000400000 */
[----:B------:R0:W-:Y:S01]  /*ed30*/  STL [R1+0x244], R102 ;  /* 0x0002446601007387 */ /* 0x0001e20000100800 */
[----:B------:R-:W-:-:S03]  /*ed40*/  FMUL R219, R20, R15 ;  /* 0x0000000f14db7220 */ /* 0x000fc60000400000 */
[----:B------:R-:W1:Y:S01]  /*ed50*/  S2R R106, SR_TID.X ;  /* 0x00000000006a7919 */ /* 0x000e620000002100 */
[C---:B------:R-:W-:Y:S02]  /*ed60*/  FMUL R18, R20.reuse, R18 ;  /* 0x0000001214127220 */ /* 0x040fe40000400000 */
[----:B------:R-:W-:Y:S01]  /*ed70*/  FMUL R19, R20, R19 ;  /* 0x0000001314137220 */ /* 0x000fe20000400000 */
[----:B------:R-:W-:Y:S04]  /*ed80*/  LDS R100, [R0.X8+0x10000] ;  /* 0x0100000000647984 */ /* 0x000fe80000008800 */
[----:B0-----:R0:W3:Y:S02]  /*ed90*/  LDG.E.U16 R102, [R12.64] ;  /* 0x000000060c667981 */ /* 0x0010e4000c1e1500 */
[----:B0-----:R-:W-:-:S02]  /*eda0*/  FADD R12, -R233, R128 ;  /* 0x00000080e90c7221 */ /* 0x001fc40000000100 */
[----:B------:R-:W2:Y:S02]  /*edb0*/  LDL.LU R128, [R1+0x598] ;  /* 0x0005980001807983 */ /* 0x000ea40000300800 */
[----:B------:R-:W-:Y:S01]  /*edc0*/  FMUL R12, R12, 1.4426950216293334961 ;  /* 0x3fb8aa3b0c0c7820 */ /* 0x000fe20000400000 */
[----:B------:R-:W-:-:S03]  /*edd0*/  F2FP.PACK_AB R13, R125, R120 ;  /* 0x000000787d0d723e */ /* 0x000fc600000000ff */
[----:B------:R0:W1:Y:S01]  /*ede0*/  MUFU.EX2 R21, R12 ;  /* 0x0000000c00157308 */ /* 0x0000620000000800 */
[----:B------:R-:W-:Y:S02]  /*edf0*/  F2FP.PACK_AB R14, R121, R116 ;  /* 0x00000074790e723e */ /* 0x000fe400000000ff */
[----:B------:R-:W-:Y:S02]  /*ee00*/  F2FP.PACK_AB R15, R117, R146 ;  /* 0x00000092750f723e */ /* 0x000fe400000000ff */
[----:B0-----:R-:W-:Y:S02]  /*ee10*/  F2FP.PACK_AB R12, R129, R124 ;  /* 0x0000007c810c723e */ /* 0x001fe400000000ff */
[----:B------:R-:W3:Y:S04]  /*ee20*/  LDL.LU R129, [R1+0x594] ;  /* 0x0005940001817983 */ /* 0x000ee80000300800 */
[----:B------:R-:W4:Y:S04]  /*ee30*/  LDL.LU R124, [R1+0x590] ;  /* 0x00059000017c7983 */ /* 0x000f280000300800 */
[----:B------:R-:W4:Y:S04]  /*ee40*/  LDL.LU R125, [R1+0x58c] ;  /* 0x00058c00017d7983 */ /* 0x000f280000300800 */
[----:B------:R-:W4:Y:S04]  /*ee50*/  LDL.LU R120, [R1+0x588] ;  /* 0x0005880001787983 */ /* 0x000f280000300800 */
[----:B------:R-:W4:Y:S04]  /*ee60*/  LDL.LU R121, [R1+0x584] ;  /* 0x0005840001797983 */ /* 0x000f280000300800 */
[----:B------:R-:W4:Y:S04]  /*ee70*/  LDL.LU R116, [R1+0x580] ;  /* 0x0005800001747983 */ /* 0x000f280000300800 */
[----:B------:R-:W4:Y:S01]  /*ee80*/  LDL.LU R117, [R1+0x57c] ;  /* 0x00057c0001757983 */ /* 0x000f220000300800 */
[----:B-1----:R-:W-:Y:S01]  /*ee90*/  LOP3.LUT R106, R106, 0x1c, RZ, 0xc0, !PT ;  /* 0x0000001c6a6a7812 */ /* 0x002fe200078ec0ff */
[----:B------:R-:W-:-:S02]  /*eea0*/  FMUL R10, R20, R10 ;  /* 0x0000000a140a7220 */ /* 0x000fc40000400000 */
[----:B------:R-:W-:Y:S01]  /*eeb0*/  FMUL R11, R20, R11 ;  /* 0x0000000b140b7220 */ /* 0x000fe20000400000 */
[----:B------:R-:W-:Y:S01]  /*eec0*/  LEA.HI R106, R106, 0x50, RZ, 0x1e ;  /* 0x000000506a6a7811 */ /* 0x000fe200078ff0ff */
[C---:B------:R-:W-:Y:S01]  /*eed0*/  FMUL R6, R20.reuse, R6 ;  /* 0x0000000614067220 */ /* 0x040fe20000400000 */
[----:B------:R-:W4:Y:S04]  /*eee0*/  LDL.LU R146, [R1+0x578] ;  /* 0x0005780001927983 */ /* 0x000f280000300800 */
[----:B------:R0:W1:Y:S04]  /*eef0*/  LDS R22, [R106.X8+0x10000] ;  /* 0x010000006a167984 */ /* 0x0000680000008800 */
[----:B0-----:R-:W0:Y:S01]  /*ef00*/  S2R R106, SR_TID.X ;  /* 0x00000000006a7919 */ /* 0x001e220000002100 */
        /* <DEDUP_REMOVED lines=8> */
[----:B------:R-:W-:Y:S01]  /*ef90*/  FMUL R151, R20, R151 ;  /* 0x0000009714977220 */ /* 0x000fe20000400000 */
[----:B------:R-:W-:Y:S02]  /*efa0*/  F2FP.PACK_AB R20, R147, R142 ;  /* 0x0000008e9314723e */ /* 0x000fe400000000ff */
[----:B------:R-:W4:Y:S04]  /*efb0*/  LDL.LU R147, [R1+0x574] ;  /* 0x0005740001937983 */ /* 0x000f280000300800 */
[----:B------:R-:W4:Y:S01]  /*efc0*/  LDL.LU R142, [R1+0x570] ;  /* 0x00057000018e7983 */ /* 0x000f220000300800 */
[----:B-1----:R-:W-:-:S02]  /*efd0*/  FFMA R2, R21, R2, R22 ;  /* 0x0000000215027223 */ /* 0x002fc40000000016 */
[----:B------:R-:W-:Y:S01]  /*efe0*/  FADD R22, -R232, R143 ;  /* 0x0000008fe8167221 */ /* 0x000fe20000000100 */
[----:B0-----:R-:W-:Y:S01]  /*eff0*/  LOP3.LUT R106, R106, 0x1c, RZ, 0xc0, !PT ;  /* 0x0000001c6a6a7812 */ /* 0x001fe200078ec0ff */
[----:B------:R-:W4:Y:S02]  /*f000*/  LDL.LU R143, [R1+0x56c] ;  /* 0x00056c00018f7983 */ /* 0x000f240000300800 */
[----:B------:R-:W-:Y:S02]  /*f010*/  FMUL R22, R22, 1.4426950216293334961 ;  /* 0x3fb8aa3b16167820 */ /* 0x000fe40000400000 */
[----:B------:R-:W-:Y:S02]  /*f020*/  STL [R1+0x248], R2 ;  /* 0x0002480201007387 */ /* 0x000fe40000100800 */
[----:B------:R0:W1:Y:S02]  /*f030*/  MUFU.EX2 R101, R22 ;  /* 0x0000001600657308 */ /* 0x0000640000000800 */
[----:B------:R-:W4:Y:S01]  /*f040*/  LDL.LU R0, [R1+0x24c] ;  /* 0x00024c0001007983 */ /* 0x000f220000300800 */
[----:B------:R-:W-:-:S02]  /*f050*/  F2FP.PACK_AB R23, R134, R135 ;  /* 0x000000878617723e */ /* 0x000fc400000000ff */
[----:B------:R-:W-:Y:S02]  /*f060*/  LEA.HI R106, R106, 0x60, RZ, 0x1e ;  /* 0x000000606a6a7811 */ /* 0x000fe400078ff0ff */
[----:B0-----:R-:W-:Y:S02]  /*f070*/  F2FP.PACK_AB R22, R138, R139 ;  /* 0x0000008b8a16723e */ /* 0x001fe400000000ff */
[----:B------:R-:W4:Y:S04]  /*f080*/  LDL.LU R138, [R1+0x568] ;  /* 0x00056800018a7983 */ /* 0x000f280000300800 */
[----:B------:R-:W4:Y:S04]  /*f090*/  LDL.LU R139, [R1+0x564] ;  /* 0x00056400018b7983 */ /* 0x000f280000300800 */
[----:B------:R-:W4:Y:S01]  /*f0a0*/  LDL.LU R134, [R1+0x560] ;  /* 0x0005600001867983 */ /* 0x000f220000300800 */
[----:B------:R-:W-:-:S03]  /*f0b0*/  FMUL R144, R21, R144 ;  /* 0x0000009015907220 */ /* 0x000fc60000400000 */
[----:B------:R-:W4:Y:S01]  /*f0c0*/  LDL.LU R135, [R1+0x55c] ;  /* 0x00055c0001877983 */ /* 0x000f220000300800 */
[----:B------:R-:W-:-:S03]  /*f0d0*/  FMUL R145, R21, R145 ;  /* 0x0000009115917220 */ /* 0x000fc60000400000 */
[----:B------:R-:W4:Y:S01]  /*f0e0*/  LDL.LU R204, [R1+0x178] ;  /* 0x0001780001cc7983 */ /* 0x000f220000300800 */
[C---:B------:R-:W-:Y:S02]  /*f0f0*/  FMUL R140, R21.reuse, R140 ;  /* 0x0000008c158c7220 */ /* 0x040fe40000400000 */
[C---:B------:R-:W-:Y:S01]  /*f100*/  FMUL R141, R21.reuse, R141 ;  /* 0x0000008d158d7220 */ /* 0x040fe20000400000 */
[----:B------:R-:W4:Y:S01]  /*f110*/  LDL.LU R209, [R1+0x16c] ;  /* 0x00016c0001d17983 */ /* 0x000f220000300800 */
[C---:B------:R-:W-:Y:S02]  /*f120*/  FMUL R136, R21.reuse, R136 ;  /* 0x0000008815887220 */ /* 0x040fe40000400000 */
[C---:B------:R-:W-:Y:S01]  /*f130*/  FMUL R137, R21.reuse, R137 ;  /* 0x0000008915897220 */ /* 0x040fe20000400000 */
[----:B------:R-:W4:Y:S01]  /*f140*/  LDL.LU R208, [R1+0x164] ;  /* 0x0001640001d07983 */ /* 0x000f220000300800 */
[C---:B------:R-:W-:Y:S02]  /*f150*/  FMUL R132, R21.reuse, R132 ;  /* 0x0000008415847220 */ /* 0x040fe40000400000 */
[----:B------:R-:W-:Y:S01]  /*f160*/  FMUL R133, R21, R133 ;  /* 0x0000008515857220 */ /* 0x000fe20000400000 */
[----:B------:R-:W4:Y:S01]  /*f170*/  LDL.LU R238, [R1+0x7c] ;  /* 0x00007c0001ee7983 */ /* 0x000f220000300800 */
[----:B------:R-:W-:Y:S01]  /*f180*/  F2FP.PACK_AB R28, R130, R131 ;  /* 0x00000083821c723e */ /* 0x000fe200000000ff */
[----:B------:R-:W-:Y:S01]  /*f190*/  FMUL R16, R30, R16 ;  /* 0x000000101e107220 */ /* 0x000fe20000400000 */
[----:B------:R-:W-:Y:S01]  /*f1a0*/  F2FP.PACK_AB R29, R126, R127 ;  /* 0x0000007f7e1d723e */ /* 0x000fe200000000ff */
        /* <DEDUP_REMOVED lines=12> */
[----:B------:R-:W-:Y:S01]  /*f270*/  FMUL R149, R30, R149 ;  /* 0x000000951e957220 */ /* 0x000fe20000400000 */
[----:B------:R-:W-:Y:S01]  /*f280*/  F2FP.PACK_AB R30, R122, R123 ;  /* 0x0000007b7a1e723e */ /* 0x000fe200000000ff */
[----:B------:R-:W-:Y:S01]  /*f290*/  FADD R105, -R231, R118 ;  /* 0x00000076e7697221 */ /* 0x000fe20000000100 */
[----:B------:R-:W-:Y:S01]  /*f2a0*/  F2FP.PACK_AB R31, R119, R3 ;  /* 0x00000003771f723e */ /* 0x000fe200000000ff */
[----:B--2---:R-:W-:-:S02]  /*f2b0*/  FMUL R128, R21, R128 ;  /* 0x0000008015807220 */ /* 0x004fc40000400000 */
[C---:B---3--:R-:W-:Y:S02]  /*f2c0*/  FMUL R129, R21.reuse, R129 ;  /* 0x0000008115817220 */ /* 0x048fe40000400000 */
[C---:B----4-:R-:W-:Y:S02]  /*f2d0*/  FMUL R124, R21.reuse, R124 ;  /* 0x0000007c157c7220 */ /* 0x050fe40000400000 */
[C---:B------:R-:W-:Y:S02]  /*f2e0*/  FMUL R125, R21.reuse, R125 ;  /* 0x0000007d157d7220 */ /* 0x040fe40000400000 */
[C---:B------:R-:W-:Y:S02]  /*f2f0*/  FMUL R120, R21.reuse, R120 ;  /* 0x0000007815787220 */ /* 0x040fe40000400000 */
[C---:B------:R-:W-:Y:S02]  /*f300*/  FMUL R121, R21.reuse, R121 ;  /* 0x0000007915797220 */ /* 0x040fe40000400000 */
[----:B------:R-:W-:-:S02]  /*f310*/  FMUL R116, R21, R116 ;  /* 0x0000007415747220 */ /* 0x000fc40000400000 */
[----:B------:R-:W-:Y:S02]  /*f320*/  FMUL R117, R21, R117 ;  /* 0x0000007515757220 */ /* 0x000fe40000400000 */
[----:B------:R0:W2:Y:S04]  /*f330*/  LDS R21, [R106.X8+0x10000] ;  /* 0x010000006a157984 */ /* 0x0000a80000008800 */
[----:B0-----:R-:W3:Y:S04]  /*f340*/  LDL.LU R106, [R1+0x160] ;  /* 0x00016000016a7983 */ /* 0x001ee80000300800 */
[----:B------:R-:W4:Y:S04]  /*f350*/  LDL.LU R2, [R1+0x74] ;  /* 0x0000740001027983 */ /* 0x000f280000300800 */
[----:B------:R-:W4:Y:S04]  /*f360*/  LDL.LU R107, [R1+0x78] ;  /* 0x00007800016b7983 */ /* 0x000f280000300800 */
[----:B------:R-:W2:Y:S04]  /*f370*/  LDL.LU R130, [R1+0x558] ;  /* 0x0005580001827983 */ /* 0x000ea80000300800 */
[----:B------:R-:W3:Y:S04]  /*f380*/  LDL.LU R131, [R1+0x554] ;  /* 0x0005540001837983 */ /* 0x000ee80000300800 */
[----:B------:R-:W4:Y:S04]  /*f390*/  LDL.LU R126, [R1+0x550] ;  /* 0x00055000017e7983 */ /* 0x000f280000300800 */
[----:B------:R-:W4:Y:S04]  /*f3a0*/  LDL.LU R127, [R1+0x54c] ;  /* 0x00054c00017f7983 */ /* 0x000f280000300800 */
[----:B------:R-:W4:Y:S04]  /*f3b0*/  LDL.LU R122, [R1+0x548] ;  /* 0x00054800017a7983 */ /* 0x000f280000300800 */
[----:B------:R-:W4:Y:S04]  /*f3c0*/  LDL.LU R123, [R1+0x544] ;  /* 0x00054400017b7983 */ /* 0x000f280000300800 */
[----:B------:R-:W4:Y:S04]  /*f3d0*/  LDL.LU R118, [R1+0x540] ;  /* 0x0005400001767983 */ /* 0x000f280000300800 */
[----:B------:R-:W4:Y:S01]  /*f3e0*/  LDL.LU R119, [R1+0x53c] ;  /* 0x00053c0001777983 */ /* 0x000f220000300800 */
[----:B------:R-:W-:-:S02]  /*f3f0*/  FMUL R105, R105, 1.4426950216293334961 ;  /* 0x3fb8aa3b69697820 */ /* 0x000fc40000400000 */
[C---:B-1----:R-:W-:Y:S02]  /*f400*/  FMUL R146, R101.reuse, R146 ;  /* 0x0000009265927220 */ /* 0x042fe40000400000 */
[C---:B------:R-:W-:Y:S02]  /*f410*/  FMUL R147, R101.reuse, R147 ;  /* 0x0000009365937220 */ /* 0x040fe40000400000 */
[C---:B------:R-:W-:Y:S02]  /*f420*/  FFMA R0, R101.reuse, R0, R100 ;  /* 0x0000000065007223 */ /* 0x040fe40000000064 */
[----:B------:R-:W4:Y:S01]  /*f430*/  LDL.LU R100, [R1+0x17c] ;  /* 0x00017c0001647983 */ /* 0x000f220000300800 */
[----:B------:R-:W-:-:S03]  /*f440*/  FMUL R142, R101, R142 ;  /* 0x0000008e658e7220 */ /* 0x000fc60000400000 */
[----:B------:R-:W4:Y:S01]  /*f450*/  LDL.LU R3, [R1+0x250] ;  /* 0x0002500001037983 */ /* 0x000f220000300800 */
[----:B------:R-:W-:-:S03]  /*f460*/  FMUL R143, R101, R143 ;  /* 0x0000008f658f7220 */ /* 0x000fc60000400000 */
[----:B------:R0:W-:Y:S01]  /*f470*/  STL [R1+0x24c], R0 ;  /* 0x00024c0001007387 */ /* 0x0001e20000100800 */
[C---:B------:R-:W-:Y:S02]  /*f480*/  FMUL R138, R101.reuse, R138 ;  /* 0x0000008a658a7220 */ /* 0x040fe40000400000 */
[C---:B------:R-:W-:Y:S02]  /*f490*/  FMUL R139, R101.reuse, R139 ;  /* 0x0000008b658b7220 */ /* 0x040fe40000400000 */
[C---:B------:R-:W-:Y:S01]  /*f4a0*/  FMUL R134, R101.reuse, R134 ;  /* 0x0000008665867220 */ /* 0x040fe20000400000 */
[----:B0-----:R0:W1:Y:S01]  /*f4b0*/  MUFU.EX2 R0, R105 ;  /* 0x0000006900007308 */ /* 0x0010620000000800 */
[C---:B------:R-:W-:Y:S01]  /*f4c0*/  FMUL R135, R101.reuse, R135 ;  /* 0x0000008765877220 */ /* 0x040fe20000400000 */
[----:B0-----:R-:W4:Y:S01]  /*f4d0*/  LDL.LU R105, [R1+0x168] ;  /* 0x0001680001697983 */ /* 0x001f220000300800 */
[C---:B--2---:R-:W-:Y:S02]  /*f4e0*/  FMUL R130, R101.reuse, R130 ;  /* 0x0000008265827220 */ /* 0x044fe40000400000 */
[----:B---3--:R-:W-:-:S02]  /*f4f0*/  FMUL R131, R101, R131 ;  /* 0x0000008365837220 */ /* 0x008fc40000400000 */
[C---:B----4-:R-:W-:Y:S02]  /*f500*/  FMUL R126, R101.reuse, R126 ;  /* 0x0000007e657e7220 */ /* 0x050fe40000400000 */
[C---:B------:R-:W-:Y:S02]  /*f510*/  FMUL R127, R101.reuse, R127 ;  /* 0x0000007f657f7220 */ /* 0x040fe40000400000 */
[C---:B------:R-:W-:Y:S02]  /*f520*/  FMUL R122, R101.reuse, R122 ;  /* 0x0000007a657a7220 */ /* 0x040fe40000400000 */
[C---:B------:R-:W-:Y:S02]  /*f530*/  FMUL R123, R101.reuse, R123 ;  /* 0x0000007b657b7220 */ /* 0x040fe40000400000 */
[C---:B------:R-:W-:Y:S02]  /*f540*/  FMUL R118, R101.reuse, R118 ;  /* 0x0000007665767220 */ /* 0x040fe40000400000 */
[----:B------:R-:W-:-:S02]  /*f550*/  FMUL R119, R101, R119 ;  /* 0x0000007765777220 */ /* 0x000fc40000400000 */
[----:B------:R-:W2:Y:S01]  /*f560*/  LDL.LU R101, [R1+0x170] ;  /* 0x0001700001657983 */ /* 0x000ea20000300800 */
[----:B------:R-:W-:-:S03]  /*f570*/  F2FP.PACK_AB R100, R204, R100 ;  /* 0x00000064cc64723e */ /* 0x000fc600000000ff */
[----:B------:R-:W3:Y:S01]  /*f580*/  LDL.LU R204, [R1+0x538] ;  /* 0x0005380001cc7983 */ /* 0x000ee20000300800 */
[----:B-1----:R-:W-:Y:S01]  /*f590*/  FFMA R3, R0, R3, R21 ;  /* 0x0000000300037223 */ /* 0x002fe20000000015 */
[----:B------:R-:W-:Y:S02]  /*f5a0*/  F2FP.PACK_AB R105, R208, R105 ;  /* 0x00000069d069723e */ /* 0x000fe400000000ff */
[----:B------:R-:W0:Y:S01]  /*f5b0*/  S2R R239, SR_TID.X ;  /* 0x0000000000ef7919 */ /* 0x000e220000002100 */
[----:B--2---:R-:W-:-:S03]  /*f5c0*/  F2FP.PACK_AB R101, R209, R101 ;  /* 0x00000065d165723e */ /* 0x004fc600000000ff */
[----:B------:R-:W2:Y:S04]  /*f5d0*/  LDL.LU R209, [R1+0x534] ;  /* 0x0005340001d17983 */ /* 0x000ea80000300800 */
[----:B------:R-:W2:Y:S04]  /*f5e0*/  LDL.LU R208, [R1+0x530] ;  /* 0x0005300001d07983 */ /* 0x000ea80000300800 */
[----:B------:R1:W-:Y:S04]  /*f5f0*/  STL [R1+0x250], R3 ;  /* 0x0002500301007387 */ /* 0x0003e80000100800 */
[----:B-1----:R-:W4:Y:S01]  /*f600*/  LDL.LU R3, [R1+0x52c] ;  /* 0x00052c0001037983 */ /* 0x002f220000300800 */
[----:B0-----:R-:W-:-:S02]  /*f610*/  LOP3.LUT R239, R239, 0x1c, RZ, 0xc0, !PT ;  /* 0x0000001cefef7812 */ /* 0x001fc400078ec0ff */
[----:B------:R-:W-:Y:S02]  /*f620*/  F2FP.PACK_AB R106, R238, R106 ;  /* 0x0000006aee6a723e */ /* 0x000fe400000000ff */
[----:B------:R-:W-:Y:S02]  /*f630*/  F2FP.PACK_AB R107, R2, R107 ;  /* 0x0000006b026b723e */ /* 0x000fe400000000ff */
[C---:B------:R-:W-:Y:S02]  /*f640*/  LEA.HI R238, R239.reuse, 0x68, RZ, 0x1e ;  /* 0x00000068efee7811 */ /* 0x040fe400078ff0ff */
[C---:B------:R-:W-:Y:S02]  /*f650*/  LEA.HI R2, R239.reuse, 0x70, RZ, 0x1e ;  /* 0x00000070ef027811 */ /* 0x040fe400078ff0ff */
[----:B------:R-:W-:Y:S02]  /*f660*/  LEA.HI R239, R239, 0x78, RZ, 0x1e ;  /* 0x00000078efef7811 */ /* 0x000fe400078ff0ff */
[----:B------:R-:W-:Y:S04]  /*f670*/  LDS R238, [R238.X8+0x10000] ;  /* 0x01000000eeee7984 */ /* 0x000fe80000008800 */
[----:B------:R-:W-:Y:S04]  /*f680*/  LDS R2, [R2.X8+0x10000] ;  /* 0x0100000002027984 */ /* 0x000fe80000008800 */
[----:B------:R-:W-:Y:S04]  /*f690*/  LDS R239, [R239.X8+0x10000] ;  /* 0x01000000efef7984 */ /* 0x000fe80000008800 */
[----:B------:R-:W-:Y:S06]  /*f6a0*/  BAR.SYNC.DEFER_BLOCKING 0x0 ;  /* 0x0000000000007b1d */ /* 0x000fec0000010000 */
[----:B----4-:R0:W-:Y:S04]  /*f6b0*/  STS.U16 [R3+0x10000], R213 ;  /* 0x010000d503007388 */ /* 0x0101e80000000400 */
[----:B------:R1:W-:Y:S04]  /*f6c0*/  STS.U16 [R3+0x10100], R212 ;  /* 0x010100d403007388 */ /* 0x0003e80000000400 */
[----:B------:R4:W-:Y:S04]  /*f6d0*/  STS.U16 [R3+0x10200], R228 ;  /* 0x010200e403007388 */ /* 0x0009e80000000400 */
[----:B0-----:R-:W2:Y:S04]  /*f6e0*/  LDL.LU R213, [R1+0x528] ;  /* 0x0005280001d57983 */ /* 0x001ea80000300800 */
[----:B-1----:R-:W2:Y:S04]  /*f6f0*/  LDL.LU R212, [R1+0x524] ;  /* 0x0005240001d47983 */ /* 0x002ea80000300800 */
[----:B----4-:R-:W4:Y:S04]  /*f700*/  LDL.LU R228, [R1+0x520] ;  /* 0x0005200001e47983 */ /* 0x010f280000300800 */
[----:B------:R0:W-:Y:S04]  /*f710*/  STS.U16 [R3+0x10300], R229 ;  /* 0x010300e503007388 */ /* 0x0001e80000000400 */
[----:B------:R1:W-:Y:S04]  /*f720*/  STS.U16 [R3+0x10400], R230 ;  /* 0x010400e603007388 */ /* 0x0003e80000000400 */
[----:B------:R3:W-:Y:S04]  /*f730*/  STS.U16 [R3+0x10500], R252 ;  /* 0x010500fc03007388 */ /* 0x0007e80000000400 */
[----:B0-----:R-:W2:Y:S04]  /*f740*/  LDL.LU R229, [R1+0x51c] ;  /* 0x00051c0001e57983 */ /* 0x001ea80000300800 */
[----:B-1----:R-:W2:Y:S04]  /*f750*/  LDL.LU R230, [R1+0x518] ;  /* 0x0005180001e67983 */ /* 0x002ea80000300800 */
[----:B---3--:R-:W3:Y:S04]  /*f760*/  LDL.LU R252, [R1+0x514] ;  /* 0x0005140001fc7983 */ /* 0x008ee80000300800 */
[----:B------:R0:W-:Y:S04]  /*f770*/  STS.U16 [R3+0x10600], R251 ;  /* 0x010600fb03007388 */ /* 0x0001e80000000400 */
[----:B------:R1:W-:Y:S04]  /*f780*/  STS.U16 [R3+0x11300], R186 ;  /* 0x011300ba03007388 */ /* 0x0003e80000000400 */
[----:B0-----:R-:W2:Y:S04]  /*f790*/  LDL R251, [R1+0x1dc] ;  /* 0x0001dc0001fb7983 */ /* 0x001ea80000100800 */
[----:B-1----:R-:W2:Y:S04]  /*f7a0*/  LDL R186, [R1+0x1c4] ;  /* 0x0001c40001ba7983 */ /* 0x002ea80000100800 */
        /* <DEDUP_REMOVED lines=24> */
[----:B---3--:R-:W-:Y:S04]  /*f930*/  STS [R252+0x12000], R12 ;  /* 0x0120000cfc007388 */ /* 0x008fe80000000800 */
[----:B------:R-:W-:Y:S04]  /*f940*/  STS [R252+0x12100], R13 ;  /* 0x0121000dfc007388 */ /* 0x000fe80000000800 */
        /* <DEDUP_REMOVED lines=14> */
[----:B------:R-:W-:Y:S06]  /*fa30*/  BAR.SYNC.DEFER_BLOCKING 0x0 ;  /* 0x0000000000007b1d */ /* 0x000fec0000010000 */
[----:B--2---:R-:W-:Y:S04]  /*fa40*/  LDSM.16.M88.4 R20, [R186+0x12000] ;  /* 0x01200000ba14783b */ /* 0x004fe80000000200 */
[----:B------:R-:W0:Y:S04]  /*fa50*/  LDSM.16.M88.4 R100, [R251+0x10000] ;  /* 0x01000000fb64783b */ /* 0x000e280000000200 */
[----:B------:R-:W1:Y:S04]  /*fa60*/  LDSM.16.M88.4 R104, [R251+0x10800] ;  /* 0x01080000fb68783b */ /* 0x000e680000000200 */
[----:B------:R-:W2:Y:S04]  /*fa70*/  LDSM.16.M88.4 R112, [R251+0x11800] ;  /* 0x01180000fb70783b */ /* 0x000ea80000000200 */
[----:B------:R-:W-:Y:S04]  /*fa80*/  LDSM.16.M88.4 R108, [R251+0x11000] ;  /* 0x01100000fb6c783b */ /* 0x000fe80000000200 */
[----:B------:R-:W3:Y:S04]  /*fa90*/  LDSM.16.M88.4 R12, [R186+0x12400] ;  /* 0x01240000ba0c783b */ /* 0x000ee80000000200 */
[----:B------:R-:W-:Y:S01]  /*faa0*/  LDSM.16.M88.4 R28, [R186+0x12200] ;  /* 0x01220000ba1c783b */ /* 0x000fe20000000200 */
[C---:B0-----:R-:W-:Y:S08]  /*fab0*/  HMMA.16816.F32 R212, R20.reuse, R100, R212 ;  /* 0x0000006414d4723c */ /* 0x041ff000000018d4 */
[C---:B------:R-:W-:Y:S08]  /*fac0*/  HMMA.16816.F32 R208, R20.reuse, R102, R208 ;  /* 0x0000006614d0723c */ /* 0x040ff000000018d0 */
[C---:B-1----:R-:W-:Y:S07]  /*fad0*/  HMMA.16816.F32 R204, R20.reuse, R104, R204 ;  /* 0x0000006814cc723c */ /* 0x042fee00000018cc */
[----:B------:R0:W-:Y:S01]  /*fae0*/  STL.64 [R1+0x30], R212 ;  /* 0x000030d401007387 */ /* 0x0001e20000100a00 */
[C---:B------:R-:W-:Y:S03]  /*faf0*/  HMMA.16816.F32 R200, R20.reuse, R106, R200 ;  /* 0x0000006a14c8723c */ /* 0x040fe600000018c8 */
[----:B------:R-:W-:Y:S04]  /*fb00*/  STL.64 [R1+0x38], R214 ;  /* 0x000038d601007387 */ /* 0x000fe80000100a00 */
[----:B------:R-:W-:Y:S04]  /*fb10*/  STL.64 [R1+0x20], R208 ;  /* 0x000020d001007387 */ /* 0x000fe80000100a00 */
[----:B------:R1:W-:Y:S04]  /*fb20*/  STL.64 [R1+0x28], R210 ;  /* 0x000028d201007387 */ /* 0x0003e80000100a00 */
[----:B------:R-:W4:Y:S04]  /*fb30*/  LDL.LU R187, [R1+0x214] ;  /* 0x0002140001bb7983 */ /* 0x000f280000300800 */
[----:B------:R-:W-:Y:S04]  /*fb40*/  STL.64 [R1+0x10], R204 ;  /* 0x000010cc01007387 */ /* 0x000fe80000100a00 */
[----:B------:R-:W-:Y:S04]  /*fb50*/  STL.64 [R1+0x18], R206 ;  /* 0x000018ce01007387 */ /* 0x000fe80000100a00 */
[----:B------:R-:W-:Y:S04]  /*fb60*/  STL.64 [R1], R200 ;  /* 0x000000c801007387 */ /* 0x000fe80000100a00 */
[----:B------:R1:W-:Y:S04]  /*fb70*/  STL.64 [R1+0x8], R202 ;  /* 0x000008ca01007387 */ /* 0x0003e80000100a00 */
[----:B0-----:R-:W4:Y:S04]  /*fb80*/  LDL.LU R213, [R1+0x150] ;  /* 0x0001500001d57983 */ /* 0x001f280000300800 */
[----:B------:R-:W4:Y:S04]  /*fb90*/  LDL.LU R212, [R1+0x154] ;  /* 0x0001540001d47983 */ /* 0x000f280000300800 */
[----:B-1----:R-:W4:Y:S04]  /*fba0*/  LDL.LU R211, [R1+0x158] ;  /* 0x0001580001d37983 */ /* 0x002f280000300800 */
[----:B------:R-:W4:Y:S01]  /*fbb0*/  LDL.LU R208, [R1+0x15c] ;  /* 0x00015c0001d07983 */ /* 0x000f220000300800 */
[----:B--2---:R-:W-:Y:S03]  /*fbc0*/  HMMA.16816.F32 R240, R20, R112, R188 ;  /* 0x0000007014f0723c */ /* 0x004fe600000018bc */
[----:B------:R-:W0:Y:S04]  /*fbd0*/  LDSM.16.M88.4 R188, [R186+0x12800] ;  /* 0x01280000babc783b */ /* 0x000e280000000200 */
[----:B------:R-:W2:Y:S01]  /*fbe0*/  LDL.LU R202, [R1+0x140] ;  /* 0x0001400001ca7983 */ /* 0x000ea20000300800 */
[C---:B---3--:R-:W-:Y:S03]  /*fbf0*/  HMMA.16816.F32 R60, R12.reuse, R100, R60 ;  /* 0x000000640c3c723c */ /* 0x048fe6000000183c */
[----:B------:R-:W3:Y:S04]  /*fc00*/  LDL.LU R201, [R1+0x144] ;  /* 0x0001440001c97983 */ /* 0x000ee80000300800 */
[----:B------:R-:W2:Y:S01]  /*fc10*/  LDL.LU R200, [R1+0x148] ;  /* 0x0001480001c87983 */ /* 0x000ea20000300800 */
[C---:B------:R-:W-:Y:S08]  /*fc20*/  HMMA.16816.F32 R56, R12.reuse, R102, R56 ;  /* 0x000000660c38723c */ /* 0x040ff00000001838 */
[C---:B------:R-:W-:Y:S08]  /*fc30*/  HMMA.16816.F32 R52, R12.reuse, R104, R52 ;  /* 0x000000680c34723c */ /* 0x040ff00000001834 */
[C---:B------:R-:W-:Y:S08]  /*fc40*/  HMMA.16816.F32 R180, R12.reuse, R106, R180 ;  /* 0x0000006a0cb4723c */ /* 0x040ff000000018b4 */
[C---:B------:R-:W-:Y:S08]  /*fc50*/  HMMA.16816.F32 R176, R12.reuse, R108, R176 ;  /* 0x0000006c0cb0723c */ /* 0x040ff000000018b0 */
[C---:B------:R-:W-:Y:S08]  /*fc60*/  HMMA.16816.F32 R172, R12.reuse, R110, R172 ;  /* 0x0000006e0cac723c */ /* 0x040ff000000018ac */
[C---:B------:R-:W-:Y:S08]  /*fc70*/  HMMA.16816.F32 R168, R12.reuse, R112, R168 ;  /* 0x000000700ca8723c */ /* 0x040ff000000018a8 */
[----:B------:R-:W-:Y:S08]  /*fc80*/  HMMA.16816.F32 R164, R12, R114, R164 ;  /* 0x000000720ca4723c */ /* 0x000ff000000018a4 */
[C---:B0-----:R-:W-:Y:S08]  /*fc90*/  HMMA.16816.F32 R16, R188.reuse, R100, R16 ;  /* 0x00000064bc10723c */ /* 0x041ff00000001810 */
[C---:B------:R-:W-:Y:S08]  /*fca0*/  HMMA.16816.F32 R12, R188.reuse, R102, R216 ;  /* 0x00000066bc0c723c */ /* 0x040ff000000018d8 */
[C---:B------:R-:W-:Y:S08]  /*fcb0*/  HMMA.16816.F32 R8, R188.reuse, R104, R8 ;  /* 0x00000068bc08723c */ /* 0x040ff00000001808 */
[C---:B------:R-:W-:Y:S08]  /*fcc0*/  HMMA.16816.F32 R4, R188.reuse, R106, R4 ;  /* 0x0000006abc04723c */ /* 0x040ff00000001804 */
[C---:B------:R-:W-:Y:S08]  /*fcd0*/  HMMA.16816.F32 R160, R188.reuse, R108, R160 ;  /* 0x0000006cbca0723c */ /* 0x040ff000000018a0 */
[C---:B------:R-:W-:Y:S08]  /*fce0*/  HMMA.16816.F32 R156, R188.reuse, R110, R156 ;  /* 0x0000006ebc9c723c */ /* 0x040ff0000000189c */
[C---:B------:R-:W-:Y:S08]  /*fcf0*/  HMMA.16816.F32 R152, R188.reuse, R112, R152 ;  /* 0x00000070bc98723c */ /* 0x040ff00000001898 */
[----:B------:R-:W-:Y:S01]  /*fd00*/  HMMA.16816.F32 R148, R188, R114, R148 ;  /* 0x00000072bc94723c */ /* 0x000fe20000001894 */
[----:B------:R-:W3:Y:S04]  /*fd10*/  LDL.LU R191, [R1+0x14c] ;  /* 0x00014c0001bf7983 */ /* 0x000ee80000300800 */
[----:B------:R-:W3:Y:S04]  /*fd20*/  LDL.LU R205, [R1+0x130] ;  /* 0x0001300001cd7983 */ /* 0x000ee80000300800 */
[----:B------:R-:W3:Y:S04]  /*fd30*/  LDL.LU R204, [R1+0x134] ;  /* 0x0001340001cc7983 */ /* 0x000ee80000300800 */
[----:B------:R-:W3:Y:S04]  /*fd40*/  LDL.LU R203, [R1+0x138] ;  /* 0x0001380001cb7983 */ /* 0x000ee80000300800 */
[----:B------:R-:W3:Y:S04]  /*fd50*/  LDL.LU R210, [R1+0x13c] ;  /* 0x00013c0001d27983 */ /* 0x000ee80000300800 */
[----:B------:R-:W3:Y:S04]  /*fd60*/  LDL.LU R209, [R1+0x120] ;  /* 0x0001200001d17983 */ /* 0x000ee80000300800 */
[----:B------:R-:W3:Y:S04]  /*fd70*/  LDL.LU R207, [R1+0x124] ;  /* 0x0001240001cf7983 */ /* 0x000ee80000300800 */
[----:B------:R-:W3:Y:S01]  /*fd80*/  LDL.LU R206, [R1+0x128] ;  /* 0x0001280001ce7983 */ /* 0x000ee20000300800 */
[C---:B------:R-:W-:Y:S08]  /*fd90*/  HMMA.16816.F32 R248, R20.reuse, R108, R196 ;  /* 0x0000006c14f8723c */ /* 0x040ff000000018c4 */
[C---:B------:R-:W-:Y:S01]  /*fda0*/  HMMA.16816.F32 R244, R20.reuse, R110, R192 ;  /* 0x0000006e14f4723c */ /* 0x040fe200000018c0 */
[----:B------:R-:W-:Y:S07]  /*fdb0*/  LDSM.16.M88.4 R192, [R186+0x12a00] ;  /* 0x012a0000bac0783b */ /* 0x000fee0000000200 */
[----:B------:R-:W-:Y:S01]  /*fdc0*/  HMMA.16816.F32 R96, R20, R114, R96 ;  /* 0x000000721460723c */ /* 0x000fe20000001860 */
[----:B------:R-:W0:Y:S07]  /*fdd0*/  LDSM.16.M88.4 R20, [R186+0x12600] ;  /* 0x01260000ba14783b */ /* 0x000e2e0000000200 */
[C---:B------:R-:W-:Y:S08]  /*fde0*/  HMMA.16816.F32 R92, R28.reuse, R100, R92 ;  /* 0x000000641c5c723c */ /* 0x040ff0000000185c */
[C---:B------:R-:W-:Y:S08]  /*fdf0*/  HMMA.16816.F32 R88, R28.reuse, R102, R88 ;  /* 0x000000661c58723c */ /* 0x040ff00000001858 */
[C---:B------:R-:W-:Y:S08]  /*fe00*/  HMMA.16816.F32 R84, R28.reuse, R104, R84 ;  /* 0x000000681c54723c */ /* 0x040ff00000001854 */
[C---:B------:R-:W-:Y:S08]  /*fe10*/  HMMA.16816.F32 R80, R28.reuse, R106, R80 ;  /* 0x0000006a1c50723c */ /* 0x040ff00000001850 */
[C---:B------:R-:W-:Y:S08]  /*fe20*/  HMMA.16816.F32 R76, R28.reuse, R108, R76 ;  /* 0x0000006c1c4c723c */ /* 0x040ff0000000184c */
[C---:B------:R-:W-:Y:S08]  /*fe30*/  HMMA.16816.F32 R72, R28.reuse, R110, R72 ;  /* 0x0000006e1c48723c */ /* 0x040ff00000001848 */
[C---:B------:R-:W-:Y:S08]  /*fe40*/  HMMA.16816.F32 R68, R28.reuse, R112, R68 ;  /* 0x000000701c44723c */ /* 0x040ff00000001844 */
[----:B------:R-:W-:Y:S01]  /*fe50*/  HMMA.16816.F32 R64, R28, R114, R64 ;  /* 0x000000721c40723c */ /* 0x000fe20000001840 */
[----:B----4-:R-:W-:-:S04]  /*fe60*/  FADD R185, -R230, R187 ;  /* 0x000000bbe6b97221 */ /* 0x010fc80000000100 */
[----:B------:R-:W-:-:S06]  /*fe70*/  FMUL R185, R185, 1.4426950216293334961 ;  /* 0x3fb8aa3bb9b97820 */ /* 0x000fcc0000400000 */
[----:B------:R-:W1:Y:S01]  /*fe80*/  MUFU.EX2 R185, R185 ;  /* 0x000000b900b97308 */ /* 0x000e620000000800 */
[----:B0-----:R-:W-:Y:S07]  /*fe90*/  HMMA.16816.F32 R28, R20, R110, R224 ;  /* 0x0000006e141c723c */ /* 0x001fee00000018e0 */
[----:B------:R-:W-:Y:S01]  /*fea0*/  MOV R227, R186 ;  /* 0x000000ba00e37202 */ /* 0x000fe20000000f00 */
[C---:B------:R-:W-:Y:S01]  /*feb0*/  HMMA.16816.F32 R144, R192.reuse, R100, R144 ;  /* 0x00000064c090723c */ /* 0x040fe20000001890 */
[----:B------:R-:W4:Y:S04]  /*fec0*/  LDL.LU R186, [R1+0x218] ;  /* 0x0002180001ba7983 */ /* 0x000f280000300800 */
[----:B------:R-:W4:Y:S03]  /*fed0*/  LDL.LU R187, [R1+0x21c] ;  /* 0x00021c0001bb7983 */ /* 0x000f260000300800 */
[C---:B------:R-:W-:Y:S01]  /*fee0*/  HMMA.16816.F32 R140, R192.reuse, R102, R140 ;  /* 0x00000066c08c723c */ /* 0x040fe2000000188c */
[----:B------:R-:W0:Y:S07]  /*fef0*/  LDSM.16.M88.4 R196, [R227+0x12c00] ;  /* 0x012c0000e3c4783b */ /* 0x000e2e0000000200 */
[C---:B------:R-:W-:Y:S08]  /*ff00*/  HMMA.16816.F32 R136, R192.reuse, R104, R136 ;  /* 0x00000068c088723c */ /* 0x040ff00000001888 */
[C---:B------:R-:W-:Y:S08]  /*ff10*/  HMMA.16816.F32 R132, R192.reuse, R106, R132 ;  /* 0x0000006ac084723c */ /* 0x040ff00000001884 */
[C---:B------:R-:W-:Y:S08]  /*ff20*/  HMMA.16816.F32 R128, R192.reuse, R108, R128 ;  /* 0x0000006cc080723c */ /* 0x040ff00000001880 */
[C---:B------:R-:W-:Y:S08]  /*ff30*/  HMMA.16816.F32 R124, R192.reuse, R110, R124 ;  /* 0x0000006ec07c723c */ /* 0x040ff0000000187c */
[C---:B------:R-:W-:Y:S08]  /*ff40*/  HMMA.16816.F32 R120, R192.reuse, R112, R120 ;  /* 0x00000070c078723c */ /* 0x040ff00000001878 */
[----:B------:R-:W-:Y:S07]  /*ff50*/  HMMA.16816.F32 R116, R192, R114, R116 ;  /* 0x00000072c074723c */ /* 0x000fee0000001874 */
[----:B-1----:R-:W-:-:S02]  /*ff60*/  FMUL R195, R185, R208 ;  /* 0x000000d0b9c37220 */ /* 0x002fc40000400000 */
[----:B------:R-:W4:Y:S01]  /*ff70*/  LDL.LU R208, [R1+0x12c] ;  /* 0x00012c0001d07983 */ /* 0x000f220000300800 */
[C---:B------:R-:W-:Y:S02]  /*ff80*/  FMUL R192, R0.reuse, R213 ;  /* 0x000000d500c07220 */ /* 0x040fe40000400000 */
[C---:B------:R-:W-:Y:S02]  /*ff90*/  FMUL R193, R0.reuse, R212 ;  /* 0x000000d400c17220 */ /* 0x040fe40000400000 */
[C---:B------:R-:W-:Y:S02]  /*ffa0*/  FMUL R194, R185.reuse, R211 ;  /* 0x000000d3b9c27220 */ /* 0x040fe40000400000 */
[C---:B--2---:R-:W-:Y:S02]  /*ffb0*/  FMUL R188, R0.reuse, R202 ;  /* 0x000000ca00bc7220 */ /* 0x044fe40000400000 */
[----:B---3--:R-:W-:Y:S02]  /*ffc0*/  FMUL R189, R0, R201 ;  /* 0x000000c900bd7220 */ /* 0x008fe40000400000 */
[C---:B------:R-:W-:Y:S01]  /*ffd0*/  FMUL R190, R185.reuse, R200 ;  /* 0x000000c8b9be7220 */ /* 0x040fe20000400000 */
[----:B0-----:R-:W-:Y:S01]  /*ffe0*/  HMMA.16816.F32 R192, R196, R100, R192 ;  /* 0x00000064c4c0723c */ /* 0x001fe200000018c0 */
[----:B------:R-:W2:Y:S11]  /*fff0*/  LDL.LU R200, [R1+0x110] ;  /* 0x0001100001c87983 */ /* 0x000eb60000300800 */
[----:B------:R-:W-:Y:S11]  /*10000*/  @!UPT UIADD3 URZ, URZ, URZ, URZ ;  /* 0x0000003f3f3ff290 */ /* 0x000ff6000fffe03f */
[----:B------:R0:W-:Y:S04]  /*10010*/  STL.64 [R1+0x150], R192 ;  /* 0x000150c001007387 */ /* 0x0001e80000100a00 */
[----:B------:R1:W-:Y:S04]  /*10020*/  STL.64 [R1+0x158], R194 ;  /* 0x000158c201007387 */ /* 0x0003e80000100a00 */
[----:B------:R-:W3:Y:S04]  /*10030*/  LDL.LU R201, [R1+0x114] ;  /* 0x0001140001c97983 */ /* 0x000ee80000300800 */
[----:B------:R-:W3:Y:S01]  /*10040*/  LDL.LU R202, [R1+0x118] ;  /* 0x0001180001ca7983 */ /* 0x000ee20000300800 */
[----:B------:R-:W-:-:S07]  /*10050*/  FMUL R191, R185, R191 ;  /* 0x000000bfb9bf7220 */ /* 0x000fce0000400000 */
[----:B------:R-:W-:Y:S01]  /*10060*/  HMMA.16816.F32 R188, R196, R102, R188 ;  /* 0x00000066c4bc723c */ /* 0x000fe200000018bc */
[C---:B0-----:R-:W-:Y:S02]  /*10070*/  FMUL R192, R0.reuse, R205 ;  /* 0x000000cd00c07220 */ /* 0x041fe40000400000 */
[----:B-1----:R-:W-:Y:S02]  /*10080*/  FMUL R194, R185, R203 ;  /* 0x000000cbb9c27220 */ /* 0x002fe40000400000 */
[----:B------:R-:W3:Y:S01]  /*10090*/  LDL.LU R203, [R1+0x11c] ;  /* 0x00011c0001cb7983 */ /* 0x000ee20000300800 */
[----:B------:R-:W-:-:S03]  /*100a0*/  FMUL R193, R0, R204 ;  /* 0x000000cc00c17220 */ /* 0x000fc60000400000 */
[----:B------:R-:W3:Y:S01]  /*100b0*/  LDL.LU R215, [R1+0x100] ;  /* 0x0001000001d77983 */ /* 0x000ee20000300800 */
[----:B------:R-:W-:Y:S11]  /*100c0*/  FMUL R195, R185, R210 ;  /* 0x000000d2b9c37220 */ /* 0x000ff60000400000 */
[----:B------:R-:W-:Y:S02]  /*100d0*/  @!UPT UIADD3 URZ, URZ, URZ, URZ ;  /* 0x0000003f3f3ff290 */ /* 0x000fe4000fffe03f */
[----:B------:R0:W-:Y:S04]  /*100e0*/  STL.64 [R1+0x140], R188 ;  /* 0x000140bc01007387 */ /* 0x0001e80000100a00 */
[----:B------:R1:W-:Y:S04]  /*100f0*/  STL.64 [R1+0x148], R190 ;  /* 0x000148be01007387 */ /* 0x0003e80000100a00 */
[----:B------:R-:W3:Y:S04]  /*10100*/  LDL.LU R214, [R1+0x104] ;  /* 0x0001040001d67983 */ /* 0x000ee80000300800 */
[----:B------:R-:W3:Y:S04]  /*10110*/  LDL.LU R204, [R1+0x108] ;  /* 0x0001080001cc7983 */ /* 0x000ee80000300800 */
[----:B------:R-:W3:Y:S01]  /*10120*/  LDL.LU R205, [R1+0xf8] ;  /* 0x0000f80001cd7983 */ /* 0x000ee20000300800 */
[----:B------:R-:W-:Y:S03]  /*10130*/  HMMA.16816.F32 R192, R196, R104, R192 ;  /* 0x00000068c4c0723c */ /* 0x000fe600000018c0 */
[----:B------:R-:W3:Y:S01]  /*10140*/  LDL.LU R213, [R1+0x10c] ;  /* 0x00010c0001d57983 */ /* 0x000ee20000300800 */
[----:B0-----:R-:W-:-:S03]  /*10150*/  FMUL R189, R0, R207 ;  /* 0x000000cf00bd7220 */ /* 0x001fc60000400000 */
[----:B------:R-:W3:Y:S01]  /*10160*/  LDL.LU R207, [R1+0xf0] ;  /* 0x0000f00001cf7983 */ /* 0x000ee20000300800 */
[----:B-1----:R-:W-:Y:S11]  /*10170*/  FMUL R190, R185, R206 ;  /* 0x000000ceb9be7220 */ /* 0x002ff60000400000 */
[----:B------:R-:W-:Y:S04]  /*10180*/  @!UPT UIADD3 URZ, URZ, URZ, URZ ;  /* 0x0000003f3f3ff290 */ /* 0x000fe8000fffe03f */
[----:B------:R0:W-:Y:S04]  /*10190*/  STL.64 [R1+0x130], R192 ;  /* 0x000130c001007387 */ /* 0x0001e80000100a00 */
[----:B------:R1:W-:Y:S04]  /*101a0*/  STL.64 [R1+0x138], R194 ;  /* 0x000138c201007387 */ /* 0x0003e80000100a00 */
[----:B------:R-:W3:Y:S01]  /*101b0*/  LDL.LU R206, [R1+0xf4] ;  /* 0x0000f40001ce7983 */ /* 0x000ee20000300800 */
[----:B------:R-:W-:-:S03]  /*101c0*/  FMUL R188, R0, R209 ;  /* 0x000000d100bc7220 */ /* 0x000fc60000400000 */
[----:B------:R-:W3:Y:S04]  /*101d0*/  LDL.LU R211, [R1+0xe0] ;  /* 0x0000e00001d37983 */ /* 0x000ee80000300800 */
[----:B------:R-:W3:Y:S04]  /*101e0*/  LDL.LU R210, [R1+0xe4] ;  /* 0x0000e40001d27983 */ /* 0x000ee80000300800 */
[----:B------:R-:W3:Y:S04]  /*101f0*/  LDL.LU R209, [R1+0xe8] ;  /* 0x0000e80001d17983 */ /* 0x000ee80000300800 */
[----:B------:R-:W3:Y:S01]  /*10200*/  LDL.LU R212, [R1+0xfc] ;  /* 0x0000fc0001d47983 */ /* 0x000ee20000300800 */
[----:B----4-:R-:W-:-:S03]  /*10210*/  FMUL R191, R185, R208 ;  /* 0x000000d0b9bf7220 */ /* 0x010fc60000400000 */
[----:B------:R-:W4:Y:S04]  /*10220*/  LDL.LU R208, [R1+0xec] ;  /* 0x0000ec0001d07983 */ /* 0x000f280000300800 */
[----:B------:R-:W-:Y:S01]  /*10230*/  HMMA.16816.F32 R188, R196, R106, R188 ;  /* 0x0000006ac4bc723c */ /* 0x000fe200000018bc */
[C---:B--2---:R-:W-:Y:S02]  /*10240*/  FMUL R200, R0.reuse, R200 ;  /* 0x000000c800c87220 */ /* 0x044fe40000400000 */
[C---:B---3--:R-:W-:Y:S02]  /*10250*/  FMUL R201, R0.reuse, R201 ;  /* 0x000000c900c97220 */ /* 0x048fe40000400000 */
[C---:B------:R-:W-:Y:S11]  /*10260*/  FMUL R202, R185.reuse, R202 ;  /* 0x000000cab9ca7220 */ /* 0x040ff60000400000 */
[----:B------:R-:W-:Y:S07]  /*10270*/  @!UPT UIADD3 URZ, URZ, URZ, URZ ;  /* 0x0000003f3f3ff290 */ /* 0x000fee000fffe03f */
[----:B------:R-:W-:Y:S04]  /*10280*/  STL.64 [R1+0x120], R188 ;  /* 0x000120bc01007387 */ /* 0x000fe80000100a00 */
[----:B------:R-:W-:Y:S01]  /*10290*/  STL.64 [R1+0x128], R190 ;  /* 0x000128be01007387 */ /* 0x000fe20000100a00 */
[----:B------:R-:W-:Y:S03]  /*102a0*/  HMMA.16816.F32 R48, R20, R100, R48 ;  /* 0x000000641430723c */ /* 0x000fe60000001830 */
[----:B------:R-:W2:Y:S01]  /*102b0*/  LDSM.16.M88.4 R188, [R227+0x12e00] ;  /* 0x012e0000e3bc783b */ /* 0x000ea20000000200 */
[----:B------:R-:W-:Y:S02]  /*102c0*/  FMUL R203, R185, R203 ;  /* 0x000000cbb9cb7220 */ /* 0x000fe40000400000 */
[----:B0-----:R-:W-:-:S05]  /*102d0*/  FMUL R192, R0, R215 ;  /* 0x000000d700c07220 */ /* 0x001fca0000400000 */
[----:B------:R-:W-:Y:S01]  /*102e0*/  HMMA.16816.F32 R200, R196, R108, R200 ;  /* 0x0000006cc4c8723c */ /* 0x000fe200000018c8 */
[----:B------:R-:W-:Y:S02]  /*102f0*/  FMUL R193, R0, R214 ;  /* 0x000000d600c17220 */ /* 0x000fe40000400000 */
[C---:B-1----:R-:W-:Y:S02]  /*10300*/  FMUL R194, R185.reuse, R204 ;  /* 0x000000ccb9c27220 */ /* 0x042fe40000400000 */
[----:B------:R-:W3:Y:S01]  /*10310*/  LDL.LU R204, [R1+0xdc] ;  /* 0x0000dc0001cc7983 */ /* 0x000ee20000300800 */
[----:B------:R-:W-:-:S07]  /*10320*/  FMUL R195, R185, R213 ;  /* 0x000000d5b9c37220 */ /* 0x000fce0000400000 */
[----:B------:R-:W-:Y:S10]  /*10330*/  HMMA.16816.F32 R192, R196, R110, R192 ;  /* 0x0000006ec4c0723c */ /* 0x000ff400000018c0 */
[----:B------:R0:W-:Y:S04]  /*10340*/  STL.64 [R1+0x110], R200 ;  /* 0x000110c801007387 */ /* 0x0001e80000100a00 */
[----:B------:R1:W-:Y:S01]  /*10350*/  STL.64 [R1+0x118], R202 ;  /* 0x000118ca01007387 */ /* 0x0003e20000100a00 */
[----:B0-----:R-:W-:-:S03]  /*10360*/  FMUL R200, R0, R207 ;  /* 0x000000cf00c87220 */ /* 0x001fc60000400000 */
[----:B------:R-:W2:Y:S01]  /*10370*/  LDL.LU R207, [R1+0xd0] ;  /* 0x0000d00001cf7983 */ /* 0x000ea20000300800 */
[C---:B-1----:R-:W-:Y:S02]  /*10380*/  FMUL R202, R185.reuse, R205 ;  /* 0x000000cdb9ca7220 */ /* 0x042fe40000400000 */
[----:B------:R-:W-:Y:S02]  /*10390*/  FMUL R201, R0, R206 ;  /* 0x000000ce00c97220 */ /* 0x000fe40000400000 */
[----:B------:R-:W2:Y:S04]  /*103a0*/  LDL.LU R206, [R1+0xd4] ;  /* 0x0000d40001ce7983 */ /* 0x000ea80000300800 */
[----:B------:R0:W-:Y:S04]  /*103b0*/  STL.64 [R1+0x100], R192 ;  /* 0x000100c001007387 */ /* 0x0001e80000100a00 */
[----:B------:R1:W-:Y:S04]  /*103c0*/  STL.64 [R1+0x108], R194 ;  /* 0x000108c201007387 */ /* 0x0003e80000100a00 */
[----:B------:R-:W2:Y:S01]  /*103d0*/  LDL.LU R205, [R1+0xd8] ;  /* 0x0000d80001cd7983 */ /* 0x000ea20000300800 */
[----:B------:R-:W-:-:S07]  /*103e0*/  FMUL R203, R185, R212 ;  /* 0x000000d4b9cb7220 */ /* 0x000fce0000400000 */
[----:B------:R-:W-:Y:S01]  /*103f0*/  HMMA.16816.F32 R200, R196, R112, R200 ;  /* 0x00000070c4c8723c */ /* 0x000fe200000018c8 */
[C---:B0-----:R-:W-:Y:S02]  /*10400*/  FMUL R192, R0.reuse, R211 ;  /* 0x000000d300c07220 */ /* 0x041fe40000400000 */
[----:B------:R-:W-:Y:S02]  /*10410*/  FMUL R193, R0, R210 ;  /* 0x000000d200c17220 */ /* 0x000fe40000400000 */
[----:B------:R-:W2:Y:S03]  /*10420*/  LDL.LU R0, [R1+0x510] ;  /* 0x0005100001007983 */ /* 0x000ea60000300800 */
[----:B------:R-:W-:Y:S01]  /*10430*/  HMMA.16816.F32 R44, R20, R102, R44 ;  /* 0x00000066142c723c */ /* 0x000fe2000000182c */
[----:B-1----:R-:W-:-:S07]  /*10440*/  FMUL R194, R185, R209 ;  /* 0x000000d1b9c27220 */ /* 0x002fce0000400000 */
[C---:B------:R-:W-:Y:S08]  /*10450*/  HMMA.16816.F32 R40, R20.reuse, R104, R40 ;  /* 0x000000681428723c */ /* 0x040ff00000001828 */
[C---:B------:R-:W-:Y:S08]  /*10460*/  HMMA.16816.F32 R36, R20.reuse, R106, R36 ;  /* 0x0000006a1424723c */ /* 0x040ff00000001824 */
[C---:B------:R-:W-:Y:S08]  /*10470*/  HMMA.16816.F32 R32, R20.reuse, R108, R32 ;  /* 0x0000006c1420723c */ /* 0x040ff00000001820 */
[C---:B------:R-:W-:Y:S08]  /*10480*/  HMMA.16816.F32 R24, R20.reuse, R112, R24 ;  /* 0x000000701418723c */ /* 0x040ff00000001818 */
[----:B------:R-:W-:Y:S01]  /*10490*/  HMMA.16816.F32 R20, R20, R114, R220 ;  /* 0x000000721414723c */ /* 0x000fe200000018dc */
[----:B------:R-:W2:Y:S04]  /*104a0*/  LDL.LU R220, [R1+0xc8] ;  /* 0x0000c80001dc7983 */ /* 0x000ea80000300800 */
[----:B------:R-:W2:Y:S04]  /*104b0*/  LDL.LU R219, [R1+0xcc] ;  /* 0x0000cc0001db7983 */ /* 0x000ea80000300800 */
[----:B------:R0:W-:Y:S04]  /*104c0*/  STL.64 [R1+0xf0], R200 ;  /* 0x0000f0c801007387 */ /* 0x0001e80000100a00 */
[----:B------:R-:W-:Y:S04]  /*104d0*/  STL.64 [R1+0xf8], R202 ;  /* 0x0000f8ca01007387 */ /* 0x000fe80000100a00 */
[----:B0-----:R-:W2:Y:S04]  /*104e0*/  LDL.LU R201, [R1+0xc0] ;  /* 0x0000c00001c97983 */ /* 0x001ea80000300800 */
[----:B------:R-:W2:Y:S01]  /*104f0*/  LDL.LU R200, [R1+0xc4] ;  /* 0x0000c40001c87983 */ /* 0x000ea20000300800 */
[----:B----4-:R-:W-:-:S07]  /*10500*/  FMUL R195, R185, R208 ;  /* 0x000000d0b9c37220 */ /* 0x010fce0000400000 */
[----:B------:R-:W-:Y:S11]  /*10510*/  HMMA.16816.F32 R192, R196, R114, R192 ;  /* 0x00000072c4c0723c */ /* 0x000ff600000018c0 */
[----:B------:R-:W-:Y:S11]  /*10520*/  @!UPT UIADD3 URZ, URZ, URZ, URZ ;  /* 0x0000003f3f3ff290 */ /* 0x000ff6000fffe03f */
[----:B------:R-:W-:Y:S01]  /*10530*/  @!UPT UIADD3 URZ, URZ, URZ, URZ ;  /* 0x0000003f3f3ff290 */ /* 0x000fe2000fffe03f */
[----:B------:R-:W-:Y:S04]  /*10540*/  STL.64 [R1+0xe0], R192 ;  /* 0x0000e0c001007387 */ /* 0x000fe80000100a00 */
[----:B------:R3:W-:Y:S04]  /*10550*/  STL.64 [R1+0xe8], R194 ;  /* 0x0000e8c201007387 */ /* 0x0007e80000100a00 */
[----:B------:R-:W4:Y:S04]  /*10560*/  LDL.LU R218, [R1+0xb0] ;  /* 0x0000b00001da7983 */ /* 0x000f280000300800 */
[----:B------:R-:W4:Y:S04]  /*10570*/  LDL.LU R217, [R1+0xb4] ;  /* 0x0000b40001d97983 */ /* 0x000f280000300800 */
[----:B------:R-:W4:Y:S04]  /*10580*/  LDL.LU R216, [R1+0xb8] ;  /* 0x0000b80001d87983 */ /* 0x000f280000300800 */
[----:B------:R-:W4:Y:S01]  /*10590*/  LDL.LU R215, [R1+0xbc] ;  /* 0x0000bc0001d77983 */ /* 0x000f220000300800 */
[----:B------:R-:W-:-:S02]  /*105a0*/  FADD R186, -R229, R186 ;  /* 0x000000bae5ba7221 */ /* 0x000fc40000000100 */
[----:B------:R-:W-:Y:S01]  /*105b0*/  FADD R187, -R228, R187 ;  /* 0x000000bbe4bb7221 */ /* 0x000fe20000000100 */
[----:B------:R-:W4:Y:S01]  /*105c0*/  LDL.LU R214, [R1+0xa0] ;  /* 0x0000a00001d67983 */ /* 0x000f220000300800 */
[----:B------:R-:W-:Y:S02]  /*105d0*/  FMUL R186, R186, 1.4426950216293334961 ;  /* 0x3fb8aa3bbaba7820 */ /* 0x000fe40000400000 */
[----:B------:R-:W-:Y:S01]  /*105e0*/  FMUL R187, R187, 1.4426950216293334961 ;  /* 0x3fb8aa3bbbbb7820 */ /* 0x000fe20000400000 */
[----:B------:R-:W4:Y:S03]  /*105f0*/  LDL.LU R213, [R1+0xa4] ;  /* 0x0000a40001d57983 */ /* 0x000f260000300800 */
[----:B------:R-:W-:Y:S08]  /*10600*/  MUFU.EX2 R186, R186 ;  /* 0x000000ba00ba7308 */ /* 0x000ff00000000800 */
[----:B------:R-:W3:Y:S02]  /*10610*/  MUFU.EX2 R187, R187 ;  /* 0x000000bb00bb7308 */ /* 0x000ee40000000800 */
[----:B---3--:R-:W-:-:S02]  /*10620*/  FMUL R195, R187, R204 ;  /* 0x000000ccbbc37220 */ /* 0x008fc40000400000 */
[C---:B--2---:R-:W-:Y:S02]  /*10630*/  FMUL R192, R186.reuse, R207 ;  /* 0x000000cfbac07220 */ /* 0x044fe40000400000 */
[----:B------:R-:W-:Y:S02]  /*10640*/  FMUL R193, R186, R206 ;  /* 0x000000cebac17220 */ /* 0x000fe40000400000 */
[----:B------:R-:W-:-:S07]  /*10650*/  FMUL R194, R187, R205 ;  /* 0x000000cdbbc27220 */ /* 0x000fce0000400000 */
[----:B------:R-:W-:Y:S11]  /*10660*/  HMMA.16816.F32 R192, R188, R100, R192 ;  /* 0x00000064bcc0723c */ /* 0x000ff600000018c0 */
[----:B------:R-:W-:Y:S11]  /*10670*/  @!UPT UIADD3 URZ, URZ, URZ, URZ ;  /* 0x0000003f3f3ff290 */ /* 0x000ff6000fffe03f */
[----:B------:R-:W-:Y:S01]  /*10680*/  @!UPT UIADD3 URZ, URZ, URZ, URZ ;  /* 0x0000003f3f3ff290 */ /* 0x000fe2000fffe03f */
[----:B------:R-:W-:Y:S04]  /*10690*/  STL.64 [R1+0xd0], R192 ;  /* 0x0000d0c001007387 */ /* 0x000fe80000100a00 */
[----:B------:R0:W-:Y:S04]  /*106a0*/  STL.64 [R1+0xd8], R194 ;  /* 0x0000d8c201007387 */ /* 0x0001e80000100a00 */
[----:B------:R-:W2:Y:S04]  /*106b0*/  LDL.LU R212, [R1+0xa8] ;  /* 0x0000a80001d47983 */ /* 0x000ea80000300800 */
[----:B------:R-:W3:Y:S04]  /*106c0*/  LDL.LU R211, [R1+0xac] ;  /* 0x0000ac0001d37983 */ /* 0x000ee80000300800 */
[----:B------:R-:W3:Y:S04]  /*106d0*/  LDL.LU R210, [R1+0x90] ;  /* 0x0000900001d27983 */ /* 0x000ee80000300800 */
[----:B------:R-:W3:Y:S04]  /*106e0*/  LDL.LU R209, [R1+0x94] ;  /* 0x0000940001d17983 */ /* 0x000ee80000300800 */
[----:B------:R-:W3:Y:S04]  /*106f0*/  LDL.LU R208, [R1+0x98] ;  /* 0x0000980001d07983 */ /* 0x000ee80000300800 */
[----:B------:R-:W3:Y:S01]  /*10700*/  LDL.LU R207, [R1+0x9c] ;  /* 0x00009c0001cf7983 */ /* 0x000ee20000300800 */
[----:B0-----:R-:W-:-:S02]  /*10710*/  FMUL R194, R187, R220 ;  /* 0x000000dcbbc27220 */ /* 0x001fc40000400000 */
[----:B------:R-:W-:Y:S01]  /*10720*/  FMUL R195, R187, R219 ;  /* 0x000000dbbbc37220 */ /* 0x000fe20000400000 */
[----:B------:R-:W3:Y:S04]  /*10730*/  LDL.LU R206, [R1+0x80] ;  /* 0x0000800001ce7983 */ /* 0x000ee80000300800 */
[----:B------:R-:W3:Y:S04]  /*10740*/  LDL.LU R205, [R1+0x84] ;  /* 0x0000840001cd7983 */ /* 0x000ee80000300800 */
[----:B------:R-:W3:Y:S04]  /*10750*/  LDL.LU R204, [R1+0x88] ;  /* 0x0000880001cc7983 */ /* 0x000ee80000300800 */
[----:B------:R-:W3:Y:S01]  /*10760*/  LDL.LU R203, [R1+0x8c] ;  /* 0x00008c0001cb7983 */ /* 0x000ee20000300800 */
[----:B------:R-:W-:-:S03]  /*10770*/  FMUL R192, R186, R201 ;  /* 0x000000c9bac07220 */ /* 0x000fc60000400000 */
[----:B------:R-:W3:Y:S01]  /*10780*/  LDL.LU R202, [R1+0x50] ;  /* 0x0000500001ca7983 */ /* 0x000ee20000300800 */
[----:B------:R-:W-:-:S03]  /*10790*/  FMUL R193, R186, R200 ;  /* 0x000000c8bac17220 */ /* 0x000fc60000400000 */
[----:B------:R-:W3:Y:S04]  /*107a0*/  LDL.LU R201, [R1+0x54] ;  /* 0x0000540001c97983 */ /* 0x000ee80000300800 */
[----:B------:R-:W-:Y:S11]  /*107b0*/  HMMA.16816.F32 R100, R188, R102, R192 ;  /* 0x00000066bc64723c */ /* 0x000ff600000018c0 */
[----:B------:R-:W-:Y:S11]  /*107c0*/  @!UPT UIADD3 URZ, URZ, URZ, URZ ;  /* 0x0000003f3f3ff290 */ /* 0x000ff6000fffe03f */
[----:B------:R-:W-:Y:S01]  /*107d0*/  @!UPT UIADD3 URZ, URZ, URZ, URZ ;  /* 0x0000003f3f3ff290 */ /* 0x000fe2000fffe03f */
[----:B------:R4:W-:Y:S04]  /*107e0*/  STL.64 [R1+0xc0], R100 ;  /* 0x0000c06401007387 */ /* 0x0009e80000100a00 */
[----:B------:R0:W-:Y:S04]  /*107f0*/  STL.64 [R1+0xc8], R102 ;  /* 0x0000c86601007387 */ /* 0x0001e80000100a00 */
[----:B------:R-:W3:Y:S04]  /*10800*/  LDL.LU R200, [R1+0x58] ;  /* 0x0000580001c87983 */ /* 0x000ee80000300800 */
[----:B------:R-:W3:Y:S04]  /*10810*/  LDL.LU R199, [R1+0x5c] ;  /* 0x00005c0001c77983 */ /* 0x000ee80000300800 */
[----:B------:R-:W3:Y:S04]  /*10820*/  LDL.LU R198, [R1+0x40] ;  /* 0x0000400001c67983 */ /* 0x000ee80000300800 */
[----:B------:R-:W3:Y:S01]  /*10830*/  LDL.LU R197, [R1+0x44] ;  /* 0x0000440001c57983 */ /* 0x000ee20000300800 */
[----:B----4-:R-:W-:-:S02]  /*10840*/  FMUL R100, R186, R218 ;  /* 0x000000daba647220 */ /* 0x010fc40000400000 */
[----:B------:R-:W-:Y:S02]  /*10850*/  FMUL R101, R186, R217 ;  /* 0x000000d9ba657220 */ /* 0x000fe40000400000 */
[C---:B0-----:R-:W-:Y:S02]  /*10860*/  FMUL R102, R187.reuse, R216 ;  /* 0x000000d8bb667220 */ /* 0x041fe40000400000 */
[----:B------:R-:W-:-:S07]  /*10870*/  FMUL R103, R187, R215 ;  /* 0x000000d7bb677220 */ /* 0x000fce0000400000 */
[----:B------:R-:W-:Y:S11]  /*10880*/  HMMA.16816.F32 R100, R188, R104, R100 ;  /* 0x00000068bc64723c */ /* 0x000ff60000001864 */
[----:B------:R-:W-:Y:S11]  /*10890*/  @!UPT UIADD3 URZ, URZ, URZ, URZ ;  /* 0x0000003f3f3ff290 */ /* 0x000ff6000fffe03f */
[----:B------:R-:W-:Y:S01]  /*108a0*/  @!UPT UIADD3 URZ, URZ, URZ, URZ ;  /* 0x0000003f3f3ff290 */ /* 0x000fe2000fffe03f */
[----:B------:R0:W-:Y:S04]  /*108b0*/  STL.64 [R1+0xb0], R100 ;  /* 0x0000b06401007387 */ /* 0x0001e80000100a00 */
[----:B------:R2:W-:Y:S04]  /*108c0*/  STL.64 [R1+0xb8], R102 ;  /* 0x0000b86601007387 */ /* 0x0005e80000100a00 */
[----:B------:R-:W4:Y:S04]  /*108d0*/  LDL.LU R196, [R1+0x48] ;  /* 0x0000480001c47983 */ /* 0x000f280000300800 */
[----:B------:R-:W4:Y:S04]  /*108e0*/  LDL.LU R195, [R1+0x4c] ;  /* 0x00004c0001c37983 */ /* 0x000f280000300800 */
[----:B------:R-:W4:Y:S04]  /*108f0*/  LDL.LU R194, [R1+0x254] ;  /* 0x0002540001c27983 */ /* 0x000f280000300800 */
[----:B------:R-:W4:Y:S04]  /*10900*/  LDL.LU R193, [R1+0x258] ;  /* 0x0002580001c17983 */ /* 0x000f280000300800 */
[----:B------:R-:W4:Y:S01]  /*10910*/  LDL.LU R192, [R1+0x25c] ;  /* 0x00025c0001c07983 */ /* 0x000f220000300800 */
[----:B0-----:R-:W-:-:S02]  /*10920*/  FMUL R100, R186, R214 ;  /* 0x000000d6ba647220 */ /* 0x001fc40000400000 */
[----:B------:R-:W-:Y:S02]  /*10930*/  FMUL R101, R186, R213 ;  /* 0x000000d5ba657220 */ /* 0x000fe40000400000 */
[C---:B--2---:R-:W-:Y:S02]  /*10940*/  FMUL R102, R187.reuse, R212 ;  /* 0x000000d4bb667220 */ /* 0x044fe40000400000 */
[----:B---3--:R-:W-:-:S07]  /*10950*/  FMUL R103, R187, R211 ;  /* 0x000000d3bb677220 */ /* 0x008fce0000400000 */
[----:B------:R-:W-:Y:S07]  /*10960*/  HMMA.16816.F32 R104, R188, R106, R100 ;  /* 0x0000006abc68723c */ /* 0x000fee0000001864 */
[C---:B------:R-:W-:Y:S02]  /*10970*/  FMUL R100, R186.reuse, R210 ;  /* 0x000000d2ba647220 */ /* 0x040fe40000400000 */
[----:B------:R-:W-:Y:S02]  /*10980*/  FMUL R101, R186, R209 ;  /* 0x000000d1ba657220 */ /* 0x000fe40000400000 */
[----:B------:R-:W-:-:S02]  /*10990*/  FMUL R102, R187, R208 ;  /* 0x000000d0bb667220 */ /* 0x000fc40000400000 */
[----:B------:R-:W-:-:S10]  /*109a0*/  FMUL R103, R187, R207 ;  /* 0x000000cfbb677220 */ /* 0x000fd40000400000 */
[----:B------:R-:W-:Y:S04]  /*109b0*/  STL.64 [R1+0xa0], R104 ;  /* 0x0000a06801007387 */ /* 0x000fe80000100a00 */
[----:B------:R0:W-:Y:S02]  /*109c0*/  STL.64 [R1+0xa8], R106 ;  /* 0x0000a86a01007387 */ /* 0x0001e40000100a00 */
[----:B0-----:R-:W-:Y:S07]  /*109d0*/  HMMA.16816.F32 R104, R188, R108, R100 ;  /* 0x0000006cbc68723c */ /* 0x001fee0000001864 */
[----:B------:R-:W-:-:S02]  /*109e0*/  FMUL R100, R186, R206 ;  /* 0x000000ceba647220 */ /* 0x000fc40000400000 */
[----:B------:R-:W-:Y:S02]  /*109f0*/  FMUL R101, R186, R205 ;  /* 0x000000cdba657220 */ /* 0x000fe40000400000 */
[C---:B------:R-:W-:Y:S02]  /*10a00*/  FMUL R102, R187.reuse, R204 ;  /* 0x000000ccbb667220 */ /* 0x040fe40000400000 */
[----:B------:R-:W-:-:S10]  /*10a10*/  FMUL R103, R187, R203 ;  /* 0x000000cbbb677220 */ /* 0x000fd40000400000 */
[----:B------:R-:W-:Y:S04]  /*10a20*/  STL.64 [R1+0x90], R104 ;  /* 0x0000906801007387 */ /* 0x000fe80000100a00 */
[----:B------:R0:W-:Y:S02]  /*10a30*/  STL.64 [R1+0x98], R106 ;  /* 0x0000986a01007387 */ /* 0x0001e40000100a00 */
[----:B0-----:R-:W-:Y:S07]  /*10a40*/  HMMA.16816.F32 R104, R188, R110, R100 ;  /* 0x0000006ebc68723c */ /* 0x001fee0000001864 */
[----:B------:R-:W-:-:S02]  /*10a50*/  FMUL R100, R186, R202 ;  /* 0x000000caba647220 */ /* 0x000fc40000400000 */
[----:B------:R-:W-:Y:S02]  /*10a60*/  FMUL R101, R186, R201 ;  /* 0x000000c9ba657220 */ /* 0x000fe40000400000 */
[C---:B------:R-:W-:Y:S02]  /*10a70*/  FMUL R102, R187.reuse, R200 ;  /* 0x000000c8bb667220 */ /* 0x040fe40000400000 */
[----:B------:R-:W-:-:S07]  /*10a80*/  FMUL R103, R187, R199 ;  /* 0x000000c7bb677220 */ /* 0x000fce0000400000 */
[----:B------:R-:W-:Y:S03]  /*10a90*/  HMMA.16816.F32 R100, R188, R112, R100 ;  /* 0x00000070bc64723c */ /* 0x000fe60000001864 */
[----:B------:R-:W-:Y:S04]  /*10aa0*/  STL.64 [R1+0x80], R104 ;  /* 0x0000806801007387 */ /* 0x000fe80000100a00 */
[----:B------:R-:W-:Y:S11]  /*10ab0*/  STL.64 [R1+0x88], R106 ;  /* 0x0000886a01007387 */ /* 0x000ff60000100a00 */
[----:B------:R-:W-:Y:S05]  /*10ac0*/  @!UPT UIADD3 URZ, URZ, URZ, URZ ;  /* 0x0000003f3f3ff290 */ /* 0x000fea000fffe03f */
[----:B------:R0:W-:Y:S04]  /*10ad0*/  STL.64 [R1+0x50], R100 ;  /* 0x0000506401007387 */ /* 0x0001e80000100a00 */
[----:B------:R4:W-:Y:S01]  /*10ae0*/  STL.64 [R1+0x58], R102 ;  /* 0x0000586601007387 */ /* 0x0009e20000100a00 */
[C---:B0-----:R-:W-:Y:S02]  /*10af0*/  FMUL R100, R186.reuse, R198 ;  /* 0x000000c6ba647220 */ /* 0x041fe40000400000 */
[----:B------:R-:W-:Y:S02]  /*10b00*/  FMUL R101, R186, R197 ;  /* 0x000000c5ba657220 */ /* 0x000fe40000400000 */
[C---:B----4-:R-:W-:Y:S02]  /*10b10*/  FMUL R102, R187.reuse, R196 ;  /* 0x000000c4bb667220 */ /* 0x050fe40000400000 */
[----:B------:R-:W-:-:S07]  /*10b20*/  FMUL R103, R187, R195 ;  /* 0x000000c3bb677220 */ /* 0x000fce0000400000 */
[----:B------:R-:W-:Y:S01]  /*10b30*/  HMMA.16816.F32 R100, R188, R114, R100 ;  /* 0x00000072bc64723c */ /* 0x000fe20000001864 */
[----:B------:R-:W-:Y:S02]  /*10b40*/  FFMA R194, R185, R194, R238 ;  /* 0x000000c2b9c27223 */ /* 0x000fe400000000ee */
[----:B------:R-:W-:Y:S01]  /*10b50*/  FFMA R193, R186, R193, R2 ;  /* 0x000000c1bac17223 */ /* 0x000fe20000000002 */
[----:B------:R-:W2:Y:S01]  /*10b60*/  LDL.LU R238, [R1+0x50c] ;  /* 0x00050c0001ee7983 */ /* 0x000ea20000300800 */
[----:B------:R-:W-:-:S03]  /*10b70*/  FFMA R192, R187, R192, R239 ;  /* 0x000000c0bbc07223 */ /* 0x000fc600000000ef */
[----:B------:R-:W3:Y:S04]  /*10b80*/  LDL.LU R2, [R1+0x508] ;  /* 0x0005080001027983 */ /* 0x000ee80000300800 */
[----:B------:R-:W-:Y:S04]  /*10b90*/  STL [R1+0x254], R194 ;  /* 0x000254c201007387 */ /* 0x000fe80000100800 */
[----:B------:R-:W4:Y:S04]  /*10ba0*/  LDL.LU R239, [R1+0x504] ;  /* 0x0005040001ef7983 */ /* 0x000f280000300800 */
[----:B------:R-:W-:Y:S04]  /*10bb0*/  STL [R1+0x258], R193 ;  /* 0x000258c101007387 */ /* 0x000fe80000100800 */
[----:B------:R0:W-:Y:S04]  /*10bc0*/  STL.64 [R1+0x40], R100 ;  /* 0x0000406401007387 */ /* 0x0001e80000100a00 */
[----:B------:R-:W-:Y:S04]  /*10bd0*/  STL.64 [R1+0x48], R102 ;  /* 0x0000486601007387 */ /* 0x000fe80000100a00 */
[----:B0-----:R-:W2:Y:S04]  /*10be0*/  LDL R101, [R1+0x6c] ;  /* 0x00006c0001657983 */ /* 0x001ea80000100800 */
[----:B------:R-:W3:Y:S04]  /*10bf0*/  LDL R100, [R1+0x68] ;  /* 0x0000680001647983 */ /* 0x000ee80000100800 */
[----:B------:R-:W-:Y:S04]  /*10c00*/  STL [R1+0x25c], R192 ;  /* 0x00025cc001007387 */ /* 0x000fe80000100800 */
[----:B------:R-:W0:Y:S04]  /*10c10*/  S2R R215, SR_CTAID.X ;  /* 0x0000000000d77919 */ /* 0x000e280000002500 */
[----:B--2---:R1:W-:Y:S04]  /*10c20*/  STL [R1+0x1e0], R101 ;  /* 0x0001e06501007387 */ /* 0x0043e80000100800 */
[----:B-1----:R-:W2:Y:S04]  /*10c30*/  LDL R101, [R1+0x64] ;  /* 0x0000640001657983 */ /* 0x002ea80000100800 */
[----:B---3--:R1:W-:Y:S01]  /*10c40*/  STL [R1+0x1e4], R100 ;  /* 0x0001e46401007387 */ /* 0x0083e20000100800 */
[----:B------:R-:W-:Y:S01]  /*10c50*/  UIADD3 UR4, UP0, UR4, 0x10, URZ ;  /* 0x0000001004047890 */ /* 0x000fe2000ff1e03f */
[----:B-1----:R-:W-:-:S02]  /*10c60*/  MOV R100, R2 ;  /* 0x0000000200647202 */ /* 0x002fc40000000f00 */
[----:B------:R1:W5:Y:S01]  /*10c70*/  LDL.LU R2, [R1+0x500] ;  /* 0x0005000001027983 */ /* 0x0003620000300800 */
[----:B0-----:R-:W-:Y:S01]  /*10c80*/  SHF.L.U32 R215, R215, 0x7, RZ ;  /* 0x00000007d7d77819 */ /* 0x001fe200000006ff */
[----:B------:R-:W-:-:S03]  /*10c90*/  UIADD3.X UR5, URZ, UR5, URZ, UP0, !UPT ;  /* 0x000000053f057290 */ /* 0x000fc600087fe43f */
[----:B------:R-:W-:-:S03]  /*10ca0*/  IADD3 R199, R215, 0x80, RZ ;  /* 0x00000080d7c77810 */ /* 0x000fc60007ffe0ff */
[----:B------:R-:W-:Y:S02]  /*10cb0*/  MOV R104, UR5 ;  /* 0x0000000500687c02 */ /* 0x000fe40008000f00 */
[----:B------:R-:W-:-:S04]  /*10cc0*/  ISETP.LE.U32.AND P1, PT, R199, UR4, PT ;  /* 0x00000004c7007c0c */ /* 0x000fc8000bf23070 */
[----:B------:R-:W-:Y:S02]  /*10cd0*/  ISETP.GE.U32.AND.EX P1, PT, R104, RZ, PT, P1 ;  /* 0x000000ff6800720c */ /* 0x000fe40003f26110 */
[----:B------:R-:W-:-:S05]  /*10ce0*/  MOV R105, 0x10 ;  /* 0x0000001000697802 */ /* 0x000fca0000000f00 */
[C---:B------:R-:W-:Y:S02]  /*10cf0*/  IMAD R0, R105.reuse, c[0x0][0x1a4], R0 ;  /* 0x0000690069007a24 */ /* 0x040fe400078e0200 */
[----:B------:R-:W-:Y:S01]  /*10d00*/  IMAD R184, R105, c[0x0][0x1b4], R184 ;  /* 0x00006d0069b87a24 */ /* 0x000fe200078e02b8 */
[----:B--2---:R1:W-:Y:S04]  /*10d10*/  STL [R1+0x1e8], R101 ;  /* 0x0001e86501007387 */ /* 0x0043e80000100800 */
[----:B----4-:R1:W-:Y:S04]  /*10d20*/  STL [R1+0x1f0], R239 ;  /* 0x0001f0ef01007387 */ /* 0x0103e80000100800 */
[----:B------:R1:W-:Y:S04]  /*10d30*/  STL [R1+0x1ec], R100 ;  /* 0x0001ec6401007387 */ /* 0x0003e80000100800 */
        /* <DEDUP_REMOVED lines=10> */
[----:B------:R1:W-:Y:S01]  /*10de0*/  STL [R1+0x21c], R228 ;  /* 0x00021ce401007387 */ /* 0x0003e20000100800 */
[----:B------:R-:W-:Y:S01]  /*10df0*/  @P1 CALL.REL.NOINC `(.L_x_0) ;  /* 0x0000001000001944 */ /* 0x000fe20003c00000 */
[----:B------:R-:W-:Y:S05]  /*10e00*/  BRA `(.L_x_1) ;  /* 0xffff836000007947 */ /* 0x000fea000383ffff */
.L_x_0:
[----:B---3--:R-:W-:Y:S04]  /*10e10*/  STL.64 [R1+0x530], R238 ;  /* 0x000530ee01007387 */ /* 0x008fe80000100a00 */
[----:B------:R0:W-:Y:S04]  /*10e20*/  STL [R1+0x528], R237 ;  /* 0x000528ed01007387 */ /* 0x0001e80000100800 */
[----:B------:R2:W-:Y:S04]  /*10e30*/  STL [R1+0x524], R236 ;  /* 0x000524ec01007387 */ /* 0x0005e80000100800 */
[----:B------:R3:W-:Y:S04]  /*10e40*/  STL [R1+0x520], R235 ;  /* 0x000520eb01007387 */ /* 0x0007e80000100800 */
[----:B------:R4:W-:Y:S04]  /*10e50*/  STL [R1+0x51c], R234 ;  /* 0x00051cea01007387 */ /* 0x0009e80000100800 */
[----:B------:R1:W-:Y:S04]  /*10e60*/  STL [R1+0x518], R233 ;  /* 0x000518e901007387 */ /* 0x0003e80000100800 */
[----:B------:R-:W-:Y:S04]  /*10e70*/  STL [R1+0x510], R232 ;  /* 0x000510e801007387 */ /* 0x000fe80000100800 */
[----:B------:R0:W-:Y:S04]  /*10e80*/  STL [R1+0x50c], R231 ;  /* 0x00050ce701007387 */ /* 0x0001e80000100800 */
[----:B------:R0:W-:Y:S04]  /*10e90*/  STL [R1+0x508], R230 ;  /* 0x000508e601007387 */ /* 0x0001e80000100800 */
[----:B------:R0:W-:Y:S04]  /*10ea0*/  STL [R1+0x504], R229 ;  /* 0x000504e501007387 */ /* 0x0001e80000100800 */
[----:B------:R-:W-:Y:S04]  /*10eb0*/  STL [R1+0x500], R228 ;  /* 0x000500e401007387 */ /* 0x000fe80000100800 */
[----:B------:R-:W2:Y:S04]  /*10ec0*/  LDL.LU R114, [R1+0x220] ;  /* 0x0002200001727983 */ /* 0x000ea80000300800 */
[----:B------:R-:W3:Y:S04]  /*10ed0*/  LDL.LU R103, [R1+0x58] ;  /* 0x0000580001677983 */ /* 0x000ee80000300800 */
        /* <DEDUP_REMOVED lines=9> */
[----:B------:R-:W4:Y:S04]  /*10f70*/  LDL.LU R199, [R1+0x4c] ;  /* 0x00004c0001c77983 */ /* 0x000f280000300800 */
        /* <DEDUP_REMOVED lines=18> */
[----:B------:R-:W4:Y:S01]  /*110a0*/  LDL.LU R192, [R1+0xb8] ;  /* 0x0000b80001c07983 */ /* 0x000f220000300800 */
[----:B------:R-:W-:-:S03]  /*110b0*/  MOV R186, 0x3dc6b27f ;  /* 0x3dc6b27f00ba7802 */ /* 0x000fc60000000f00 */
[----:B------:R-:W4:Y:S01]  /*110c0*/  LDL.LU R112, [R1+0x224] ;  /* 0x0002240001707983 */ /* 0x000f220000300800 */
[----:B------:R-:W-:Y:S01]  /*110d0*/  LOP3.LUT R0, R0, 0xfffffeff, RZ, 0xc0, !PT ;  /* 0xfffffeff00007812 */ /* 0x000fe200078ec0ff */
[C---:B--2---:R-:W-:Y:S01]  /*110e0*/  FMUL R3, R114.reuse, 8388608 ;  /* 0x4b00000072037820 */ /* 0x044fe20000400000 */
[----:B------:R-:W-:-:S04]  /*110f0*/  FSETP.GEU.AND P0, PT, R114, 1.175494350822287508e-38, PT ;  /* 0x008000007200780b */ /* 0x000fc80003f0e000 */
[----:B------:R-:W-:-:S04]  /*11100*/  FSEL R3, R3, R114, !P0 ;  /* 0x0000007203037208 */ /* 0x000fc80004000000 */
[----:B-1----:R-:W-:-:S04]  /*11110*/  IADD3 R100, R3, -0x3f3504f3, RZ ;  /* 0xc0cafb0d03647810 */ /* 0x002fc80007ffe0ff */
[----:B------:R-:W-:-:S04]  /*11120*/  LOP3.LUT R100, R100, 0xff800000, RZ, 0xc0, !PT ;  /* 0xff80000064647812 */ /* 0x000fc800078ec0ff */
[----:B-----5:R-:W-:Y:S01]  /*11130*/  IADD3 R2, R3, -R100, RZ ;  /* 0x8000006403027210 */ /* 0x020fe20007ffe0ff */
[----:B------:R1:W2:Y:S04]  /*11140*/  I2F R102, R100 ;  /* 0x0000006400667306 */ /* 0x0002a80000201400 */
[----:B------:R-:W-:-:S04]  /*11150*/  FADD R2, R2, -1 ;  /* 0xbf80000002027421 */ /* 0x000fc80000000000 */
[----:B------:R-:W-:-:S04]  /*11160*/  FFMA.FTZ R101, R2, R186, -0.16845393180847167969 ;  /* 0xbe2c7f3002657423 */ /* 0x000fc800000100ba */
[----:B------:R-:W-:-:S04]  /*11170*/  FFMA.FTZ R101, R2, R101, 0.1716887056827545166 ;  /* 0x3e2fcf2a02657423 */ /* 0x000fc80000010065 */
[----:B------:R-:W-:-:S04]  /*11180*/  FFMA.FTZ R101, R2, R101, -0.17900948226451873779 ;  /* 0xbe374e4302657423 */ /* 0x000fc80000010065 */
[----:B------:R-:W-:Y:S01]  /*11190*/  FFMA.FTZ R101, R2, R101, 0.20512372255325317383 ;  /* 0x3e520bf402657423 */ /* 0x000fe20000010065 */
[----:B---3--:R-:W-:-:S03]  /*111a0*/  MOV R206, R203 ;  /* 0x000000cb00ce7202 */ /* 0x008fc60000000f00 */
[----:B------:R-:W-:Y:S01]  /*111b0*/  FFMA.FTZ R101, R2, R101, -0.24046532809734344482 ;  /* 0xbe763c8b02657423 */ /* 0x000fe20000010065 */
[----:B----4-:R-:W-:-:S03]  /*111c0*/  MOV R205, R198 ;  /* 0x000000c600cd7202 */ /* 0x010fc60000000f00 */
[C---:B------:R-:W-:Y:S01]  /*111d0*/  FFMA.FTZ R101, R2.reuse, R101, 0.28857114911079406738 ;  /* 0x3e93bf9902657423 */ /* 0x040fe20000010065 */
[----:B------:R-:W-:Y:S02]  /*111e0*/  MOV R198, R113 ;  /* 0x0000007100c67202 */ /* 0x000fe40000000f00 */
[----:B------:R-:W3:Y:S01]  /*111f0*/  LDL.LU R113, [R1+0x228] ;  /* 0x0002280001717983 */ /* 0x000ee20000300800 */
[----:B------:R-:W-:Y:S01]  /*11200*/  MOV R208, R206 ;  /* 0x000000ce00d07202 */ /* 0x000fe20000000f00 */
[C---:B------:R-:W-:Y:S01]  /*11210*/  FFMA.FTZ R101, R2.reuse, R101, -0.36067417263984680176 ;  /* 0xbeb8aa4902657423 */ /* 0x040fe20000010065 */
[----:B------:R-:W-:Y:S02]  /*11220*/  MOV R209, R198 ;  /* 0x000000c600d17202 */ /* 0x000fe40000000f00 */
[----:B------:R-:W-:Y:S01]  /*11230*/  MOV R203, R199 ;  /* 0x000000c700cb7202 */ /* 0x000fe20000000f00 */
[----:B------:R-:W-:Y:S01]  /*11240*/  FFMA.FTZ R101, R2, R101, 0.48089820146560668945 ;  /* 0x3ef6384a02657423 */ /* 0x000fe20000010065 */
[----:B------:R-:W-:-:S02]  /*11250*/  MOV R211, R209 ;  /* 0x000000d100d37202 */ /* 0x000fc40000000f00 */
[----:B------:R-:W-:Y:S01]  /*11260*/  MOV R209, R203 ;  /* 0x000000cb00d17202 */ /* 0x000fe20000000f00 */
[----:B------:R-:W-:Y:S01]  /*11270*/  FFMA.FTZ R101, R2, R101, -0.72134751081466674805 ;  /* 0xbf38aa3b02657423 */ /* 0x000fe20000010065 */
[----:B------:R-:W-:-:S03]  /*11280*/  MOV R203, R111 ;  /* 0x0000006f00cb7202 */ /* 0x000fc60000000f00 */
[----:B------:R-:W-:Y:S01]  /*11290*/  FMUL R101, R2, R101 ;  /* 0x0000006502657220 */ /* 0x000fe20000400000 */
[----:B------:R-:W-:-:S03]  /*112a0*/  MOV R206, R190 ;  /* 0x000000be00ce7202 */ /* 0x000fc60000000f00 */
[C---:B-1----:R-:W-:Y:S01]  /*112b0*/  FMUL R100, R2.reuse, R101 ;  /* 0x0000006502647220 */ /* 0x042fe20000400000 */
[----:B------:R-:W-:Y:S02]  /*112c0*/  MOV R190, R110 ;  /* 0x0000006e00be7202 */ /* 0x000fe40000000f00 */
[----:B------:R-:W4:Y:S01]  /*112d0*/  LDL.LU R110, [R1+0x22c] ;  /* 0x00022c00016e7983 */ /* 0x000f220000300800 */
[----:B------:R-:W-:Y:S01]  /*112e0*/  MOV R199, R197 ;  /* 0x000000c500c77202 */ /* 0x000fe20000000f00 */
[----:B------:R-:W-:Y:S02]  /*112f0*/  FFMA.FTZ R101, R2, 1.4426950216293334961, R100 ;  /* 0x3fb8aa3b02657823 */ /* 0x000fe40000010064 */
[----:B------:R-:W4:Y:S01]  /*11300*/  LDL.LU R111, [R1+0x230] ;  /* 0x00023000016f7983 */ /* 0x000f220000300800 */
[----:B------:R-:W-:Y:S02]  /*11310*/  MOV R197, R103 ;  /* 0x0000006700c57202 */ /* 0x000fe40000000f00 */
[----:B------:R-:W-:-:S02]  /*11320*/  MOV R207, R199 ;  /* 0x000000c700cf7202 */ /* 0x000fc40000000f00 */
[----:B------:R-:W-:Y:S02]  /*11330*/  MOV R210, R197 ;  /* 0x000000c500d27202 */ /* 0x000fe40000000f00 */
[----:B------:R-:W-:Y:S02]  /*11340*/  MOV R199, R107 ;  /* 0x0000006b00c77202 */ /* 0x000fe40000000f00 */
[----:B------:R-:W-:Y:S02]  /*11350*/  MOV R198, R106 ;  /* 0x0000006a00c67202 */ /* 0x000fe40000000f00 */
[----:B------:R-:W-:Y:S02]  /*11360*/  MOV R107, R104 ;  /* 0x00000068006b7202 */ /* 0x000fe40000000f00 */
[----:B------:R-:W-:Y:S02]  /*11370*/  MOV R212, R210 ;  /* 0x000000d200d47202 */ /* 0x000fe40000000f00 */
[----:B------:R-:W-:-:S02]  /*11380*/  MOV R214, R209 ;  /* 0x000000d100d67202 */ /* 0x000fc40000000f00 */
[----:B------:R-:W-:Y:S02]  /*11390*/  MOV R210, R199 ;  /* 0x000000c700d27202 */ /* 0x000fe40000000f00 */
[----:B------:R-:W-:Y:S02]  /*113a0*/  MOV R209, R208 ;  /* 0x000000d000d17202 */ /* 0x000fe40000000f00 */
[----:B------:R-:W-:Y:S02]  /*113b0*/  MOV R199, R198 ;  /* 0x000000c600c77202 */ /* 0x000fe40000000f00 */
[----:B------:R-:W-:Y:S02]  /*113c0*/  MOV R208, R207 ;  /* 0x000000cf00d07202 */ /* 0x000fe40000000f00 */
[----:B------:R-:W-:Y:S02]  /*113d0*/  MOV R198, R107 ;  /* 0x0000006b00c67202 */ /* 0x000fe40000000f00 */
[----:B------:R-:W-:Y:S01]  /*113e0*/  MOV R207, R189 ;  /* 0x000000bd00cf7202 */ /* 0x000fe20000000f00 */
[----:B------:R-:W4:Y:S01]  /*113f0*/  LDL.LU R107, [R1+0x234] ;  /* 0x00023400016b7983 */ /* 0x000f220000300800 */
[----:B------:R-:W-:-:S02]  /*11400*/  MOV R189, R188 ;  /* 0x000000bc00bd7202 */ /* 0x000fc40000000f00 */
[----:B------:R-:W-:Y:S02]  /*11410*/  MOV R188, R187 ;  /* 0x000000bb00bc7202 */ /* 0x000fe40000000f00 */
[----:B------:R-:W-:Y:S02]  /*11420*/  MOV R187, R109 ;  /* 0x0000006d00bb7202 */ /* 0x000fe40000000f00 */
[----:B------:R-:W4:Y:S01]  /*11430*/  LDL.LU R109, [R1+0x238] ;  /* 0x00023800016d7983 */ /* 0x000f220000300800 */
[----:B------:R-:W-:Y:S01]  /*11440*/  ISETP.GE.U32.AND P1, PT, R3, 0x7f800000, PT ;  /* 0x7f8000000300780c */ /* 0x000fe20003f26070 */
[C---:B------:R-:W-:Y:S01]  /*11450*/  FMUL R100, R112.reuse, 8388608 ;  /* 0x4b00000070647820 */ /* 0x040fe20000400000 */
[----:B------:R-:W-:Y:S02]  /*11460*/  FSETP.GEU.AND P2, PT, R112, 1.175494350822287508e-38, PT ;  /* 0x008000007000780b */ /* 0x000fe40003f4e000 */
[----:B------:R-:W-:Y:S02]  /*11470*/  FSEL R2, RZ, -23, P0 ;  /* 0xc1b80000ff027808 */ /* 0x000fe40000000000 */
[----:B------:R-:W-:-:S03]  /*11480*/  FSEL R100, R100, R112, !P2 ;  /* 0x0000007064647208 */ /* 0x000fc60005000000 */
[----:B--2---:R-:W-:Y:S01]  /*11490*/  FFMA.FTZ R2, R102, 1.1920928955078125e-07, R2 ;  /* 0x3400000066027823 */ /* 0x004fe20000010002 */
[----:B------:R-:W-:-:S03]  /*114a0*/  IADD3 R103, R100, -0x3f3504f3, RZ ;  /* 0xc0cafb0d64677810 */ /* 0x000fc60007ffe0ff */
[----:B0-----:R-:W-:Y:S01]  /*114b0*/  FADD R237, R2, R101 ;  /* 0x0000006502ed7221 */ /* 0x001fe20000000000 */
[----:B------:R-:W-:Y:S02]  /*114c0*/  @P1 MOV R2, 0x7f800000 ;  /* 0x7f80000000021802 */ /* 0x000fe40000000f00 */
[----:B------:R-:W-:Y:S02]  /*114d0*/  LOP3.LUT R103, R103, 0xff800000, RZ, 0xc0, !PT ;  /* 0xff80000067677812 */ /* 0x000fe400078ec0ff */
[C---:B------:R-:W-:Y:S01]  /*114e0*/  FSETP.NEU.AND P0, PT, R3.reuse, RZ, PT ;  /* 0x000000ff0300720b */ /* 0x040fe20003f0d000 */
[----:B------:R-:W-:Y:S01]  /*114f0*/  @P1 FFMA.FTZ R237, R3, R2, +INF ;  /* 0x7f80000003ed1423 */ /* 0x000fe20000010002 */
[----:B------:R-:W-:-:S05]  /*11500*/  IADD3 R3, R100, -R103, RZ ;  /* 0x8000006764037210 */ /* 0x000fca0007ffe0ff */
[----:B------:R-:W-:-:S04]  /*11510*/  FADD R3, R3, -1 ;  /* 0xbf80000003037421 */ /* 0x000fc80000000000 */
[----:B------:R-:W-:-:S04]  /*11520*/  FFMA.FTZ R2, R3, R186, -0.16845393180847167969 ;  /* 0xbe2c7f3003027423 */ /* 0x000fc800000100ba */
[----:B------:R-:W-:-:S04]  /*11530*/  FFMA.FTZ R2, R3, R2, 0.1716887056827545166 ;  /* 0x3e2fcf2a03027423 */ /* 0x000fc80000010002 */
[----:B------:R-:W-:-:S04]  /*11540*/  FFMA.FTZ R2, R3, R2, -0.17900948226451873779 ;  /* 0xbe374e4303027423 */ /* 0x000fc80000010002 */
[----:B------:R-:W-:-:S04]  /*11550*/  FFMA.FTZ R2, R3, R2, 0.20512372255325317383 ;  /* 0x3e520bf403027423 */ /* 0x000fc80000010002 */
[C---:B------:R-:W-:Y:S01]  /*11560*/  FFMA.FTZ R104, R3.reuse, R2, -0.24046532809734344482 ;  /* 0xbe763c8b03687423 */ /* 0x040fe20000010002 */
[----:B------:R-:W-:Y:S02]  /*11570*/  MOV R197, R193 ;  /* 0x000000c100c57202 */ /* 0x000fe40000000f00 */
[----:B------:R-:W-:Y:S01]  /*11580*/  MOV R193, R192 ;  /* 0x000000c000c17202 */ /* 0x000fe20000000f00 */
[C---:B------:R-:W-:Y:S01]  /*11590*/  FFMA.FTZ R104, R3.reuse, R104, 0.28857114911079406738 ;  /* 0x3e93bf9903687423 */ /* 0x040fe20000010068 */
[----:B------:R-:W-:Y:S02]  /*115a0*/  MOV R192, R191 ;  /* 0x000000bf00c07202 */ /* 0x000fe40000000f00 */
[----:B------:R-:W-:Y:S02]  /*115b0*/  MOV R191, R185 ;  /* 0x000000b900bf7202 */ /* 0x000fe40000000f00 */
[----:B------:R-:W-:Y:S01]  /*115c0*/  MOV R185, R105 ;  /* 0x0000006900b97202 */ /* 0x000fe20000000f00 */
[----:B------:R-:W-:-:S04]  /*115d0*/  FFMA.FTZ R105, R3, R104, -0.36067417263984680176 ;  /* 0xbeb8aa4903697423 */ /* 0x000fc80000010068 */
[C---:B------:R-:W-:Y:S01]  /*115e0*/  FFMA.FTZ R105, R3.reuse, R105, 0.48089820146560668945 ;  /* 0x3ef6384a03697423 */ /* 0x040fe20000010069 */
[----:B------:R0:W1:Y:S03]  /*115f0*/  I2F R106, R103 ;  /* 0x00000067006a7306 */ /* 0x0000660000201400 */
[----:B------:R-:W-:-:S04]  /*11600*/  FFMA.FTZ R105, R3, R105, -0.72134751081466674805 ;  /* 0xbf38aa3b03697423 */ /* 0x000fc80000010069 */
[----:B------:R-:W-:Y:S01]  /*11610*/  FMUL R105, R3, R105 ;  /* 0x0000006903697220 */ /* 0x000fe20000400000 */
[----:B------:R-:W-:-:S03]  /*11620*/  @P0 LOP3.LUT R0, R0, 0x100, RZ, 0xfc, !PT ;  /* 0x0000010000000812 */ /* 0x000fc600078efcff */
[----:B------:R-:W-:Y:S01]  /*11630*/  FMUL R105, R3, R105 ;  /* 0x0000006903697220 */ /* 0x000fe20000400000 */
[----:B------:R-:W-:-:S03]  /*11640*/  ISETP.GE.U32.AND P0, PT, R100, 0x7f800000, PT ;  /* 0x7f8000006400780c */ /* 0x000fc60003f06070 */
[----:B------:R-:W-:Y:S01]  /*11650*/  FFMA.FTZ R105, R3, 1.4426950216293334961, R105 ;  /* 0x3fb8aa3b03697823 */ /* 0x000fe20000010069 */
[----:B------:R-:W-:Y:S01]  /*11660*/  LOP3.LUT R0, R0, 0xfffffdff, RZ, 0xc0, !PT ;  /* 0xfffffdff00007812 */ /* 0x000fe200078ec0ff */
[C---:B---3--:R-:W-:Y:S01]  /*11670*/  FMUL R101, R113.reuse, 8388608 ;  /* 0x4b00000071657820 */ /* 0x048fe20000400000 */
[----:B------:R-:W-:-:S04]  /*11680*/  FSETP.GEU.AND P1, PT, R113, 1.175494350822287508e-38, PT ;  /* 0x008000007100780b */ /* 0x000fc80003f2e000 */
[----:B------:R-:W-:-:S04]  /*11690*/  FSEL R101, R101, R113, !P1 ;  /* 0x0000007165657208 */ /* 0x000fc80004800000 */
[----:B------:R-:W-:-:S04]  /*116a0*/  IADD3 R102, R101, -0x3f3504f3, RZ ;  /* 0xc0cafb0d65667810 */ /* 0x000fc80007ffe0ff */
[----:B------:R-:W-:-:S04]  /*116b0*/  LOP3.LUT R102, R102, 0xff800000, RZ, 0xc0, !PT ;  /* 0xff80000066667812 */ /* 0x000fc800078ec0ff */
[----:B------:R-:W-:-:S05]  /*116c0*/  IADD3 R2, R101, -R102, RZ ;  /* 0x8000006665027210 */ /* 0x000fca0007ffe0ff */
[----:B------:R-:W-:-:S04]  /*116d0*/  FADD R2, R2, -1 ;  /* 0xbf80000002027421 */ /* 0x000fc80000000000 */
[----:B------:R-:W-:-:S04]  /*116e0*/  FFMA.FTZ R104, R2, R186, -0.16845393180847167969 ;  /* 0xbe2c7f3002687423 */ /* 0x000fc800000100ba */
[----:B------:R-:W-:-:S04]  /*116f0*/  FFMA.FTZ R104, R2, R104, 0.1716887056827545166 ;  /* 0x3e2fcf2a02687423 */ /* 0x000fc80000010068 */
[----:B------:R-:W-:-:S04]  /*11700*/  FFMA.FTZ R104, R2, R104, -0.17900948226451873779 ;  /* 0xbe374e4302687423 */ /* 0x000fc80000010068 */
[----:B------:R-:W-:-:S04]  /*11710*/  FFMA.FTZ R104, R2, R104, 0.20512372255325317383 ;  /* 0x3e520bf402687423 */ /* 0x000fc80000010068 */
[----:B0-----:R-:W-:-:S04]  /*11720*/  FFMA.FTZ R103, R2, R104, -0.24046532809734344482 ;  /* 0xbe763c8b02677423 */ /* 0x001fc80000010068 */
[----:B------:R-:W-:Y:S01]  /*11730*/  FFMA.FTZ R3, R2, R103, 0.28857114911079406738 ;  /* 0x3e93bf9902037423 */ /* 0x000fe20000010067 */
[----:B------:R-:W-:-:S05]  /*11740*/  FSEL R103, RZ, -23, P2 ;  /* 0xc1b80000ff677808 */ /* 0x000fca0001000000 */
[----:B-1----:R-:W-:Y:S02]  /*11750*/  FFMA.FTZ R103, R106, 1.1920928955078125e-07, R103 ;  /* 0x340000006a677823 */ /* 0x002fe40000010067 */
[C---:B------:R-:W-:Y:S02]  /*11760*/  FFMA.FTZ R3, R2.reuse, R3, -0.36067417263984680176 ;  /* 0xbeb8aa4902037423 */ /* 0x040fe40000010003 */
[----:B------:R-:W-:Y:S01]  /*11770*/  FADD R236, R103, R105 ;  /* 0x0000006967ec7221 */ /* 0x000fe20000000000 */
[----:B------:R-:W-:Y:S01]  /*11780*/  @P0 MOV R103, 0x7f800000 ;  /* 0x7f80000000670802 */ /* 0x000fe20000000f00 */
[----:B------:R-:W-:-:S04]  /*11790*/  FFMA.FTZ R3, R2, R3, 0.48089820146560668945 ;  /* 0x3ef6384a02037423 */ /* 0x000fc80000010003 */
[C---:B------:R-:W-:Y:S01]  /*117a0*/  @P0 FFMA.FTZ R236, R100.reuse, R103, +INF ;  /* 0x7f80000064ec0423 */ /* 0x040fe20000010067 */
[----:B------:R-:W-:Y:S01]  /*117b0*/  FSETP.NEU.AND P0, PT, R100, RZ, PT ;  /* 0x000000ff6400720b */ /* 0x000fe20003f0d000 */
[C---:B------:R-:W-:Y:S01]  /*117c0*/  FFMA.FTZ R3, R2.reuse, R3, -0.72134751081466674805 ;  /* 0xbf38aa3b02037423 */ /* 0x040fe20000010003 */
[----:B------:R-:W0:Y:S03]  /*117d0*/  I2F R102, R102 ;  /* 0x0000006600667306 */ /* 0x000e260000201400 */
[----:B------:R-:W-:Y:S02]  /*117e0*/  FMUL R3, R2, R3 ;  /* 0x0000000302037220 */ /* 0x000fe40000400000 */
[----:B----4-:R-:W-:Y:S02]  /*117f0*/  FMUL R100, R110, 8388608 ;  /* 0x4b0000006e647820 */ /* 0x010fe40000400000 */
[----:B------:R-:W-:-:S04]  /*11800*/  FMUL R3, R2, R3 ;  /* 0x0000000302037220 */ /* 0x000fc80000400000 */
[----:B------:R-:W-:Y:S01]  /*11810*/  @P0 LOP3.LUT R0, R0, 0x200, RZ, 0xfc, !PT ;  /* 0x0000020000000812 */ /* 0x000fe200078efcff */
[----:B------:R-:W-:Y:S01]  /*11820*/  FFMA.FTZ R3, R2, 1.4426950216293334961, R3 ;  /* 0x3fb8aa3b02037823 */ /* 0x000fe20000010003 */
[----:B------:R-:W-:Y:S02]  /*11830*/  FSETP.GEU.AND P0, PT, R110, 1.175494350822287508e-38, PT ;  /* 0x008000006e00780b */ /* 0x000fe40003f0e000 */
[----:B------:R-:W-:Y:S02]  /*11840*/  FSEL R2, RZ, -23, P1 ;  /* 0xc1b80000ff027808 */ /* 0x000fe40000800000 */
[----:B------:R-:W-:Y:S02]  /*11850*/  FSEL R100, R100, R110, !P0 ;  /* 0x0000006e64647208 */ /* 0x000fe40004000000 */
[----:B------:R-:W-:Y:S01]  /*11860*/  ISETP.GE.U32.AND P2, PT, R101, 0x7f800000, PT ;  /* 0x7f8000006500780c */ /* 0x000fe20003f46070 */
[----:B0-----:R-:W-:Y:S01]  /*11870*/  FFMA.FTZ R2, R102, 1.1920928955078125e-07, R2 ;  /* 0x3400000066027823 */ /* 0x001fe20000010002 */
[----:B------:R-:W-:-:S02]  /*11880*/  IADD3 R102, R100, -0x3f3504f3, RZ ;  /* 0xc0cafb0d64667810 */ /* 0x000fc40007ffe0ff */
[----:B------:R-:W-:Y:S02]  /*11890*/  FSETP.NEU.AND P1, PT, R101, RZ, PT ;  /* 0x000000ff6500720b */ /* 0x000fe40003f2d000 */
[----:B------:R-:W-:Y:S01]  /*118a0*/  LOP3.LUT R102, R102, 0xff800000, RZ, 0xc0, !PT ;  /* 0xff80000066667812 */ /* 0x000fe200078ec0ff */
[----:B------:R-:W-:-:S03]  /*118b0*/  FADD R235, R2, R3 ;  /* 0x0000000302eb7221 */ /* 0x000fc60000000000 */
[----:B------:R-:W-:-:S03]  /*118c0*/  IADD3 R3, R100, -R102, RZ ;  /* 0x8000006664037210 */ /* 0x000fc60007ffe0ff */
[----:B------:R-:W-:Y:S02]  /*118d0*/  @P2 MOV R2, 0x7f800000 ;  /* 0x7f80000000022802 */ /* 0x000fe40000000f00 */
[----:B------:R-:W-:Y:S01]  /*118e0*/  LOP3.LUT R0, R0, 0xfffffbff, RZ, 0xc0, !PT ;  /* 0xfffffbff00007812 */ /* 0x000fe200078ec0ff */
[----:B------:R-:W-:Y:S02]  /*118f0*/  FADD R3, R3, -1 ;  /* 0xbf80000003037421 */ /* 0x000fe40000000000 */
[----:B------:R-:W-:Y:S01]  /*11900*/  @P2 FFMA.FTZ R235, R101, R2, +INF ;  /* 0x7f80000065eb2423 */ /* 0x000fe20000010002 */
[----:B------:R-:W-:Y:S01]  /*11910*/  @P1 LOP3.LUT R0, R0, 0x400, RZ, 0xfc, !PT ;  /* 0x0000040000001812 */ /* 0x000fe200078efcff */
[C---:B------:R-:W-:Y:S01]  /*11920*/  FMUL R101, R111.reuse, 8388608 ;  /* 0x4b0000006f657820 */ /* 0x040fe20000400000 */
[----:B------:R-:W-:Y:S01]  /*11930*/  FSETP.GEU.AND P1, PT, R111, 1.175494350822287508e-38, PT ;  /* 0x008000006f00780b */ /* 0x000fe20003f2e000 */
[----:B------:R-:W-:-:S03]  /*11940*/  FFMA.FTZ R2, R3, R186, -0.16845393180847167969 ;  /* 0xbe2c7f3003027423 */ /* 0x000fc600000100ba */
[----:B------:R-:W-:Y:S01]  /*11950*/  FSEL R101, R101, R111, !P1 ;  /* 0x0000006f65657208 */ /* 0x000fe20004800000 */
[----:B------:R-:W-:-:S03]  /*11960*/  FFMA.FTZ R2, R3, R2, 0.1716887056827545166 ;  /* 0x3e2fcf2a03027423 */ /* 0x000fc60000010002 */
[----:B------:R-:W-:Y:S01]  /*11970*/  IADD3 R105, R101, -0x3f3504f3, RZ ;  /* 0xc0cafb0d65697810 */ /* 0x000fe20007ffe0ff */
[----:B------:R-:W-:-:S03]  /*11980*/  FFMA.FTZ R2, R3, R2, -0.17900948226451873779 ;  /* 0xbe374e4303027423 */ /* 0x000fc60000010002 */
[----:B------:R-:W-:Y:S01]  /*11990*/  LOP3.LUT R105, R105, 0xff800000, RZ, 0xc0, !PT ;  /* 0xff80000069697812 */ /* 0x000fe200078ec0ff */
[----:B------:R-:W-:-:S04]  /*119a0*/  FFMA.FTZ R2, R3, R2, 0.20512372255325317383 ;  /* 0x3e520bf403027423 */ /* 0x000fc80000010002 */
[----:B------:R-:W-:Y:S01]  /*119b0*/  FFMA.FTZ R103, R3, R2, -0.24046532809734344482 ;  /* 0xbe763c8b03677423 */ /* 0x000fe20000010002 */
[----:B------:R-:W-:-:S03]  /*119c0*/  IADD3 R2, R101, -R105, RZ ;  /* 0x8000006965027210 */ /* 0x000fc60007ffe0ff */
[C---:B------:R-:W-:Y:S02]  /*119d0*/  FFMA.FTZ R103, R3.reuse, R103, 0.28857114911079406738 ;  /* 0x3e93bf9903677423 */ /* 0x040fe40000010067 */
[----:B------:R-:W-:Y:S02]  /*119e0*/  FADD R2, R2, -1 ;  /* 0xbf80000002027421 */ /* 0x000fe40000000000 */
[C---:B------:R-:W-:Y:S02]  /*119f0*/  FFMA.FTZ R104, R3.reuse, R103, -0.36067417263984680176 ;  /* 0xbeb8aa4903687423 */ /* 0x040fe40000010067 */
[C---:B------:R-:W-:Y:S02]  /*11a00*/  FFMA.FTZ R103, R2.reuse, R186, -0.16845393180847167969 ;  /* 0xbe2c7f3002677423 */ /* 0x040fe400000100ba */
[----:B------:R-:W-:Y:S02]  /*11a10*/  FFMA.FTZ R104, R3, R104, 0.48089820146560668945 ;  /* 0x3ef6384a03687423 */ /* 0x000fe40000010068 */
[----:B------:R-:W-:-:S02]  /*11a20*/  FFMA.FTZ R103, R2, R103, 0.1716887056827545166 ;  /* 0x3e2fcf2a02677423 */ /* 0x000fc40000010067 */
[C---:B------:R-:W-:Y:S02]  /*11a30*/  FFMA.FTZ R104, R3.reuse, R104, -0.72134751081466674805 ;  /* 0xbf38aa3b03687423 */ /* 0x040fe40000010068 */
[C---:B------:R-:W-:Y:S01]  /*11a40*/  FFMA.FTZ R103, R2.reuse, R103, -0.17900948226451873779 ;  /* 0xbe374e4302677423 */ /* 0x040fe20000010067 */
[----:B------:R0:W1:Y:S01]  /*11a50*/  I2F R106, R102 ;  /* 0x00000066006a7306 */ /* 0x0000620000201400 */
[C---:B------:R-:W-:Y:S02]  /*11a60*/  FMUL R104, R3.reuse, R104 ;  /* 0x0000006803687220 */ /* 0x040fe40000400000 */
[----:B------:R-:W-:Y:S02]  /*11a70*/  FFMA.FTZ R103, R2, R103, 0.20512372255325317383 ;  /* 0x3e520bf402677423 */ /* 0x000fe40000010067 */
[----:B------:R-:W-:Y:S01]  /*11a80*/  FMUL R104, R3, R104 ;  /* 0x0000006803687220 */ /* 0x000fe20000400000 */
[----:B------:R-:W-:Y:S01]  /*11a90*/  ISETP.GE.U32.AND P2, PT, R100, 0x7f800000, PT ;  /* 0x7f8000006400780c */ /* 0x000fe20003f46070 */
[----:B0-----:R-:W-:-:S02]  /*11aa0*/  FFMA.FTZ R102, R2, R103, -0.24046532809734344482 ;  /* 0xbe763c8b02667423 */ /* 0x001fc40000010067 */
[----:B------:R-:W-:Y:S02]  /*11ab0*/  FFMA.FTZ R104, R3, 1.4426950216293334961, R104 ;  /* 0x3fb8aa3b03687823 */ /* 0x000fe40000010068 */
[----:B------:R-:W-:Y:S01]  /*11ac0*/  FFMA.FTZ R3, R2, R102, 0.28857114911079406738 ;  /* 0x3e93bf9902037423 */ /* 0x000fe20000010066 */
[----:B------:R-:W-:Y:S02]  /*11ad0*/  FSEL R102, RZ, -23, P0 ;  /* 0xc1b80000ff667808 */ /* 0x000fe40000000000 */
[----:B------:R-:W-:-:S03]  /*11ae0*/  FSETP.NEU.AND P0, PT, R100, RZ, PT ;  /* 0x000000ff6400720b */ /* 0x000fc60003f0d000 */
[----:B-1----:R-:W-:Y:S01]  /*11af0*/  FFMA.FTZ R102, R106, 1.1920928955078125e-07, R102 ;  /* 0x340000006a667823 */ /* 0x002fe20000010066 */
[----:B------:R-:W-:-:S03]  /*11b00*/  LOP3.LUT R0, R0, 0xfffff7ff, RZ, 0xc0, !PT ;  /* 0xfffff7ff00007812 */ /* 0x000fc600078ec0ff */
[----:B------:R-:W-:Y:S01]  /*11b10*/  FADD R234, R102, R104 ;  /* 0x0000006866ea7221 */ /* 0x000fe20000000000 */
[----:B------:R-:W-:Y:S01]  /*11b20*/  @P2 MOV R102, 0x7f800000 ;  /* 0x7f80000000662802 */ /* 0x000fe20000000f00 */
[----:B------:R-:W-:-:S04]  /*11b30*/  FFMA.FTZ R3, R2, R3, -0.36067417263984680176 ;  /* 0xbeb8aa4902037423 */ /* 0x000fc80000010003 */
[----:B------:R-:W-:Y:S01]  /*11b40*/  @P2 FFMA.FTZ R234, R100, R102, +INF ;  /* 0x7f80000064ea2423 */ /* 0x000fe20000010066 */
[----:B------:R-:W-:Y:S01]  /*11b50*/  @P0 LOP3.LUT R0, R0, 0x800, RZ, 0xfc, !PT ;  /* 0x0000080000000812 */ /* 0x000fe200078efcff */
[C---:B------:R-:W-:Y:S01]  /*11b60*/  FFMA.FTZ R3, R2.reuse, R3, 0.48089820146560668945 ;  /* 0x3ef6384a02037423 */ /* 0x040fe20000010003 */
[C---:B------:R-:W-:Y:S01]  /*11b70*/  FSETP.GEU.AND P0, PT, R107.reuse, 1.175494350822287508e-38, PT ;  /* 0x008000006b00780b */ /* 0x040fe20003f0e000 */
[----:B------:R-:W-:Y:S01]  /*11b80*/  FMUL R100, R107, 8388608 ;  /* 0x4b0000006b647820 */ /* 0x000fe20000400000 */
[C---:B------:R-:W-:Y:S01]  /*11b90*/  FSETP.GEU.AND P2, PT, R109.reuse, 1.175494350822287508e-38, PT ;  /* 0x008000006d00780b */ /* 0x040fe20003f4e000 */
[----:B------:R-:W-:Y:S02]  /*11ba0*/  FMUL R102, R109, 8388608 ;  /* 0x4b0000006d667820 */ /* 0x000fe40000400000 */
[----:B------:R-:W-:Y:S01]  /*11bb0*/  FFMA.FTZ R3, R2, R3, -0.72134751081466674805 ;  /* 0xbf38aa3b02037423 */ /* 0x000fe20000010003 */
[----:B------:R-:W-:Y:S02]  /*11bc0*/  FSEL R100, R100, R107, !P0 ;  /* 0x0000006b64647208 */ /* 0x000fe40004000000 */
[----:B------:R-:W-:Y:S01]  /*11bd0*/  FSEL R102, R102, R109, !P2 ;  /* 0x0000006d66667208 */ /* 0x000fe20005000000 */
[----:B------:R-:W-:Y:S01]  /*11be0*/  FMUL R3, R2, R3 ;  /* 0x0000000302037220 */ /* 0x000fe20000400000 */
[----:B------:R-:W-:-:S02]  /*11bf0*/  IADD3 R103, R100, -0x3f3504f3, RZ ;  /* 0xc0cafb0d64677810 */ /* 0x000fc40007ffe0ff */
[----:B------:R-:W-:Y:S01]  /*11c00*/  IADD3 R104, R102, -0x3f3504f3, RZ ;  /* 0xc0cafb0d66687810 */ /* 0x000fe20007ffe0ff */
[C---:B------:R-:W-:Y:S01]  /*11c10*/  FMUL R3, R2.reuse, R3 ;  /* 0x0000000302037220 */ /* 0x040fe20000400000 */
[----:B------:R-:W-:Y:S02]  /*11c20*/  MOV R213, R211 ;  /* 0x000000d300d57202 */ /* 0x000fe40000000f00 */
[----:B------:R-:W-:Y:S02]  /*11c30*/  LOP3.LUT R103, R103, 0xff800000, RZ, 0xc0, !PT ;  /* 0xff80000067677812 */ /* 0x000fe400078ec0ff */
[----:B------:R-:W-:Y:S02]  /*11c40*/  MOV R211, R206 ;  /* 0x000000ce00d37202 */ /* 0x000fe40000000f00 */
[----:B------:R-:W-:Y:S01]  /*11c50*/  MOV R206, R185 ;  /* 0x000000b900ce7202 */ /* 0x000fe20000000f00 */
[----:B------:R-:W-:Y:S01]  /*11c60*/  FFMA.FTZ R185, R2, 1.4426950216293334961, R3 ;  /* 0x3fb8aa3b02b97823 */ /* 0x000fe20000010003 */
[----:B------:R-:W-:-:S02]  /*11c70*/  LOP3.LUT R104, R104, 0xff800000, RZ, 0xc0, !PT ;  /* 0xff80000068687812 */ /* 0x000fc400078ec0ff */
[----:B------:R-:W-:Y:S02]  /*11c80*/  IADD3 R3, R100, -R103, RZ ;  /* 0x8000006764037210 */ /* 0x000fe40007ffe0ff */
[----:B------:R-:W-:Y:S02]  /*11c90*/  IADD3 R2, R102, -R104, RZ ;  /* 0x8000006866027210 */ /* 0x000fe40007ffe0ff */
[----:B------:R-:W-:Y:S01]  /*11ca0*/  MOV R215, R209 ;  /* 0x000000d100d77202 */ /* 0x000fe20000000f00 */
[----:B------:R-:W-:Y:S01]  /*11cb0*/  FADD R3, R3, -1 ;  /* 0xbf80000003037421 */ /* 0x000fe20000000000 */
[----:B------:R-:W-:Y:S01]  /*11cc0*/  MOV R209, R207 ;  /* 0x000000cf00d17202 */ /* 0x000fe20000000f00 */
[----:B------:R-:W-:Y:S01]  /*11cd0*/  FADD R2, R2, -1 ;  /* 0xbf80000002027421 */ /* 0x000fe20000000000 */
[----:B------:R-:W-:Y:S02]  /*11ce0*/  MOV R207, R206 ;  /* 0x000000ce00cf7202 */ /* 0x000fe40000000f00 */
[----:B------:R-:W-:Y:S01]  /*11cf0*/  MOV R206, R108 ;  /* 0x0000006c00ce7202 */ /* 0x000fe20000000f00 */
[----:B------:R-:W-:-:S02]  /*11d00*/  FFMA.FTZ R108, R3, R186, -0.16845393180847167969 ;  /* 0xbe2c7f30036c7423 */ /* 0x000fc400000100ba */
[C---:B------:R-:W-:Y:S02]  /*11d10*/  FFMA.FTZ R106, R2.reuse, R186, -0.16845393180847167969 ;  /* 0xbe2c7f30026a7423 */ /* 0x040fe400000100ba */
[C---:B------:R-:W-:Y:S02]  /*11d20*/  FFMA.FTZ R108, R3.reuse, R108, 0.1716887056827545166 ;  /* 0x3e2fcf2a036c7423 */ /* 0x040fe4000001006c */
[C---:B------:R-:W-:Y:S02]  /*11d30*/  FFMA.FTZ R106, R2.reuse, R106, 0.1716887056827545166 ;  /* 0x3e2fcf2a026a7423 */ /* 0x040fe4000001006a */
[C---:B------:R-:W-:Y:S02]  /*11d40*/  FFMA.FTZ R108, R3.reuse, R108, -0.17900948226451873779 ;  /* 0xbe374e43036c7423 */ /* 0x040fe4000001006c */
[----:B------:R-:W-:Y:S02]  /*11d50*/  FFMA.FTZ R106, R2, R106, -0.17900948226451873779 ;  /* 0xbe374e43026a7423 */ /* 0x000fe4000001006a */
[----:B------:R-:W-:-:S02]  /*11d60*/  FFMA.FTZ R108, R3, R108, 0.20512372255325317383 ;  /* 0x3e520bf4036c7423 */ /* 0x000fc4000001006c */
[C---:B------:R-:W-:Y:S02]  /*11d70*/  FFMA.FTZ R106, R2.reuse, R106, 0.20512372255325317383 ;  /* 0x3e520bf4026a7423 */ /* 0x040fe4000001006a */
[C---:B------:R-:W-:Y:S02]  /*11d80*/  FFMA.FTZ R108, R3.reuse, R108, -0.24046532809734344482 ;  /* 0xbe763c8b036c7423 */ /* 0x040fe4000001006c */
[C---:B------:R-:W-:Y:S02]  /*11d90*/  FFMA.FTZ R106, R2.reuse, R106, -0.24046532809734344482 ;  /* 0xbe763c8b026a7423 */ /* 0x040fe4000001006a */
[C---:B------:R-:W-:Y:S02]  /*11da0*/  FFMA.FTZ R108, R3.reuse, R108, 0.28857114911079406738 ;  /* 0x3e93bf99036c7423 */ /* 0x040fe4000001006c */
[----:B------:R-:W-:Y:S02]  /*11db0*/  FFMA.FTZ R106, R2, R106, 0.28857114911079406738 ;  /* 0x3e93bf99026a7423 */ /* 0x000fe4000001006a */
[----:B------:R-:W-:-:S02]  /*11dc0*/  FFMA.FTZ R108, R3, R108, -0.36067417263984680176 ;  /* 0xbeb8aa49036c7423 */ /* 0x000fc4000001006c */
[C---:B------:R-:W-:Y:S02]  /*11dd0*/  FFMA.FTZ R106, R2.reuse, R106, -0.36067417263984680176 ;  /* 0xbeb8aa49026a7423 */ /* 0x040fe4000001006a */
[C---:B------:R-:W-:Y:S02]  /*11de0*/  FFMA.FTZ R108, R3.reuse, R108, 0.48089820146560668945 ;  /* 0x3ef6384a036c7423 */ /* 0x040fe4000001006c */
[C---:B------:R-:W-:Y:S02]  /*11df0*/  FFMA.FTZ R106, R2.reuse, R106, 0.48089820146560668945 ;  /* 0x3ef6384a026a7423 */ /* 0x040fe4000001006a */
[C---:B------:R-:W-:Y:S01]  /*11e00*/  FFMA.FTZ R108, R3.reuse, R108, -0.72134751081466674805 ;  /* 0xbf38aa3b036c7423 */ /* 0x040fe2000001006c */
[----:B------:R-:W-:Y:S01]  /*11e10*/  MOV R216, R198 ;  /* 0x000000c600d87202 */ /* 0x000fe20000000f00 */
[C---:B------:R-:W-:Y:S01]  /*11e20*/  FFMA.FTZ R106, R2.reuse, R106, -0.72134751081466674805 ;  /* 0xbf38aa3b026a7423 */ /* 0x040fe2000001006a */
[----:B------:R-:W-:Y:S01]  /*11e30*/  MOV R198, R115 ;  /* 0x0000007300c67202 */ /* 0x000fe20000000f00 */
[----:B------:R-:W-:Y:S01]  /*11e40*/  FMUL R108, R3, R108 ;  /* 0x0000006c036c7220 */ /* 0x000fe20000400000 */
[----:B------:R0:W-:Y:S02]  /*11e50*/  I2F R115, R105 ;  /* 0x0000006900737306 */ /* 0x0001e40000201400 */
[----:B0-----:R-:W-:-:S02]  /*11e60*/  FMUL R105, R2, R106 ;  /* 0x0000006a02697220 */ /* 0x001fc40000400000 */
[----:B------:R-:W-:-:S04]  /*11e70*/  FMUL R106, R3, R108 ;  /* 0x0000006c036a7220 */ /* 0x000fc80000400000 */
[----:B------:R-:W-:Y:S02]  /*11e80*/  FFMA.FTZ R184, R3, 1.4426950216293334961, R106 ;  /* 0x3fb8aa3b03b87823 */ /* 0x000fe4000001006a */
[----:B------:R-:W2:Y:S01]  /*11e90*/  LDL.LU R106, [R1+0x23c] ;  /* 0x00023c00016a7983 */ /* 0x000ea20000300800 */
[----:B------:R-:W-:-:S04]  /*11ea0*/  FMUL R105, R2, R105 ;  /* 0x0000006902697220 */ /* 0x000fc80000400000 */
[----:B------:R-:W-:Y:S02]  /*11eb0*/  FFMA.FTZ R108, R2, 1.4426950216293334961, R105 ;  /* 0x3fb8aa3b026c7823 */ /* 0x000fe40000010069 */
[----:B------:R0:W1:Y:S02]  /*11ec0*/  I2F R105, R103 ;  /* 0x0000006700697306 */ /* 0x0000640000201400 */
[----:B0-----:R-:W-:Y:S02]  /*11ed0*/  FSEL R103, RZ, -23, P0 ;  /* 0xc1b80000ff677808 */ /* 0x001fe40000000000 */
[----:B------:R-:W-:Y:S02]  /*11ee0*/  ISETP.GE.U32.AND P0, PT, R101, 0x7f800000, PT ;  /* 0x7f8000006500780c */ /* 0x000fe40003f06070 */
[----:B------:R-:W-:Y:S01]  /*11ef0*/  FSEL R2, RZ, -23, P1 ;  /* 0xc1b80000ff027808 */ /* 0x000fe20000800000 */
[----:B-1----:R-:W-:-:S04]  /*11f00*/  FFMA.FTZ R105, R105, 1.1920928955078125e-07, R103 ;  /* 0x3400000069697823 */ /* 0x002fc80000010067 */
[----:B------:R-:W-:-:S06]  /*11f10*/  FFMA.FTZ R2, R115, 1.1920928955078125e-07, R2 ;  /* 0x3400000073027823 */ /* 0x000fcc0000010002 */
[----:B------:R-:W-:Y:S01]  /*11f20*/  @P0 MOV R103, 0x7f800000 ;  /* 0x7f80000000670802 */ /* 0x000fe20000000f00 */
[----:B------:R-:W-:-:S04]  /*11f30*/  FADD R233, R2, R185 ;  /* 0x000000b902e97221 */ /* 0x000fc80000000000 */
[----:B------:R-:W-:Y:S02]  /*11f40*/  @P0 FFMA.FTZ R233, R101, R103, +INF ;  /* 0x7f80000065e90423 */ /* 0x000fe40000010067 */
[----:B------:R-:W-:-:S03]  /*11f50*/  FADD R184, R105, R184 ;  /* 0x000000b869b87221 */ /* 0x000fc60000000000 */
[----:B------:R-:W-:Y:S04]  /*11f60*/  STL [R1+0x638], R233 ;  /* 0x000638e901007387 */ /* 0x000fe80000100800 */
[----:B------:R-:W3:Y:S01]  /*11f70*/  LDL.LU R105, [R1+0x240] ;  /* 0x0002400001697983 */ /* 0x000ee20000300800 */
[----:B------:R-:W0:Y:S01]  /*11f80*/  I2F R104, R104 ;  /* 0x0000006800687306 */ /* 0x000e220000201400 */
[----:B------:R-:W-:-:S05]  /*11f90*/  FSEL R2, RZ, -23, P2 ;  /* 0xc1b80000ff027808 */ /* 0x000fca0001000000 */
[----:B0-----:R-:W-:Y:S01]  /*11fa0*/  FFMA.FTZ R104, R104, 1.1920928955078125e-07, R2 ;  /* 0x3400000068687823 */ /* 0x001fe20000010002 */
[----:B------:R-:W-:Y:S02]  /*11fb0*/  ISETP.GE.U32.AND P0, PT, R100, 0x7f800000, PT ;  /* 0x7f8000006400780c */ /* 0x000fe40003f06070 */
[----:B------:R-:W-:Y:S01]  /*11fc0*/  FSETP.NEU.AND P2, PT, R101, RZ, PT ;  /* 0x000000ff6500720b */ /* 0x000fe20003f4d000 */
[----:B------:R-:W-:Y:S01]  /*11fd0*/  FADD R231, R104, R108 ;  /* 0x0000006c68e77221 */ /* 0x000fe20000000000 */
[----:B------:R-:W-:Y:S01]  /*11fe0*/  BAR.SYNC.DEFER_BLOCKING 0x0 ;  /* 0x0000000000007b1d */ /* 0x000fe20000010000 */
[C---:B--2---:R-:W-:Y:S01]  /*11ff0*/  FMUL R185, R106.reuse, 8388608 ;  /* 0x4b0000006ab97820 */ /* 0x044fe20000400000 */
        /* <DEDUP_REMOVED lines=10> */
[----:B------:R-:W-:-:S04]  /*120a0*/  FFMA.FTZ R103, R2, R103, -0.24046532809734344482 ;  /* 0xbe763c8b02677423 */ /* 0x000fc80000010067 */
[----:B------:R-:W-:-:S04]  /*120b0*/  FFMA.FTZ R103, R2, R103, 0.28857114911079406738 ;  /* 0x3e93bf9902677423 */ /* 0x000fc80000010067 */
[----:B------:R-:W-:-:S04]  /*120c0*/  FFMA.FTZ R103, R2, R103, -0.36067417263984680176 ;  /* 0xbeb8aa4902677423 */ /* 0x000fc80000010067 */
[----:B------:R-:W-:-:S04]  /*120d0*/  FFMA.FTZ R103, R2, R103, 0.48089820146560668945 ;  /* 0x3ef6384a02677423 */ /* 0x000fc80000010067 */
[----:B------:R-:W-:-:S04]  /*120e0*/  FFMA.FTZ R103, R2, R103, -0.72134751081466674805 ;  /* 0xbf38aa3b02677423 */ /* 0x000fc80000010067 */
[----:B------:R-:W-:-:S04]  /*120f0*/  FMUL R103, R2, R103 ;  /* 0x0000006702677220 */ /* 0x000fc80000400000 */
[----:B------:R-:W-:-:S04]  /*12100*/  FMUL R103, R2, R103 ;  /* 0x0000006702677220 */ /* 0x000fc80000400000 */
[----:B------:R-:W-:Y:S01]  /*12110*/  FFMA.FTZ R115, R2, 1.4426950216293334961, R103 ;  /* 0x3fb8aa3b02737823 */ /* 0x000fe20000010067 */
[----:B------:R-:W-:Y:S01]  /*12120*/  @P0 MOV R2, 0x7f800000 ;  /* 0x7f80000000020802 */ /* 0x000fe20000000f00 */
[----:B------:R0:W1:Y:S01]  /*12130*/  I2F R101, R3 ;  /* 0x0000000300657306 */ /* 0x0000620000201400 */
[----:B---3--:R-:W-:-:S03]  /*12140*/  FMUL R108, R105, 8388608 ;  /* 0x4b000000696c7820 */ /* 0x008fc60000400000 */
[----:B------:R-:W-:Y:S01]  /*12150*/  @P0 FFMA.FTZ R184, R100, R2, +INF ;  /* 0x7f80000064b80423 */ /* 0x000fe20000010002 */
[----:B------:R-:W-:Y:S02]  /*12160*/  FSETP.GEU.AND P0, PT, R105, 1.175494350822287508e-38, PT ;  /* 0x008000006900780b */ /* 0x000fe40003f0e000 */
[----:B------:R-:W-:Y:S02]  /*12170*/  FSEL R2, RZ, -23, P1 ;  /* 0xc1b80000ff027808 */ /* 0x000fe40000800000 */
[----:B------:R-:W-:Y:S02]  /*12180*/  FSEL R108, R108, R105, !P0 ;  /* 0x000000696c6c7208 */ /* 0x000fe40004000000 */
[----:B------:R-:W-:Y:S02]  /*12190*/  ISETP.GE.U32.AND P1, PT, R102, 0x7f800000, PT ;  /* 0x7f8000006600780c */ /* 0x000fe40003f26070 */
[----:B0-----:R-:W-:-:S04]  /*121a0*/  IADD3 R3, R108, -0x3f3504f3, RZ ;  /* 0xc0cafb0d6c037810 */ /* 0x001fc80007ffe0ff */
[----:B------:R-:W-:Y:S01]  /*121b0*/  LOP3.LUT R3, R3, 0xff800000, RZ, 0xc0, !PT ;  /* 0xff80000003037812 */ /* 0x000fe200078ec0ff */
[----:B-1----:R-:W-:-:S03]  /*121c0*/  FFMA.FTZ R103, R101, 1.1920928955078125e-07, R2 ;  /* 0x3400000065677823 */ /* 0x002fc60000010002 */
[----:B------:R-:W-:-:S03]  /*121d0*/  IADD3 R2, R108, -R3, RZ ;  /* 0x800000036c027210 */ /* 0x000fc60007ffe0ff */
[----:B------:R-:W-:Y:S02]  /*121e0*/  @P1 MOV R101, 0x7f800000 ;  /* 0x7f80000000651802 */ /* 0x000fe40000000f00 */
[----:B------:R-:W-:-:S03]  /*121f0*/  FADD R2, R2, -1 ;  /* 0xbf80000002027421 */ /* 0x000fc60000000000 */
[----:B------:R-:W-:Y:S02]  /*12200*/  @P1 FFMA.FTZ R231, R102, R101, +INF ;  /* 0x7f80000066e71423 */ /* 0x000fe40000010065 */
[----:B------:R-:W-:-:S04]  /*12210*/  FFMA.FTZ R101, R2, R186, -0.16845393180847167969 ;  /* 0xbe2c7f3002657423 */ /* 0x000fc800000100ba */
[----:B------:R-:W-:-:S04]  /*12220*/  FFMA.FTZ R101, R2, R101, 0.1716887056827545166 ;  /* 0x3e2fcf2a02657423 */ /* 0x000fc80000010065 */
[----:B------:R-:W-:-:S04]  /*12230*/  FFMA.FTZ R101, R2, R101, -0.17900948226451873779 ;  /* 0xbe374e4302657423 */ /* 0x000fc80000010065 */
[----:B------:R-:W-:-:S04]  /*12240*/  FFMA.FTZ R101, R2, R101, 0.20512372255325317383 ;  /* 0x3e520bf402657423 */ /* 0x000fc80000010065 */
[----:B------:R-:W-:-:S04]  /*12250*/  FFMA.FTZ R101, R2, R101, -0.24046532809734344482 ;  /* 0xbe763c8b02657423 */ /* 0x000fc80000010065 */
[----:B------:R-:W-:-:S04]  /*12260*/  FFMA.FTZ R101, R2, R101, 0.28857114911079406738 ;  /* 0x3e93bf9902657423 */ /* 0x000fc80000010065 */
[----:B------:R-:W-:-:S04]  /*12270*/  FFMA.FTZ R101, R2, R101, -0.36067417263984680176 ;  /* 0xbeb8aa4902657423 */ /* 0x000fc80000010065 */
[----:B------:R-:W-:Y:S01]  /*12280*/  FFMA.FTZ R101, R2, R101, 0.48089820146560668945 ;  /* 0x3ef6384a02657423 */ /* 0x000fe20000010065 */
[----:B------:R-:W-:-:S03]  /*12290*/  ISETP.GE.U32.AND P1, PT, R185, 0x7f800000, PT ;  /* 0x7f800000b900780c */ /* 0x000fc60003f26070 */
[----:B------:R-:W-:-:S04]  /*122a0*/  FFMA.FTZ R101, R2, R101, -0.72134751081466674805 ;  /* 0xbf38aa3b02657423 */ /* 0x000fc80000010065 */
[----:B------:R-:W-:-:S04]  /*122b0*/  FMUL R101, R2, R101 ;  /* 0x0000006502657220 */ /* 0x000fc80000400000 */
[----:B------:R-:W-:-:S04]  /*122c0*/  FMUL R101, R2, R101 ;  /* 0x0000006502657220 */ /* 0x000fc80000400000 */
[----:B------:R-:W-:Y:S01]  /*122d0*/  FFMA.FTZ R101, R2, 1.4426950216293334961, R101 ;  /* 0x3fb8aa3b02657823 */ /* 0x000fe20000010065 */
[----:B------:R-:W-:Y:S01]  /*122e0*/  @P1 MOV R2, 0x7f800000 ;  /* 0x7f80000000021802 */ /* 0x000fe20000000f00 */
[----:B------:R-:W-:Y:S01]  /*122f0*/  FADD R230, R103, R115 ;  /* 0x0000007367e67221 */ /* 0x000fe20000000000 */
[----:B------:R0:W-:Y:S03]  /*12300*/  STL [R1+0x7c], R184 ;  /* 0x00007cb801007387 */ /* 0x0001e60000100800 */
[----:B------:R-:W-:Y:S01]  /*12310*/  @P1 FFMA.FTZ R230, R185, R2, +INF ;  /* 0x7f800000b9e61423 */ /* 0x000fe20000010002 */
[----:B------:R-:W-:Y:S04]  /*12320*/  STL [R1+0x634], R231 ;  /* 0x000634e701007387 */ /* 0x000fe80000100800 */
[----:B------:R-:W-:Y:S04]  /*12330*/  STL [R1+0x630], R230 ;  /* 0x000630e601007387 */ /* 0x000fe80000100800 */
[----:B------:R-:W0:Y:S01]  /*12340*/  LDL.LU R104, [R1+0x244] ;  /* 0x0002440001687983 */ /* 0x000e220000300800 */
[----:B------:R-:W1:Y:S01]  /*12350*/  I2F R3, R3 ;  /* 0x0000000300037306 */ /* 0x000e620000201400 */
[----:B------:R-:W-:-:S02]  /*12360*/  ISETP.GE.U32.AND P1, PT, R108, 0x7f800000, PT ;  /* 0x7f8000006c00780c */ /* 0x000fc40003f26070 */
[----:B------:R-:W-:-:S05]  /*12370*/  FSEL R2, RZ, -23, P0 ;  /* 0xc1b80000ff027808 */ /* 0x000fca0000000000 */
[----:B-1----:R-:W-:-:S06]  /*12380*/  FFMA.FTZ R2, R3, 1.1920928955078125e-07, R2 ;  /* 0x3400000003027823 */ /* 0x002fcc0000010002 */
[----:B------:R-:W-:Y:S01]  /*12390*/  @P1 MOV R3, 0x7f800000 ;  /* 0x7f80000000031802 */ /* 0x000fe20000000f00 */
[----:B------:R-:W-:-:S04]  /*123a0*/  FADD R229, R2, R101 ;  /* 0x0000006502e57221 */ /* 0x000fc80000000000 */
[----:B------:R-:W-:-:S05]  /*123b0*/  @P1 FFMA.FTZ R229, R108, R3, +INF ;  /* 0x7f8000006ce51423 */ /* 0x000fca0000010003 */
[----:B------:R-:W-:Y:S04]  /*123c0*/  STL [R1+0x62c], R229 ;  /* 0x00062ce501007387 */ /* 0x000fe80000100800 */
[----:B------:R-:W2:Y:S01]  /*123d0*/  LDL.LU R103, [R1+0x248] ;  /* 0x0002480001677983 */ /* 0x000ea20000300800 */
[----:B------:R-:W-:Y:S01]  /*123e0*/  FSETP.NEU.AND P1, PT, R100, RZ, PT ;  /* 0x000000ff6400720b */ /* 0x000fe20003f2d000 */
[C---:B0-----:R-:W-:Y:S01]  /*123f0*/  FMUL R184, R104.reuse, 8388608 ;  /* 0x4b00000068b87820 */ /* 0x041fe20000400000 */
[----:B------:R-:W-:-:S04]  /*12400*/  FSETP.GEU.AND P0, PT, R104, 1.175494350822287508e-38, PT ;  /* 0x008000006800780b */ /* 0x000fc80003f0e000 */
[----:B------:R-:W-:-:S04]  /*12410*/  FSEL R184, R184, R104, !P0 ;  /* 0x00000068b8b87208 */ /* 0x000fc80004000000 */
[----:B------:R-:W-:-:S04]  /*12420*/  IADD3 R2, R184, -0x3f3504f3, RZ ;  /* 0xc0cafb0db8027810 */ /* 0x000fc80007ffe0ff */
[----:B------:R-:W-:-:S04]  /*12430*/  LOP3.LUT R2, R2, 0xff800000, RZ, 0xc0, !PT ;  /* 0xff80000002027812 */ /* 0x000fc800078ec0ff */
[----:B------:R0:W1:Y:S01]  /*12440*/  I2F R101, R2 ;  /* 0x0000000200657306 */ /* 0x0000620000201400 */
[----:B------:R-:W-:Y:S02]  /*12450*/  FSEL R3, RZ, -23, P0 ;  /* 0xc1b80000ff037808 */ /* 0x000fe40000000000 */
[----:B0-----:R-:W-:-:S05]  /*12460*/  IADD3 R2, R184, -R2, RZ ;  /* 0x80000002b8027210 */ /* 0x001fca0007ffe0ff */
[----:B------:R-:W-:Y:S02]  /*12470*/  FADD R2, R2, -1 ;  /* 0xbf80000002027421 */ /* 0x000fe40000000000 */
[----:B-1----:R-:W-:Y:S02]  /*12480*/  FFMA.FTZ R101, R101, 1.1920928955078125e-07, R3 ;  /* 0x3400000065657823 */ /* 0x002fe40000010003 */
        /* <DEDUP_REMOVED lines=8> */
[----:B------:R-:W-:Y:S01]  /*12510*/  FFMA.FTZ R3, R2, R3, -0.72134751081466674805 ;  /* 0xbf38aa3b02037423 */ /* 0x000fe20000010003 */
[----:B------:R-:W-:-:S03]  /*12520*/  ISETP.GE.U32.AND P0, PT, R184, 0x7f800000, PT ;  /* 0x7f800000b800780c */ /* 0x000fc60003f06070 */
[----:B------:R-:W-:-:S04]  /*12530*/  FMUL R3, R2, R3 ;  /* 0x0000000302037220 */ /* 0x000fc80000400000 */
[----:B------:R-:W-:-:S04]  /*12540*/  FMUL R3, R2, R3 ;  /* 0x0000000302037220 */ /* 0x000fc80000400000 */
[----:B------:R-:W-:-:S04]  /*12550*/  FFMA.FTZ R2, R2, 1.4426950216293334961, R3 ;  /* 0x3fb8aa3b02027823 */ /* 0x000fc80000010003 */
[----:B------:R-:W-:Y:S01]  /*12560*/  FADD R115, R101, R2 ;  /* 0x0000000265737221 */ /* 0x000fe20000000000 */
[----:B------:R-:W-:-:S05]  /*12570*/  @P0 MOV R2, 0x7f800000 ;  /* 0x7f80000000020802 */ /* 0x000fca0000000f00 */
[----:B------:R-:W-:Y:S01]  /*12580*/  @P0 FFMA.FTZ R115, R184, R2, +INF ;  /* 0x7f800000b8730423 */ /* 0x000fe20000010002 */
[----:B--2---:R-:W-:-:S04]  /*12590*/  FSETP.GEU.AND P0, PT, R103, 1.175494350822287508e-38, PT ;  /* 0x008000006700780b */ /* 0x004fc80003f0e000 */
[----:B------:R0:W-:Y:S02]  /*125a0*/  STL [R1+0x1dc], R115 ;  /* 0x0001dc7301007387 */ /* 0x0001e40000100800 */
[----:B0-----:R-:W-:-:S05]  /*125b0*/  FMUL R115, R103, 8388608 ;  /* 0x4b00000067737820 */ /* 0x001fca0000400000 */
        /* <DEDUP_REMOVED lines=24> */
[----:B------:R-:W-:Y:S02]  /*12740*/  FSETP.NEU.AND P0, PT, R102, RZ, PT ;  /* 0x000000ff6600720b */ /* 0x000fe40003f0d000 */
[----:B------:R-:W2:Y:S01]  /*12750*/  LDL.LU R102, [R1+0x24c] ;  /* 0x00024c0001667983 */ /* 0x000ea20000300800 */
[----:B------:R-:W-:-:S04]  /*12760*/  LOP3.LUT R0, R0, 0xffffefff, RZ, 0xc0, !PT ;  /* 0xffffefff00007812 */ /* 0x000fc800078ec0ff */
[----:B------:R-:W-:-:S04]  /*12770*/  @P2 LOP3.LUT R0, R0, 0x1000, RZ, 0xfc, !PT ;  /* 0x0000100000002812 */ /* 0x000fc800078efcff */
[----:B------:R-:W-:-:S04]  /*12780*/  LOP3.LUT R0, R0, 0xffff7fff, RZ, 0xc0, !PT ;  /* 0xffff7fff00007812 */ /* 0x000fc800078ec0ff */
[----:B------:R-:W-:-:S04]  /*12790*/  @P1 LOP3.LUT R0, R0, 0x8000, RZ, 0xfc, !PT ;  /* 0x0000800000001812 */ /* 0x000fc800078efcff */
[----:B------:R-:W-:-:S04]  /*127a0*/  LOP3.LUT R0, R0, 0xffbfffff, RZ, 0xc0, !PT ;  /* 0xffbfffff00007812 */ /* 0x000fc800078ec0ff */
[----:B------:R-:W-:-:S04]  /*127b0*/  @P0 LOP3.LUT R0, R0, 0x400000, RZ, 0xfc, !PT ;  /* 0x0040000000000812 */ /* 0x000fc800078efcff */
[----:B------:R-:W-:Y:S01]  /*127c0*/  LOP3.LUT R0, R0, 0xffdfffff, RZ, 0xc0, !PT ;  /* 0xffdfffff00007812 */ /* 0x000fe200078ec0ff */
[C---:B--2---:R-:W-:Y:S01]  /*127d0*/  FMUL R3, R102.reuse, 8388608 ;  /* 0x4b00000066037820 */ /* 0x044fe20000400000 */
        /* <DEDUP_REMOVED lines=13> */
[----:B------:R-:W-:Y:S01]  /*128b0*/  FFMA.FTZ R100, R2, R100, -0.24046532809734344482 ;  /* 0xbe763c8b02647423 */ /* 0x000fe20000010064 */
[----:B------:R-:W-:-:S03]  /*128c0*/  FSETP.NEU.AND P0, PT, R185, RZ, PT ;  /* 0x000000ffb900720b */ /* 0x000fc60003f0d000 */
[----:B------:R-:W-:-:S04]  /*128d0*/  FFMA.FTZ R100, R2, R100, 0.28857114911079406738 ;  /* 0x3e93bf9902647423 */ /* 0x000fc80000010064 */
[----:B------:R-:W-:-:S04]  /*128e0*/  FFMA.FTZ R100, R2, R100, -0.36067417263984680176 ;  /* 0xbeb8aa4902647423 */ /* 0x000fc80000010064 */
[----:B------:R-:W-:-:S04]  /*128f0*/  FFMA.FTZ R100, R2, R100, 0.48089820146560668945 ;  /* 0x3ef6384a02647423 */ /* 0x000fc80000010064 */
[----:B------:R-:W-:Y:S01]  /*12900*/  FFMA.FTZ R100, R2, R100, -0.72134751081466674805 ;  /* 0xbf38aa3b02647423 */ /* 0x000fe20000010064 */
[----:B------:R-:W-:Y:S02]  /*12910*/  @P0 LOP3.LUT R0, R0, 0x200000, RZ, 0xfc, !PT ;  /* 0x0020000000000812 */ /* 0x000fe400078efcff */
[----:B------:R-:W-:Y:S01]  /*12920*/  ISETP.GE.U32.AND P0, PT, R3, 0x7f800000, PT ;  /* 0x7f8000000300780c */ /* 0x000fe20003f06070 */
[----:B------:R-:W-:-:S04]  /*12930*/  FMUL R100, R2, R100 ;  /* 0x0000006402647220 */ /* 0x000fc80000400000 */
[----:B------:R-:W-:-:S04]  /*12940*/  FMUL R100, R2, R100 ;  /* 0x0000006402647220 */ /* 0x000fc80000400000 */
[----:B------:R-:W-:-:S04]  /*12950*/  FFMA.FTZ R2, R2, 1.4426950216293334961, R100 ;  /* 0x3fb8aa3b02027823 */ /* 0x000fc80000010064 */
[----:B------:R-:W-:Y:S01]  /*12960*/  FADD R228, R101, R2 ;  /* 0x0000000265e47221 */ /* 0x000fe20000000000 */
[----:B------:R-:W-:-:S05]  /*12970*/  @P0 MOV R2, 0x7f800000 ;  /* 0x7f80000000020802 */ /* 0x000fca0000000f00 */
[----:B------:R-:W-:-:S05]  /*12980*/  @P0 FFMA.FTZ R228, R3, R2, +INF ;  /* 0x7f80000003e40423 */ /* 0x000fca0000010002 */
[----:B------:R-:W-:Y:S04]  /*12990*/  STL [R1+0x514], R228 ;  /* 0x000514e401007387 */ /* 0x000fe80000100800 */
[----:B------:R-:W2:Y:S01]  /*129a0*/  LDL.LU R101, [R1+0x250] ;  /* 0x0002500001657983 */ /* 0x000ea20000300800 */
[----:B------:R-:W-:Y:S02]  /*129b0*/  FSETP.NEU.AND P1, PT, R108, RZ, PT ;  /* 0x000000ff6c00720b */ /* 0x000fe40003f2d000 */
[----:B------:R-:W-:-:S11]  /*129c0*/  LOP3.LUT R0, R0, 0xffefffff, RZ, 0xc0, !PT ;  /* 0xffefffff00007812 */ /* 0x000fd600078ec0ff */
        /* <DEDUP_REMOVED lines=30> */
[----:B------:R0:W-:Y:S04]  /*12bb0*/  STL [R1+0x1b4], R217 ;  /* 0x0001b4d901007387 */ /* 0x0001e80000100800 */
[----:B0-----:R-:W2:Y:S01]  /*12bc0*/  LDL.LU R217, [R1+0x258] ;  /* 0x0002580001d97983 */ /* 0x001ea20000300800 */
[----:B------:R-:W-:Y:S02]  /*12bd0*/  MOV R100, R216 ;  /* 0x000000d800647202 */ /* 0x000fe40000000f00 */
[----:B------:R-:W-:Y:S02]  /*12be0*/  MOV R216, R213 ;  /* 0x000000d500d87202 */ /* 0x000fe40000000f00 */
[----:B------:R-:W-:Y:S02]  /*12bf0*/  MOV R213, R212 ;  /* 0x000000d400d57202 */ /* 0x000fe40000000f00 */
[----:B------:R-:W-:-:S02]  /*12c00*/  MOV R212, R211 ;  /* 0x000000d300d47202 */ /* 0x000fc40000000f00 */
[----:B------:R-:W-:Y:S01]  /*12c10*/  MOV R211, R199 ;  /* 0x000000c700d37202 */ /* 0x000fe20000000f00 */
[C---:B------:R-:W-:Y:S01]  /*12c20*/  FMUL R199, R100.reuse, 8388608 ;  /* 0x4b00000064c77820 */ /* 0x040fe20000400000 */
[----:B------:R-:W-:-:S04]  /*12c30*/  FSETP.GEU.AND P0, PT, R100, 1.175494350822287508e-38, PT ;  /* 0x008000006400780b */ /* 0x000fc80003f0e000 */
[----:B------:R-:W-:-:S04]  /*12c40*/  FSEL R199, R199, R100, !P0 ;  /* 0x00000064c7c77208 */ /* 0x000fc80004000000 */
[----:B------:R-:W-:Y:S02]  /*12c50*/  IADD3 R2, R199, -0x3f3504f3, RZ ;  /* 0xc0cafb0dc7027810 */ /* 0x000fe40007ffe0ff */
[----:B------:R-:W-:Y:S02]  /*12c60*/  FSETP.NEU.AND P1, PT, R115, RZ, PT ;  /* 0x000000ff7300720b */ /* 0x000fe40003f2d000 */
[----:B------:R-:W-:Y:S02]  /*12c70*/  LOP3.LUT R2, R2, 0xff800000, RZ, 0xc0, !PT ;  /* 0xff80000002027812 */ /* 0x000fe400078ec0ff */
[----:B------:R-:W-:Y:S02]  /*12c80*/  FSEL R115, RZ, -23, P0 ;  /* 0xc1b80000ff737808 */ /* 0x000fe40000000000 */
[----:B------:R-:W-:Y:S02]  /*12c90*/  FSETP.NEU.AND P0, PT, R3, RZ, PT ;  /* 0x000000ff0300720b */ /* 0x000fe40003f0d000 */
[----:B------:R0:W1:Y:S02]  /*12ca0*/  I2F R3, R2 ;  /* 0x0000000200037306 */ /* 0x0000640000201400 */
        /* <DEDUP_REMOVED lines=8> */
[----:B------:R-:W-:-:S03]  /*12d30*/  LOP3.LUT R0, R0, 0xfffbffff, RZ, 0xc0, !PT ;  /* 0xfffbffff00007812 */ /* 0x000fc600078ec0ff */
[----:B------:R-:W-:Y:S01]  /*12d40*/  FFMA.FTZ R3, R2, R3, 0.28857114911079406738 ;  /* 0x3e93bf9902037423 */ /* 0x000fe20000010003 */
[----:B------:R-:W-:-:S03]  /*12d50*/  @P1 LOP3.LUT R0, R0, 0x40000, RZ, 0xfc, !PT ;  /* 0x0004000000001812 */ /* 0x000fc600078efcff */
[----:B------:R-:W-:Y:S01]  /*12d60*/  FFMA.FTZ R3, R2, R3, -0.36067417263984680176 ;  /* 0xbeb8aa4902037423 */ /* 0x000fe20000010003 */
[----:B------:R-:W-:-:S03]  /*12d70*/  LOP3.LUT R0, R0, 0xfffdffff, RZ, 0xc0, !PT ;  /* 0xfffdffff00007812 */ /* 0x000fc600078ec0ff */
[----:B------:R-:W-:Y:S01]  /*12d80*/  FFMA.FTZ R3, R2, R3, 0.48089820146560668945 ;  /* 0x3ef6384a02037423 */ /* 0x000fe20000010003 */
[----:B------:R-:W-:-:S03]  /*12d90*/  @P0 LOP3.LUT R0, R0, 0x20000, RZ, 0xfc, !PT ;  /* 0x0002000000000812 */ /* 0x000fc600078efcff */
        /* <DEDUP_REMOVED lines=8> */
[----:B------:R-:W-:-:S04]  /*12e20*/  FSETP.NEU.AND P1, PT, R108, RZ, PT ;  /* 0x000000ff6c00720b */ /* 0x000fc80003f2d000 */
[----:B------:R0:W-:Y:S01]  /*12e30*/  STL [R1+0x1b0], R184 ;  /* 0x0001b0b801007387 */ /* 0x0001e20000100800 */
[----:B------:R-:W-:Y:S02]  /*12e40*/  MOV R218, R207 ;  /* 0x000000cf00da7202 */ /* 0x000fe40000000f00 */
[----:B------:R-:W-:Y:S02]  /*12e50*/  MOV R207, R206 ;  /* 0x000000ce00cf7202 */ /* 0x000fe40000000f00 */
[----:B------:R-:W3:Y:S01]  /*12e60*/  LDL.LU R206, [R1+0x84] ;  /* 0x0000840001ce7983 */ /* 0x000ee20000300800 */
[----:B------:R-:W-:-:S04]  /*12e70*/  LOP3.LUT R0, R0, 0xfffeffff, RZ, 0xc0, !PT ;  /* 0xfffeffff00007812 */ /* 0x000fc800078ec0ff */
[----:B------:R-:W-:Y:S02]  /*12e80*/  @P1 LOP3.LUT R0, R0, 0x10000, RZ, 0xfc, !PT ;  /* 0x0001000000001812 */ /* 0x000fe400078efcff */
[----:B--2---:R-:W-:Y:S02]  /*12e90*/  MOV R2, R217 ;  /* 0x000000d900027202 */ /* 0x004fe40000000f00 */
[----:B------:R-:W-:Y:S02]  /*12ea0*/  MOV R217, R198 ;  /* 0x000000c600d97202 */ /* 0x000fe40000000f00 */
[C---:B------:R-:W-:Y:S01]  /*12eb0*/  FSETP.GEU.AND P0, PT, R2.reuse, 1.175494350822287508e-38, PT ;  /* 0x008000000200780b */ /* 0x040fe20003f0e000 */
[----:B------:R-:W-:-:S05]  /*12ec0*/  FMUL R198, R2, 8388608 ;  /* 0x4b00000002c67820 */ /* 0x000fca0000400000 */
[----:B------:R-:W-:-:S04]  /*12ed0*/  FSEL R198, R198, R2, !P0 ;  /* 0x00000002c6c67208 */ /* 0x000fc80004000000 */
[----:B------:R-:W-:-:S04]  /*12ee0*/  IADD3 R3, R198, -0x3f3504f3, RZ ;  /* 0xc0cafb0dc6037810 */ /* 0x000fc80007ffe0ff */
[----:B------:R-:W-:-:S04]  /*12ef0*/  LOP3.LUT R3, R3, 0xff800000, RZ, 0xc0, !PT ;  /* 0xff80000003037812 */ /* 0x000fc800078ec0ff */
[----:B------:R1:W2:Y:S01]  /*12f00*/  I2F R108, R3 ;  /* 0x00000003006c7306 */ /* 0x0002a20000201400 */
[----:B------:R-:W-:Y:S02]  /*12f10*/  FSEL R115, RZ, -23, P0 ;  /* 0xc1b80000ff737808 */ /* 0x000fe40000000000 */
[----:B-1----:R-:W-:-:S05]  /*12f20*/  IADD3 R3, R198, -R3, RZ ;  /* 0x80000003c6037210 */ /* 0x002fca0007ffe0ff */
[----:B------:R-:W-:Y:S02]  /*12f30*/  FADD R3, R3, -1 ;  /* 0xbf80000003037421 */ /* 0x000fe40000000000 */
[----:B--2---:R-:W-:Y:S02]  /*12f40*/  FFMA.FTZ R115, R108, 1.1920928955078125e-07, R115 ;  /* 0x340000006c737823 */ /* 0x004fe40000010073 */
        /* <DEDUP_REMOVED lines=13> */
[----:B0-----:R-:W-:Y:S01]  /*13020*/  FADD R184, R115, R3 ;  /* 0x0000000373b87221 */ /* 0x001fe20000000000 */
[----:B------:R-:W-:-:S05]  /*13030*/  @P0 MOV R3, 0x7f800000 ;  /* 0x7f80000000030802 */ /* 0x000fca0000000f00 */
[----:B------:R-:W-:Y:S01]  /*13040*/  @P0 FFMA.FTZ R184, R198, R3, +INF ;  /* 0x7f800000c6b80423 */ /* 0x000fe20000010003 */
[----:B------:R-:W-:-:S04]  /*13050*/  MOV R3, R218 ;  /* 0x000000da00037202 */ /* 0x000fc80000000f00 */
[C---:B------:R-:W-:Y:S01]  /*13060*/  FSETP.GEU.AND P0, PT, R3.reuse, 1.175494350822287508e-38, PT ;  /* 0x008000000300780b */ /* 0x040fe20003f0e000 */
[----:B------:R-:W-:-:S05]  /*13070*/  FMUL R108, R3, 8388608 ;  /* 0x4b000000036c7820 */ /* 0x000fca0000400000 */
[----:B------:R-:W-:-:S04]  /*13080*/  FSEL R185, R108, R3, !P0 ;  /* 0x000000036cb97208 */ /* 0x000fc80004000000 */
[----:B------:R-:W-:-:S04]  /*13090*/  IADD3 R108, R185, -0x3f3504f3, RZ ;  /* 0xc0cafb0db96c7810 */ /* 0x000fc80007ffe0ff */
[----:B------:R-:W-:-:S04]  /*130a0*/  LOP3.LUT R108, R108, 0xff800000, RZ, 0xc0, !PT ;  /* 0xff8000006c6c7812 */ /* 0x000fc800078ec0ff */
[----:B------:R0:W1:Y:S01]  /*130b0*/  I2F R115, R108 ;  /* 0x0000006c00737306 */ /* 0x0000620000201400 */
[----:B------:R2:W-:Y:S01]  /*130c0*/  STL [R1+0x1a0], R184 ;  /* 0x0001a0b801007387 */ /* 0x0005e20000100800 */
[----:B0-----:R-:W-:Y:S02]  /*130d0*/  IADD3 R108, R185, -R108, RZ ;  /* 0x8000006cb96c7210 */ /* 0x001fe40007ffe0ff */
[----:B--2---:R-:W-:-:S03]  /*130e0*/  FSEL R184, RZ, -23, P0 ;  /* 0xc1b80000ffb87808 */ /* 0x004fc60000000000 */
[----:B------:R-:W-:Y:S02]  /*130f0*/  FADD R108, R108, -1 ;  /* 0xbf8000006c6c7421 */ /* 0x000fe40000000000 */
[----:B-1----:R-:W-:Y:S02]  /*13100*/  FFMA.FTZ R184, R115, 1.1920928955078125e-07, R184 ;  /* 0x3400000073b87823 */ /* 0x002fe400000100b8 */
[----:B------:R-:W-:-:S04]  /*13110*/  FFMA.FTZ R115, R108, R186, -0.16845393180847167969 ;  /* 0xbe2c7f306c737423 */ /* 0x000fc800000100ba */
[----:B------:R-:W-:-:S04]  /*13120*/  FFMA.FTZ R115, R108, R115, 0.1716887056827545166 ;  /* 0x3e2fcf2a6c737423 */ /* 0x000fc80000010073 */
[----:B------:R-:W-:-:S04]  /*13130*/  FFMA.FTZ R115, R108, R115, -0.17900948226451873779 ;  /* 0xbe374e436c737423 */ /* 0x000fc80000010073 */
[----:B------:R-:W-:-:S04]  /*13140*/  FFMA.FTZ R115, R108, R115, 0.20512372255325317383 ;  /* 0x3e520bf46c737423 */ /* 0x000fc80000010073 */
[----:B------:R-:W-:-:S04]  /*13150*/  FFMA.FTZ R115, R108, R115, -0.24046532809734344482 ;  /* 0xbe763c8b6c737423 */ /* 0x000fc80000010073 */
[----:B------:R-:W-:Y:S01]  /*13160*/  FFMA.FTZ R115, R108, R115, 0.28857114911079406738 ;  /* 0x3e93bf996c737423 */ /* 0x000fe20000010073 */
[----:B------:R-:W-:-:S03]  /*13170*/  FSETP.GT.AND P0, PT, |R3|, 8.50705917302346158658e+37, PT ;  /* 0x7e8000000300780b */ /* 0x000fc60003f04200 */
[----:B------:R-:W-:Y:S01]  /*13180*/  FFMA.FTZ R115, R108, R115, -0.36067417263984680176 ;  /* 0xbeb8aa496c737423 */ /* 0x000fe20000010073 */
[----:B------:R-:W-:-:S03]  /*13190*/  FSETP.GEU.AND P1, PT, |R3|, 1.175494350822287508e-38, PT ;  /* 0x008000000300780b */ /* 0x000fc60003f2e200 */
[----:B------:R-:W-:-:S04]  /*131a0*/  FFMA.FTZ R115, R108, R115, 0.48089820146560668945 ;  /* 0x3ef6384a6c737423 */ /* 0x000fc80000010073 */
[----:B------:R-:W-:-:S04]  /*131b0*/  FFMA.FTZ R115, R108, R115, -0.72134751081466674805 ;  /* 0xbf38aa3b6c737423 */ /* 0x000fc80000010073 */
[C---:B------:R-:W-:Y:S02]  /*131c0*/  FMUL R115, R108.reuse, R115 ;  /* 0x000000736c737220 */ /* 0x040fe40000400000 */
[----:B------:R-:W-:Y:S02]  /*131d0*/  @P0 FMUL R3, R3, 0.25 ;  /* 0x3e80000003030820 */ /* 0x000fe40000400000 */
[C---:B------:R-:W-:Y:S02]  /*131e0*/  FMUL R115, R108.reuse, R115 ;  /* 0x000000736c737220 */ /* 0x040fe40000400000 */
[----:B------:R-:W-:Y:S02]  /*131f0*/  @!P1 FMUL R3, R3, 16777216 ;  /* 0x4b80000003039820 */ /* 0x000fe40000400000 */
[----:B------:R-:W-:Y:S01]  /*13200*/  FFMA.FTZ R108, R108, 1.4426950216293334961, R115 ;  /* 0x3fb8aa3b6c6c7823 */ /* 0x000fe20000010073 */
[----:B------:R-:W-:-:S03]  /*13210*/  MOV R218, R217 ;  /* 0x000000d900da7202 */ /* 0x000fc60000000f00 */
[----:B------:R-:W-:Y:S01]  /*13220*/  FADD R108, R184, R108 ;  /* 0x0000006cb86c7221 */ /* 0x000fe20000000000 */
[----:B------:R-:W-:Y:S01]  /*13230*/  MOV R217, R213 ;  /* 0x000000d500d97202 */ /* 0x000fe20000000f00 */
[----:B------:R-:W0:Y:S01]  /*13240*/  MUFU.RCP R3, R3 ;  /* 0x0000000300037308 */ /* 0x000e220000001000 */
[----:B------:R-:W2:Y:S01]  /*13250*/  LDL.LU R213, [R1+0xb0] ;  /* 0x0000b00001d57983 */ /* 0x000ea20000300800 */
[----:B------:R-:W-:-:S03]  /*13260*/  MOV R115, R215 ;  /* 0x000000d700737202 */ /* 0x000fc60000000f00 */
[----:B------:R-:W-:Y:S04]  /*13270*/  STL [R1+0x160], R185 ;  /* 0x000160b901007387 */ /* 0x000fe80000100800 */
[----:B------:R1:W-:Y:S01]  /*13280*/  STL [R1+0x190], R108 ;  /* 0x0001906c01007387 */ /* 0x0003e20000100800 */
[----:B------:R-:W-:Y:S01]  /*13290*/  @P0 FMUL R115, R115, 0.25 ;  /* 0x3e80000073730820 */ /* 0x000fe20000400000 */
[----:B------:R-:W-:Y:S02]  /*132a0*/  MOV R184, R216 ;  /* 0x000000d800b87202 */ /* 0x000fe40000000f00 */
[----:B-1----:R-:W-:Y:S01]  /*132b0*/  MOV R108, R214 ;  /* 0x000000d6006c7202 */ /* 0x002fe20000000f00 */
[----:B------:R-:W-:Y:S01]  /*132c0*/  @!P1 FMUL R115, R115, 16777216 ;  /* 0x4b80000073739820 */ /* 0x000fe20000400000 */
[----:B------:R-:W-:Y:S01]  /*132d0*/  MOV R185, R217 ;  /* 0x000000d900b97202 */ /* 0x000fe20000000f00 */
[----:B------:R-:W-:Y:S01]  /*132e0*/  @P0 FMUL R184, R184, 0.25 ;  /* 0x3e800000b8b80820 */ /* 0x000fe20000400000 */
[----:B------:R-:W-:Y:S01]  /*132f0*/  MOV R186, R218 ;  /* 0x000000da00ba7202 */ /* 0x000fe20000000f00 */
[----:B------:R-:W-:Y:S01]  /*13300*/  @P0 FMUL R108, R108, 0.25 ;  /* 0x3e8000006c6c0820 */ /* 0x000fe20000400000 */
[----:B------:R-:W2:Y:S03]  /*13310*/  LDL.LU R214, [R1+0xc4] ;  /* 0x0000c40001d67983 */ /* 0x000ea60000300800 */
[----:B------:R-:W-:Y:S01]  /*13320*/  @!P1 FMUL R108, R108, 16777216 ;  /* 0x4b8000006c6c9820 */ /* 0x000fe20000400000 */
[----:B------:R-:W2:Y:S01]  /*13330*/  LDL.LU R215, [R1+0xc0] ;  /* 0x0000c00001d77983 */ /* 0x000ea20000300800 */
[----:B0-----:R-:W-:-:S02]  /*13340*/  FMUL R238, R3, R115 ;  /* 0x0000007303ee7220 */ /* 0x001fc40000400000 */
[----:B------:R-:W-:Y:S01]  /*13350*/  FMUL R108, R3, R108 ;  /* 0x0000006c036c7220 */ /* 0x000fe20000400000 */
[----:B------:R-:W2:Y:S01]  /*13360*/  LDL.LU R216, [R1+0xd4] ;  /* 0x0000d40001d87983 */ /* 0x000ea20000300800 */
[----:B------:R-:W-:Y:S02]  /*13370*/  @!P1 FMUL R184, R184, 16777216 ;  /* 0x4b800000b8b89820 */ /* 0x000fe40000400000 */
[----:B------:R-:W-:Y:S01]  /*13380*/  @P0 FMUL R185, R185, 0.25 ;  /* 0x3e800000b9b90820 */ /* 0x000fe20000400000 */
[----:B------:R-:W2:Y:S01]  /*13390*/  LDL.LU R217, [R1+0xd0] ;  /* 0x0000d00001d97983 */ /* 0x000ea20000300800 */
[----:B------:R-:W-:-:S03]  /*133a0*/  @P0 FMUL R186, R186, 0.25 ;  /* 0x3e800000baba0820 */ /* 0x000fc60000400000 */
[----:B------:R-:W-:Y:S01]  /*133b0*/  STL [R1+0x5a8], R238 ;  /* 0x0005a8ee01007387 */ /* 0x000fe20000100800 */
[----:B------:R-:W-:-:S03]  /*133c0*/  @!P1 FMUL R185, R185, 16777216 ;  /* 0x4b800000b9b99820 */ /* 0x000fc60000400000 */
[----:B------:R0:W-:Y:S01]  /*133d0*/  STL [R1+0x1d4], R108 ;  /* 0x0001d46c01007387 */ /* 0x0001e20000100800 */
[----:B------:R-:W-:Y:S02]  /*133e0*/  @!P1 FMUL R186, R186, 16777216 ;  /* 0x4b800000baba9820 */ /* 0x000fe40000400000 */
[----:B------:R-:W-:Y:S02]  /*133f0*/  @P0 FMUL R187, R187, 0.25 ;  /* 0x3e800000bbbb0820 */ /* 0x000fe40000400000 */
[C---:B------:R-:W-:Y:S02]  /*13400*/  FMUL R115, R3.reuse, R185 ;  /* 0x000000b903737220 */ /* 0x040fe40000400000 */
[----:B0-----:R-:W-:Y:S02]  /*13410*/  FMUL R108, R3, R184 ;  /* 0x000000b8036c7220 */ /* 0x001fe40000400000 */
[----:B------:R-:W-:-:S03]  /*13420*/  @P0 FMUL R188, R188, 0.25 ;  /* 0x3e800000bcbc0820 */ /* 0x000fc60000400000 */
[----:B------:R0:W-:Y:S01]  /*13430*/  STL [R1+0x1cc], R108 ;  /* 0x0001cc6c01007387 */ /* 0x0001e20000100800 */
[----:B------:R-:W-:Y:S02]  /*13440*/  @!P1 FMUL R187, R187, 16777216 ;  /* 0x4b800000bbbb9820 */ /* 0x000fe40000400000 */
[----:B------:R-:W-:Y:S01]  /*13450*/  @P0 FMUL R189, R189, 0.25 ;  /* 0x3e800000bdbd0820 */ /* 0x000fe20000400000 */
[----:B------:R-:W-:Y:S01]  /*13460*/  STL [R1+0x1c8], R115 ;  /* 0x0001c87301007387 */ /* 0x000fe20000100800 */
[----:B------:R-:W-:Y:S02]  /*13470*/  @P0 FMUL R190, R190, 0.25 ;  /* 0x3e800000bebe0820 */ /* 0x000fe40000400000 */
[----:B0-----:R-:W-:Y:S02]  /*13480*/  FMUL R108, R3, R186 ;  /* 0x000000ba036c7220 */ /* 0x001fe40000400000 */
[----:B------:R-:W-:-:S03]  /*13490*/  @!P1 FMUL R188, R188, 16777216 ;  /* 0x4b800000bcbc9820 */ /* 0x000fc60000400000 */
[----:B------:R0:W-:Y:S01]  /*134a0*/  STL [R1+0x1c4], R108 ;  /* 0x0001c46c01007387 */ /* 0x0001e20000100800 */
[----:B------:R-:W-:Y:S02]  /*134b0*/  @!P1 FMUL R189, R189, 16777216 ;  /* 0x4b800000bdbd9820 */ /* 0x000fe40000400000 */
[----:B------:R-:W-:Y:S02]  /*134c0*/  @P0 FMUL R191, R191, 0.25 ;  /* 0x3e800000bfbf0820 */ /* 0x000fe40000400000 */
[----:B------:R-:W-:Y:S02]  /*134d0*/  @!P1 FMUL R190, R190, 16777216 ;  /* 0x4b800000bebe9820 */ /* 0x000fe40000400000 */
[----:B------:R-:W-:Y:S02]  /*134e0*/  @P0 FMUL R192, R192, 0.25 ;  /* 0x3e800000c0c00820 */ /* 0x000fe40000400000 */
[----:B0-----:R-:W-:Y:S02]  /*134f0*/  FMUL R108, R3, R187 ;  /* 0x000000bb036c7220 */ /* 0x001fe40000400000 */
[----:B------:R-:W-:-:S02]  /*13500*/  @P0 FMUL R193, R193, 0.25 ;  /* 0x3e800000c1c10820 */ /* 0x000fc40000400000 */
[C---:B------:R-:W-:Y:S01]  /*13510*/  FMUL R184, R3.reuse, R188 ;  /* 0x000000bc03b87220 */ /* 0x040fe20000400000 */
[----:B------:R0:W-:Y:S01]  /*13520*/  STL [R1+0x1c0], R108 ;  /* 0x0001c06c01007387 */ /* 0x0001e20000100800 */
[----:B------:R-:W-:Y:S02]  /*13530*/  FMUL R115, R3, R189 ;  /* 0x000000bd03737220 */ /* 0x000fe40000400000 */
[----:B------:R-:W-:Y:S02]  /*13540*/  @!P1 FMUL R191, R191, 16777216 ;  /* 0x4b800000bfbf9820 */ /* 0x000fe40000400000 */
[----:B------:R-:W-:Y:S01]  /*13550*/  @!P1 FMUL R192, R192, 16777216 ;  /* 0x4b800000c0c09820 */ /* 0x000fe20000400000 */
[----:B------:R1:W-:Y:S01]  /*13560*/  STL [R1+0x1bc], R184 ;  /* 0x0001bcb801007387 */ /* 0x0003e20000100800 */
[----:B------:R-:W-:Y:S02]  /*13570*/  @P0 FMUL R194, R194, 0.25 ;  /* 0x3e800000c2c20820 */ /* 0x000fe40000400000 */
[----:B0-----:R-:W-:-:S02]  /*13580*/  FMUL R108, R3, R190 ;  /* 0x000000be036c7220 */ /* 0x001fc40000400000 */
[----:B------:R-:W-:Y:S01]  /*13590*/  @!P1 FMUL R193, R193, 16777216 ;  /* 0x4b800000c1c19820 */ /* 0x000fe20000400000 */
[----:B------:R0:W-:Y:S01]  /*135a0*/  STL [R1+0x1b8], R115 ;  /* 0x0001b87301007387 */ /* 0x0001e20000100800 */
[----:B------:R-:W-:Y:S02]  /*135b0*/  @P0 FMUL R195, R195, 0.25 ;  /* 0x3e800000c3c30820 */ /* 0x000fe40000400000 */
[----:B------:R-:W-:Y:S01]  /*135c0*/  @P0 FMUL R196, R196, 0.25 ;  /* 0x3e800000c4c40820 */ /* 0x000fe20000400000 */
[----:B------:R3:W-:Y:S01]  /*135d0*/  STL [R1+0x18c], R108 ;  /* 0x00018c6c01007387 */ /* 0x0007e20000100800 */
[C---:B-1----:R-:W-:Y:S02]  /*135e0*/  FMUL R184, R3.reuse, R191 ;  /* 0x000000bf03b87220 */ /* 0x042fe40000400000 */
[----:B------:R-:W-:Y:S02]  /*135f0*/  @!P1 FMUL R194, R194, 16777216 ;  /* 0x4b800000c2c29820 */ /* 0x000fe40000400000 */
[----:B0-----:R-:W-:-:S02]  /*13600*/  FMUL R115, R3, R192 ;  /* 0x000000c003737220 */ /* 0x001fc40000400000 */
[----:B------:R-:W-:Y:S02]  /*13610*/  @!P1 FMUL R195, R195, 16777216 ;  /* 0x4b800000c3c39820 */ /* 0x000fe40000400000 */
[----:B---3--:R-:W-:Y:S01]  /*13620*/  FMUL R108, R3, R193 ;  /* 0x000000c1036c7220 */ /* 0x008fe20000400000 */
[----:B------:R0:W-:Y:S01]  /*13630*/  STL [R1+0x188], R184 ;  /* 0x000188b801007387 */ /* 0x0001e20000100800 */
[----:B------:R-:W-:-:S03]  /*13640*/  @!P1 FMUL R196, R196, 16777216 ;  /* 0x4b800000c4c49820 */ /* 0x000fc60000400000 */
[----:B------:R1:W-:Y:S04]  /*13650*/  STL [R1+0x184], R115 ;  /* 0x0001847301007387 */ /* 0x0003e80000100800 */
[----:B------:R3:W-:Y:S01]  /*13660*/  STL [R1+0x180], R108 ;  /* 0x0001806c01007387 */ /* 0x0007e20000100800 */
[C---:B0-----:R-:W-:Y:S02]  /*13670*/  FMUL R184, R3.reuse, R194 ;  /* 0x000000c203b87220 */ /* 0x041fe40000400000 */
[----:B-1----:R-:W-:-:S03]  /*13680*/  FMUL R115, R3, R195 ;  /* 0x000000c303737220 */ /* 0x002fc60000400000 */
[----:B------:R0:W-:Y:S01]  /*13690*/  STL [R1+0x17c], R184 ;  /* 0x00017cb801007387 */ /* 0x0001e20000100800 */
[----:B---3--:R-:W-:-:S03]  /*136a0*/  FMUL R108, R3, R196 ;  /* 0x000000c4036c7220 */ /* 0x008fc60000400000 */
[----:B------:R1:W-:Y:S04]  /*136b0*/  STL [R1+0x178], R115 ;  /* 0x0001787301007387 */ /* 0x0003e80000100800 */
[----:B------:R3:W-:Y:S04]  /*136c0*/  STL [R1+0x174], R108 ;  /* 0x0001746c01007387 */ /* 0x0007e80000100800 */
[----:B0-----:R-:W4:Y:S04]  /*136d0*/  LDL.LU R184, [R1+0x50] ;  /* 0x0000500001b87983 */ /* 0x001f280000300800 */
[----:B-1----:R-:W4:Y:S01]  /*136e0*/  LDL.LU R115, [R1+0x54] ;  /* 0x0000540001737983 */ /* 0x002f220000300800 */
[----:B------:R-:W-:Y:S01]  /*136f0*/  @P0 FMUL R197, R197, 0.25 ;  /* 0x3e800000c5c50820 */ /* 0x000fe20000400000 */
[----:B------:R-:W-:-:S03]  /*13700*/  FSETP.GT.AND P0, PT, |R2|, 8.50705917302346158658e+37, PT ;  /* 0x7e8000000200780b */ /* 0x000fc60003f04200 */
[----:B------:R-:W-:Y:S01]  /*13710*/  @!P1 FMUL R197, R197, 16777216 ;  /* 0x4b800000c5c59820 */ /* 0x000fe20000400000 */
[----:B------:R-:W-:-:S09]  /*13720*/  FSETP.GEU.AND P1, PT, |R2|, 1.175494350822287508e-38, PT ;  /* 0x008000000200780b */ /* 0x000fd20003f2e200 */
[----:B------:R-:W-:-:S04]  /*13730*/  @P0 FMUL R2, R2, 0.25 ;  /* 0x3e80000002020820 */ /* 0x000fc80000400000 */
[----:B------:R-:W-:Y:S01]  /*13740*/  @!P1 FMUL R2, R2, 16777216 ;  /* 0x4b80000002029820 */ /* 0x000fe20000400000 */
[----:B---3--:R-:W-:Y:S01]  /*13750*/  MOV R108, R205 ;  /* 0x000000cd006c7202 */ /* 0x008fe20000000f00 */
[----:B------:R-:W-:-:S04]  /*13760*/  FMUL R229, R3, R197 ;  /* 0x000000c503e57220 */ /* 0x000fc80000400000 */
[----:B------:R-:W0:Y:S01]  /*13770*/  MUFU.RCP R2, R2 ;  /* 0x0000000200027308 */ /* 0x000e220000001000 */
[----:B------:R-:W-:Y:S01]  /*13780*/  MOV R3, R204 ;  /* 0x000000cc00037202 */ /* 0x000fe20000000f00 */
[----:B------:R-:W-:-:S04]  /*13790*/  @P0 FMUL R108, R108, 0.25 ;  /* 0x3e8000006c6c0820 */ /* 0x000fc80000400000 */
[----:B------:R-:W-:Y:S01]  /*137a0*/  @P0 FMUL R3, R3, 0.25 ;  /* 0x3e80000003030820 */ /* 0x000fe20000400000 */
[----:B------:R-:W-:Y:S01]  /*137b0*/  MOV R185, R206 ;  /* 0x000000ce00b97202 */ /* 0x000fe20000000f00 */
[----:B------:R-:W-:Y:S01]  /*137c0*/  @!P1 FMUL R108, R108, 16777216 ;  /* 0x4b8000006c6c9820 */ /* 0x000fe20000400000 */
[----:B------:R-:W-:Y:S01]  /*137d0*/  MOV R186, R207 ;  /* 0x000000cf00ba7202 */ /* 0x000fe20000000f00 */
[----:B------:R-:W-:Y:S01]  /*137e0*/  @!P1 FMUL R3, R3, 16777216 ;  /* 0x4b80000003039820 */ /* 0x000fe20000400000 */
[----:B------:R-:W-:Y:S02]  /*137f0*/  MOV R188, R209 ;  /* 0x000000d100bc7202 */ /* 0x000fe40000000f00 */
[----:B------:R-:W-:Y:S01]  /*13800*/  MOV R187, R208 ;  /* 0x000000d000bb7202 */ /* 0x000fe20000000f00 */
[----:B------:R-:W-:Y:S02]  /*13810*/  @P0 FMUL R185, R185, 0.25 ;  /* 0x3e800000b9b90820 */ /* 0x000fe40000400000 */
[----:B0-----:R-:W-:-:S02]  /*13820*/  FMUL R238, R2, R108 ;  /* 0x0000006c02ee7220 */ /* 0x001fc40000400000 */
[----:B------:R-:W-:Y:S01]  /*13830*/  FMUL R3, R2, R3 ;  /* 0x0000000302037220 */ /* 0x000fe20000400000 */
[----:B------:R-:W0:Y:S01]  /*13840*/  S2R R206, SR_CTAID.X ;  /* 0x0000000000ce7919 */ /* 0x000e220000002500 */
[----:B------:R-:W-:Y:S02]  /*13850*/  @P0 FMUL R186, R186, 0.25 ;  /* 0x3e800000baba0820 */ /* 0x000fe40000400000 */
[----:B------:R-:W-:Y:S01]  /*13860*/  @P0 FMUL R188, R188, 0.25 ;  /* 0x3e800000bcbc0820 */ /* 0x000fe20000400000 */
[----:B------:R1:W-:Y:S01]  /*13870*/  STL [R1+0x5ac], R238 ;  /* 0x0005acee01007387 */ /* 0x0003e20000100800 */
[----:B------:R-:W-:Y:S01]  /*13880*/  @P0 FMUL R187, R187, 0.25 ;  /* 0x3e800000bbbb0820 */ /* 0x000fe20000400000 */
[----:B------:R-:W-:Y:S01]  /*13890*/  MOV R190, R211 ;  /* 0x000000d300be7202 */ /* 0x000fe20000000f00 */
[----:B------:R-:W-:Y:S01]  /*138a0*/  @!P1 FMUL R185, R185, 16777216 ;  /* 0x4b800000b9b99820 */ /* 0x000fe20000400000 */
[----:B------:R3:W-:Y:S01]  /*138b0*/  STL [R1+0x1ac], R3 ;  /* 0x0001ac0301007387 */ /* 0x0007e20000100800 */
[----:B------:R-:W-:-:S02]  /*138c0*/  @!P1 FMUL R186, R186, 16777216 ;  /* 0x4b800000baba9820 */ /* 0x000fc40000400000 */
[----:B------:R-:W-:Y:S01]  /*138d0*/  @!P1 FMUL R188, R188, 16777216 ;  /* 0x4b800000bcbc9820 */ /* 0x000fe20000400000 */
[----:B------:R-:W3:Y:S01]  /*138e0*/  S2R R197, SR_TID.X ;  /* 0x0000000000c57919 */ /* 0x000ee20000002100 */
[----:B------:R-:W-:Y:S01]  /*138f0*/  @!P1 FMUL R187, R187, 16777216 ;  /* 0x4b800000bbbb9820 */ /* 0x000fe20000400000 */
[----:B------:R-:W-:Y:S01]  /*13900*/  MOV R191, R212 ;  /* 0x000000d400bf7202 */ /* 0x000fe20000000f00 */
[----:B------:R-:W-:Y:S01]  /*13910*/  @P0 FMUL R190, R190, 0.25 ;  /* 0x3e800000bebe0820 */ /* 0x000fe20000400000 */
[----:B------:R-:W2:Y:S01]  /*13920*/  S2R R204, SR_CTAID.Y ;  /* 0x0000000000cc7919 */ /* 0x000ea20000002600 */
[----:B-1----:R-:W-:Y:S01]  /*13930*/  FMUL R238, R2, R188 ;  /* 0x000000bc02ee7220 */ /* 0x002fe20000400000 */
[----:B------:R-:W-:Y:S01]  /*13940*/  MOV R189, R210 ;  /* 0x000000d200bd7202 */ /* 0x000fe20000000f00 */
[----:B------:R-:W-:Y:S02]  /*13950*/  @!P1 FMUL R190, R190, 16777216 ;  /* 0x4b800000bebe9820 */ /* 0x000fe40000400000 */
[----:B------:R-:W-:-:S02]  /*13960*/  @P0 FMUL R191, R191, 0.25 ;  /* 0x3e800000bfbf0820 */ /* 0x000fc40000400000 */
[----:B------:R-:W-:Y:S02]  /*13970*/  @P0 FMUL R189, R189, 0.25 ;  /* 0x3e800000bdbd0820 */ /* 0x000fe40000400000 */
[----:B------:R-:W-:Y:S02]  /*13980*/  @!P1 FMUL R191, R191, 16777216 ;  /* 0x4b800000bfbf9820 */ /* 0x000fe40000400000 */
[----:B------:R-:W-:Y:S01]  /*13990*/  @!P1 FMUL R189, R189, 16777216 ;  /* 0x4b800000bdbd9820 */ /* 0x000fe20000400000 */
[----:B0-----:R-:W-:Y:S02]  /*139a0*/  SHF.L.U32 R206, R206, 0x7, RZ ;  /* 0x00000007cece7819 */ /* 0x001fe400000006ff */
[----:B------:R-:W-:Y:S02]  /*139b0*/  LOP3.LUT R0, R0, 0xffffdfff, RZ, 0xc0, !PT ;  /* 0xffffdfff00007812 */ /* 0x000fe400078ec0ff */
[----:B---3--:R-:W-:Y:S01]  /*139c0*/  LOP3.LUT R205, R197, 0x7f, RZ, 0xc0, !PT ;  /* 0x0000007fc5cd7812 */ /* 0x008fe200078ec0ff */
[----:B------:R-:W-:Y:S01]  /*139d0*/  FMUL R230, R2, R189 ;  /* 0x000000bd02e67220 */ /* 0x000fe20000400000 */
[----:B------:R-:W-:-:S02]  /*139e0*/  MOV R225, R200 ;  /* 0x000000c800e17202 */ /* 0x000fc40000000f00 */
[----:B------:R-:W-:Y:S02]  /*139f0*/  MOV R226, R201 ;  /* 0x000000c900e27202 */ /* 0x000fe40000000f00 */
[----:B------:R-:W-:Y:S02]  /*13a00*/  MOV R227, R202 ;  /* 0x000000ca00e37202 */ /* 0x000fe40000000f00 */
[----:B------:R-:W-:Y:S02]  /*13a10*/  MOV R252, R203 ;  /* 0x000000cb00fc7202 */ /* 0x000fe40000000f00 */
[----:B--2---:R-:W-:-:S05]  /*13a20*/  MOV R192, R213 ;  /* 0x000000d500c07202 */ /* 0x004fca0000000f00 */
[----:B------:R-:W-:-:S04]  /*13a30*/  @P0 FMUL R192, R192, 0.25 ;  /* 0x3e800000c0c00820 */ /* 0x000fc80000400000 */
[----:B------:R-:W-:-:S04]  /*13a40*/  @!P1 FMUL R192, R192, 16777216 ;  /* 0x4b800000c0c09820 */ /* 0x000fc80000400000 */
[----:B------:R-:W-:Y:S01]  /*13a50*/  FMUL R239, R2, R192 ;  /* 0x000000c002ef7220 */ /* 0x000fe20000400000 */
[----:B------:R-:W-:Y:S02]  /*13a60*/  MOV R193, R214 ;  /* 0x000000d600c17202 */ /* 0x000fe40000000f00 */
[----:B------:R-:W-:Y:S02]  /*13a70*/  MOV R194, R215 ;  /* 0x000000d700c27202 */ /* 0x000fe40000000f00 */
[----:B------:R-:W-:Y:S02]  /*13a80*/  MOV R195, R216 ;  /* 0x000000d800c37202 */ /* 0x000fe40000000f00 */
[----:B------:R-:W-:Y:S01]  /*13a90*/  MOV R196, R217 ;  /* 0x000000d900c47202 */ /* 0x000fe20000000f00 */
[----:B------:R-:W-:Y:S02]  /*13aa0*/  @P0 FMUL R193, R193, 0.25 ;  /* 0x3e800000c1c10820 */ /* 0x000fe40000400000 */
[----:B------:R-:W-:-:S02]  /*13ab0*/  @P0 FMUL R194, R194, 0.25 ;  /* 0x3e800000c2c20820 */ /* 0x000fc40000400000 */
[----:B------:R-:W-:Y:S02]  /*13ac0*/  @P0 FMUL R195, R195, 0.25 ;  /* 0x3e800000c3c30820 */ /* 0x000fe40000400000 */
[----:B------:R-:W-:Y:S02]  /*13ad0*/  @P0 FMUL R196, R196, 0.25 ;  /* 0x3e800000c4c40820 */ /* 0x000fe40000400000 */
[----:B------:R-:W-:Y:S02]  /*13ae0*/  @!P1 FMUL R193, R193, 16777216 ;  /* 0x4b800000c1c19820 */ /* 0x000fe40000400000 */
[----:B------:R-:W-:Y:S02]  /*13af0*/  @!P1 FMUL R194, R194, 16777216 ;  /* 0x4b800000c2c29820 */ /* 0x000fe40000400000 */
[----:B------:R-:W-:Y:S02]  /*13b00*/  @!P1 FMUL R195, R195, 16777216 ;  /* 0x4b800000c3c39820 */ /* 0x000fe40000400000 */
[----:B------:R-:W-:-:S02]  /*13b10*/  @!P1 FMUL R196, R196, 16777216 ;  /* 0x4b800000c4c49820 */ /* 0x000fc40000400000 */
[C---:B------:R-:W-:Y:S02]  /*13b20*/  FMUL R233, R2.reuse, R193 ;  /* 0x000000c102e97220 */ /* 0x040fe40000400000 */
[----:B------:R-:W-:Y:S02]  /*13b30*/  FMUL R231, R2, R194 ;  /* 0x000000c202e77220 */ /* 0x000fe40000400000 */
[----:B----4-:R-:W-:Y:S02]  /*13b40*/  @P0 FMUL R184, R184, 0.25 ;  /* 0x3e800000b8b80820 */ /* 0x010fe40000400000 */
[----:B------:R-:W-:Y:S02]  /*13b50*/  @P0 FMUL R115, R115, 0.25 ;  /* 0x3e80000073730820 */ /* 0x000fe40000400000 */
[----:B------:R-:W-:Y:S02]  /*13b60*/  @!P1 FMUL R184, R184, 16777216 ;  /* 0x4b800000b8b89820 */ /* 0x000fe40000400000 */
[----:B------:R-:W-:-:S02]  /*13b70*/  @!P1 FMUL R115, R115, 16777216 ;  /* 0x4b80000073739820 */ /* 0x000fc40000400000 */
[C---:B------:R-:W-:Y:S02]  /*13b80*/  FMUL R3, R2.reuse, R184 ;  /* 0x000000b802037220 */ /* 0x040fe40000400000 */
[C---:B------:R-:W-:Y:S02]  /*13b90*/  FMUL R108, R2.reuse, R115 ;  /* 0x00000073026c7220 */ /* 0x040fe40000400000 */
[----:B------:R-:W-:-:S03]  /*13ba0*/  FMUL R115, R2, R185 ;  /* 0x000000b902737220 */ /* 0x000fc60000400000 */
[----:B------:R0:W-:Y:S04]  /*13bb0*/  STL [R1+0x1a8], R108 ;  /* 0x0001a86c01007387 */ /* 0x0001e80000100800 */
[----:B------:R1:W-:Y:S01]  /*13bc0*/  STL [R1+0x1a4], R3 ;  /* 0x0001a40301007387 */ /* 0x0003e20000100800 */
[----:B0-----:R-:W-:-:S03]  /*13bd0*/  FMUL R108, R2, R186 ;  /* 0x000000ba026c7220 */ /* 0x001fc60000400000 */
[----:B------:R-:W-:Y:S01]  /*13be0*/  STL [R1+0x19c], R115 ;  /* 0x00019c7301007387 */ /* 0x000fe20000100800 */
[----:B-1----:R-:W-:-:S03]  /*13bf0*/  FMUL R3, R2, R187 ;  /* 0x000000bb02037220 */ /* 0x002fc60000400000 */
[----:B------:R-:W-:Y:S04]  /*13c00*/  STL [R1+0x198], R108 ;  /* 0x0001986c01007387 */ /* 0x000fe80000100800 */
[----:B------:R-:W-:Y:S04]  /*13c10*/  STL [R1+0x5b0], R238 ;  /* 0x0005b0ee01007387 */ /* 0x000fe80000100800 */
[----:B------:R0:W-:Y:S01]  /*13c20*/  STL [R1+0x194], R3 ;  /* 0x0001940301007387 */ /* 0x0001e20000100800 */
[----:B------:R-:W-:Y:S01]  /*13c30*/  FSETP.NEU.AND P1, PT, R199, RZ, PT ;  /* 0x000000ffc700720b */ /* 0x000fe20003f2d000 */
[----:B0-----:R-:W-:-:S05]  /*13c40*/  FMUL R3, R2, R190 ;  /* 0x000000be02037220 */ /* 0x001fca0000400000 */
[----:B------:R0:W-:Y:S01]  /*13c50*/  STL [R1+0xd4], R3 ;  /* 0x0000d40301007387 */ /* 0x0001e20000100800 */
[----:B------:R-:W-:-:S03]  /*13c60*/  SHF.L.U32 R108, R197, 0xc, RZ ;  /* 0x0000000cc56c7819 */ /* 0x000fc600000006ff */
[----:B------:R-:W-:Y:S01]  /*13c70*/  STL [R1+0x624], R239 ;  /* 0x000624ef01007387 */ /* 0x000fe20000100800 */
[----:B0-----:R-:W-:Y:S01]  /*13c80*/  FMUL R3, R2, R191 ;  /* 0x000000bf02037220 */ /* 0x001fe20000400000 */
[----:B------:R-:W-:Y:S02]  /*13c90*/  LOP3.LUT R197, R206, 0x7f, R197, 0xf8, !PT ;  /* 0x0000007fcec57812 */ /* 0x000fe400078ef8c5 */
[----:B------:R-:W-:Y:S02]  /*13ca0*/  FSETP.NEU.AND P0, PT, R198, RZ, PT ;  /* 0x000000ffc600720b */ /* 0x000fe40003f0d000 */
[----:B------:R0:W-:Y:S01]  /*13cb0*/  STL [R1+0xd0], R3 ;  /* 0x0000d00301007387 */ /* 0x0001e20000100800 */
[----:B------:R-:W-:Y:S01]  /*13cc0*/  IMAD R115, R204, c[0x0][0x1c0], RZ ;  /* 0x00007000cc737a24 */ /* 0x000fe200078e02ff */
[----:B------:R-:W-:Y:S01]  /*13cd0*/  @P1 LOP3.LUT R0, R0, 0x2000, RZ, 0xfc, !PT ;  /* 0x0000200000001812 */ /* 0x000fe200078efcff */
[----:B0-----:R-:W-:-:S05]  /*13ce0*/  FMUL R3, R2, R195 ;  /* 0x000000c302037220 */ /* 0x001fca0000400000 */
[----:B------:R0:W-:Y:S01]  /*13cf0*/  STL [R1+0x9c], R3 ;  /* 0x00009c0301007387 */ /* 0x0001e20000100800 */
[----:B------:R-:W-:Y:S01]  /*13d00*/  FMUL R239, R2, R196 ;  /* 0x000000c402ef7220 */ /* 0x000fe20000400000 */
[----:B------:R-:W-:Y:S02]  /*13d10*/  LOP3.LUT R0, R0, 0xffffbfff, RZ, 0xc0, !PT ;  /* 0xffffbfff00007812 */ /* 0x000fe400078ec0ff */
[----:B------:R-:W-:Y:S01]  /*13d20*/  SHF.L.U32 R184, R115, 0x1, RZ ;  /* 0x0000000173b87819 */ /* 0x000fe200000006ff */
[----:B0-----:R-:W-:Y:S01]  /*13d30*/  IMAD R3, R197, c[0x0][0x1c4], RZ ;  /* 0x00007100c5037a24 */ /* 0x001fe200078e02ff */
[----:B------:R-:W-:Y:S01]  /*13d40*/  @P0 LOP3.LUT R0, R0, 0x4000, RZ, 0xfc, !PT ;  /* 0x0000400000000812 */ /* 0x000fe200078efcff */
[----:B------:R-:W-:-:S03]  /*13d50*/  IMAD.HI R115, R115, 0x2, RZ ;  /* 0x0000000273737827 */ /* 0x000fc600078e02ff */
[C---:B------:R-:W-:Y:S01]  /*13d60*/  SHF.L.U32 R2, R3.reuse, 0x1, RZ ;  /* 0x0000000103027819 */ /* 0x040fe200000006ff */
[----:B------:R-:W-:Y:S01]  /*13d70*/  IMAD.HI R3, R3, 0x2, RZ ;  /* 0x0000000203037827 */ /* 0x000fe200078e02ff */
[----:B------:R0:W-:Y:S02]  /*13d80*/  STL [R1+0x628], R239 ;  /* 0x000628ef01007387 */ /* 0x0001e40000100800 */
[----:B------:R-:W-:-:S04]  /*13d90*/  IADD3 R2, P0, P1, R2, c[0x0][0x178], R184 ;  /* 0x00005e0002027a10 */ /* 0x000fc8000791e0b8 */
[----:B------:R-:W-:Y:S01]  /*13da0*/  IADD3.X R3, R3, c[0x0][0x17c], R115, P0, P1 ;  /* 0x00005f0003037a10 */ /* 0x000fe200007e2473 */
[----:B0-----:R-:W2:Y:S04]  /*13db0*/  LDL.LU R239, [R1+0x158] ;  /* 0x0001580001ef7983 */ /* 0x001ea80000300800 */
        /* <DEDUP_REMOVED lines=15> */
[----:B------:R-:W-:-:S03]  /*13eb0*/  LOP3.LUT R108, R108, 0x6000, RZ, 0xc0, !PT ;  /* 0x000060006c6c7812 */ /* 0x000fc600078ec0ff */
[----:B------:R-:W4:Y:S04]  /*13ec0*/  LDL.LU R197, [R1+0x130] ;  /* 0x0001300001c57983 */ /* 0x000f280000300800 */
[----:B------:R-:W4:Y:S04]  /*13ed0*/  LDL.LU R198, [R1+0x134] ;  /* 0x0001340001c67983 */ /* 0x000f280000300800 */
[----:B------:R-:W4:Y:S04]  /*13ee0*/  LDL.LU R199, [R1+0x120] ;  /* 0x0001200001c77983 */ /* 0x000f280000300800 */
[----:B------:R-:W4:Y:S01]  /*13ef0*/  LDL.LU R200, [R1+0x124] ;  /* 0x0001240001c87983 */ /* 0x000f220000300800 */
[----:B------:R-:W-:-:S03]  /*13f00*/  LEA R108, R205, R108, 0x4 ;  /* 0x0000006ccd6c7211 */ /* 0x000fc600078e20ff */
        /* <DEDUP_REMOVED lines=22> */
[----:B------:R-:W4:Y:S04]  /*14070*/  LDL.LU R223, [R1] ;  /* 0x0000000001df7983 */ /* 0x000f280000300800 */
[----:B------:R-:W4:Y:S01]  /*14080*/  LDL.LU R224, [R1+0x4] ;  /* 0x0000040001e07983 */ /* 0x000f220000300800 */
[----:B------:R-:W-:-:S02]  /*14090*/  FSETP.GEU.AND P1, PT, |R100|, 1.175494350822287508e-38, PT ;  /* 0x008000006400780b */ /* 0x000fc40003f2e200 */
[----:B------:R-:W-:Y:S01]  /*140a0*/  FSETP.GT.AND P0, PT, |R100|, 8.50705917302346158658e+37, PT ;  /* 0x7e8000006400780b */ /* 0x000fe20003f04200 */
[----:B------:R-:W4:Y:S01]  /*140b0*/  LDL.LU R228, [R1+0x7c] ;  /* 0x00007c0001e47983 */ /* 0x000f220000300800 */
[----:B------:R-:W-:-:S09]  /*140c0*/  LOP3.LUT R0, R0, 0xffffff7f, RZ, 0xc0, !PT ;  /* 0xffffff7f00007812 */ /* 0x000fd200078ec0ff */
[----:B------:R-:W-:Y:S02]  /*140d0*/  @P1 LOP3.LUT R0, R0, 0x80, RZ, 0xfc, !PT ;  /* 0x0000008000001812 */ /* 0x000fe400078efcff */
[----:B------:R-:W-:Y:S01]  /*140e0*/  FSETP.GEU.AND P1, PT, |R101|, 1.175494350822287508e-38, PT ;  /* 0x008000006500780b */ /* 0x000fe20003f2e200 */
[----:B------:R-:W-:Y:S02]  /*140f0*/  @P0 FMUL R225, R225, 0.25 ;  /* 0x3e800000e1e10820 */ /* 0x000fe40000400000 */
[----:B------:R-:W-:Y:S02]  /*14100*/  @P0 FMUL R226, R226, 0.25 ;  /* 0x3e800000e2e20820 */ /* 0x000fe40000400000 */
[----:B------:R-:W-:Y:S02]  /*14110*/  @P0 FMUL R227, R227, 0.25 ;  /* 0x3e800000e3e30820 */ /* 0x000fe40000400000 */
[----:B------:R-:W-:Y:S02]  /*14120*/  @P0 FMUL R252, R252, 0.25 ;  /* 0x3e800000fcfc0820 */ /* 0x000fe40000400000 */
[----:B------:R-:W-:Y:S01]  /*14130*/  @P0 FMUL R100, R100, 0.25 ;  /* 0x3e80000064640820 */ /* 0x000fe20000400000 */
[----:B------:R-:W-:-:S04]  /*14140*/  LOP3.LUT R0, R0, 0xffffffbf, RZ, 0xc0, !PT ;  /* 0xffffffbf00007812 */ /* 0x000fc800078ec0ff */
[----:B------:R-:W-:Y:S02]  /*14150*/  @P1 LOP3.LUT R0, R0, 0x40, RZ, 0xfc, !PT ;  /* 0x0000004000001812 */ /* 0x000fe400078efcff */
[----:B------:R-:W-:Y:S02]  /*14160*/  FSETP.GEU.AND P1, PT, |R102|, 1.175494350822287508e-38, PT ;  /* 0x008000006600780b */ /* 0x000fe40003f2e200 */
[----:B------:R-:W-:-:S11]  /*14170*/  LOP3.LUT R0, R0, 0xffffffef, RZ, 0xc0, !PT ;  /* 0xffffffef00007812 */ /* 0x000fd600078ec0ff */
[----:B------:R-:W-:Y:S02]  /*14180*/  @P1 LOP3.LUT R0, R0, 0x10, RZ, 0xfc, !PT ;  /* 0x0000001000001812 */ /* 0x000fe400078efcff */
[----:B------:R-:W-:Y:S02]  /*14190*/  FSETP.GEU.AND P1, PT, |R103|, 1.175494350822287508e-38, PT ;  /* 0x008000006700780b */ /* 0x000fe40003f2e200 */
[----:B------:R-:W-:-:S11]  /*141a0*/  LOP3.LUT R0, R0, 0xfffffff7, RZ, 0xc0, !PT ;  /* 0xfffffff700007812 */ /* 0x000fd600078ec0ff */
[----:B------:R-:W-:Y:S02]  /*141b0*/  @P1 LOP3.LUT R0, R0, 0x8, RZ, 0xfc, !PT ;  /* 0x0000000800001812 */ /* 0x000fe400078efcff */
[----:B------:R-:W-:Y:S02]  /*141c0*/  FSETP.GEU.AND P1, PT, |R104|, 1.175494350822287508e-38, PT ;  /* 0x008000006800780b */ /* 0x000fe40003f2e200 */
[----:B------:R-:W-:-:S11]  /*141d0*/  LOP3.LUT R0, R0, 0xfffffffb, RZ, 0xc0, !PT ;  /* 0xfffffffb00007812 */ /* 0x000fd600078ec0ff */
[----:B------:R-:W-:Y:S02]  /*141e0*/  @P1 LOP3.LUT R0, R0, 0x4, RZ, 0xfc, !PT ;  /* 0x0000000400001812 */ /* 0x000fe400078efcff */
[----:B------:R-:W-:Y:S01]  /*141f0*/  FSETP.GEU.AND P1, PT, |R105|, 1.175494350822287508e-38, PT ;  /* 0x008000006900780b */ /* 0x000fe20003f2e200 */
[----:B--2---:R-:W-:Y:S02]  /*14200*/  @P0 FMUL R239, R239, 0.25 ;  /* 0x3e800000efef0820 */ /* 0x004fe40000400000 */
[----:B---3--:R-:W-:Y:S02]  /*14210*/  @P0 FMUL R238, R238, 0.25 ;  /* 0x3e800000eeee0820 */ /* 0x008fe40000400000 */
[----:B----4-:R-:W-:Y:S02]  /*14220*/  @P0 FMUL R115, R115, 0.25 ;  /* 0x3e80000073730820 */ /* 0x010fe40000400000 */
[----:B------:R-:W-:Y:S02]  /*14230*/  @P0 FMUL R184, R184, 0.25 ;  /* 0x3e800000b8b80820 */ /* 0x000fe40000400000 */
[----:B------:R-:W-:-:S02]  /*14240*/  @P0 FMUL R185, R185, 0.25 ;  /* 0x3e800000b9b90820 */ /* 0x000fc40000400000 */
[----:B------:R-:W-:Y:S02]  /*14250*/  @P0 FMUL R186, R186, 0.25 ;  /* 0x3e800000baba0820 */ /* 0x000fe40000400000 */
[----:B------:R-:W-:Y:S02]  /*14260*/  @P0 FMUL R187, R187, 0.25 ;  /* 0x3e800000bbbb0820 */ /* 0x000fe40000400000 */
[----:B------:R-:W-:Y:S02]  /*14270*/  @P0 FMUL R188, R188, 0.25 ;  /* 0x3e800000bcbc0820 */ /* 0x000fe40000400000 */
[----:B------:R-:W-:Y:S02]  /*14280*/  @P0 FMUL R189, R189, 0.25 ;  /* 0x3e800000bdbd0820 */ /* 0x000fe40000400000 */
[----:B------:R-:W-:Y:S02]  /*14290*/  @P0 FMUL R190, R190, 0.25 ;  /* 0x3e800000bebe0820 */ /* 0x000fe40000400000 */
[----:B------:R-:W-:-:S02]  /*142a0*/  @P0 FMUL R191, R191, 0.25 ;  /* 0x3e800000bfbf0820 */ /* 0x000fc40000400000 */
[----:B------:R-:W-:Y:S01]  /*142b0*/  @P0 FMUL R192, R192, 0.25 ;  /* 0x3e800000c0c00820 */ /* 0x000fe20000400000 */
[----:B------:R-:W-:-:S13]  /*142c0*/  FSETP.GT.AND P0, PT, |R101|, 8.50705917302346158658e+37, PT ;  /* 0x7e8000006500780b */ /* 0x000fda0003f04200 */
[----:B------:R-:W-:Y:S02]  /*142d0*/  @P0 FMUL R195, R195, 0.25 ;  /* 0x3e800000c3c30820 */ /* 0x000fe40000400000 */
[----:B------:R-:W-:Y:S02]  /*142e0*/  @P0 FMUL R196, R196, 0.25 ;  /* 0x3e800000c4c40820 */ /* 0x000fe40000400000 */
[----:B------:R-:W-:Y:S02]  /*142f0*/  @P0 FMUL R194, R194, 0.25 ;  /* 0x3e800000c2c20820 */ /* 0x000fe40000400000 */
[----:B------:R-:W-:Y:S02]  /*14300*/  @P0 FMUL R197, R197, 0.25 ;  /* 0x3e800000c5c50820 */ /* 0x000fe40000400000 */
        /* <DEDUP_REMOVED lines=49> */
[----:B------:R-:W-:Y:S02]  /*14620*/  FSETP.GT.AND P0, PT, |R104|, 8.50705917302346158658e+37, PT ;  /* 0x7e8000006800780b */ /* 0x000fe40003f04200 */
[----:B------:R-:W-:-:S04]  /*14630*/  LOP3.LUT R0, R0, 0xfffffffd, RZ, 0xc0, !PT ;  /* 0xfffffffd00007812 */ /* 0x000fc800078ec0ff */
[----:B------:R-:W-:-:S07]  /*14640*/  @P1 LOP3.LUT R0, R0, 0x2, RZ, 0xfc, !PT ;  /* 0x0000000200001812 */ /* 0x000fce00078efcff */
        /* <DEDUP_REMOVED lines=18> */
[----:B------:R-:W-:-:S02]  /*14770*/  FSETP.GEU.AND P1, PT, |R106|, 1.175494350822287508e-38, PT ;  /* 0x008000006a00780b */ /* 0x000fc40003f2e200 */
[----:B------:R-:W-:-:S09]  /*14780*/  LOP3.LUT R0, R0, 0xfffffffe, RZ, 0xc0, !PT ;  /* 0xfffffffe00007812 */ /* 0x000fd200078ec0ff */
        /* <DEDUP_REMOVED lines=18> */
[----:B------:R-:W-:-:S02]  /*148b0*/  @P1 LOP3.LUT R0, R0, 0x1, RZ, 0xfc, !PT ;  /* 0x0000000100001812 */ /* 0x000fc400078efcff */
[----:B------:R-:W-:Y:S02]  /*148c0*/  FSETP.GT.AND P1, PT, |R109|, 8.50705917302346158658e+37, PT ;  /* 0x7e8000006d00780b */ /* 0x000fe40003f24200 */
[----:B------:R-:W-:Y:S02]  /*148d0*/  FSETP.GT.AND P2, PT, |R107|, 8.50705917302346158658e+37, PT ;  /* 0x7e8000006b00780b */ /* 0x000fe40003f44200 */
[----:B------:R-:W-:Y:S02]  /*148e0*/  FSETP.GT.AND P3, PT, |R111|, 8.50705917302346158658e+37, PT ;  /* 0x7e8000006f00780b */ /* 0x000fe40003f64200 */
[----:B------:R-:W-:-:S03]  /*148f0*/  FSETP.GT.AND P4, PT, |R110|, 8.50705917302346158658e+37, PT ;  /* 0x7e8000006e00780b */ /* 0x000fc60003f84200 */
        /* <DEDUP_REMOVED lines=17> */
[----:B------:R-:W-:Y:S02]  /*14a10*/  FSETP.GEU.AND P0, PT, |R109|, 1.175494350822287508e-38, PT ;  /* 0x008000006d00780b */ /* 0x000fe40003f0e200 */
[----:B------:R-:W-:-:S02]  /*14a20*/  FSETP.GT.AND P5, PT, |R113|, 8.50705917302346158658e+37, PT ;  /* 0x7e8000007100780b */ /* 0x000fc40003fa4200 */
[----:B------:R-:W-:Y:S01]  /*14a30*/  FSETP.GT.AND P6, PT, |R112|, 8.50705917302346158658e+37, PT ;  /* 0x7e8000007000780b */ /* 0x000fe20003fc4200 */
        /* <DEDUP_REMOVED lines=17> */
[----:B------:R-:W-:Y:S01]  /*14b50*/  FSETP.GEU.AND P1, PT, |R107|, 1.175494350822287508e-38, PT ;  /* 0x008000006b00780b */ /* 0x000fe20003f2e200 */
[----:B------:R-:W-:Y:S01]  /*14b60*/  @P2 FMUL R167, R167, 0.25 ;  /* 0x3e800000a7a72820 */ /* 0x000fe20000400000 */
[----:B------:R-:W-:Y:S01]  /*14b70*/  LOP3.LUT R0, R0, 0xfbffffff, RZ, 0xc0, !PT ;  /* 0xfbffffff00007812 */ /* 0x000fe200078ec0ff */
        /* <DEDUP_REMOVED lines=15> */
[----:B------:R-:W-:Y:S01]  /*14c70*/  @P2 FMUL R107, R107, 0.25 ;  /* 0x3e8000006b6b2820 */ /* 0x000fe20000400000 */
[----:B------:R-:W-:Y:S01]  /*14c80*/  FSETP.GEU.AND P2, PT, |R111|, 1.175494350822287508e-38, PT ;  /* 0x008000006f00780b */ /* 0x000fe20003f4e200 */
        /* <DEDUP_REMOVED lines=16> */
[----:B------:R-:W-:Y:S01]  /*14d90*/  @P3 FMUL R111, R111, 0.25 ;  /* 0x3e8000006f6f3820 */ /* 0x000fe20000400000 */
[----:B------:R-:W-:Y:S01]  /*14da0*/  FSETP.GEU.AND P3, PT, |R110|, 1.175494350822287508e-38, PT ;  /* 0x008000006e00780b */ /* 0x000fe20003f6e200 */
[----:B------:R-:W-:Y:S01]  /*14db0*/  @P4 FMUL R67, R67, 0.25 ;  /* 0x3e80000043434820 */ /* 0x000fe20000400000 */
[----:B------:R-:W-:Y:S01]  /*14dc0*/  @P0 LOP3.LUT R0, R0, 0x4000000, RZ, 0xfc, !PT ;  /* 0x0400000000000812 */ /* 0x000fe200078efcff */
        /* <DEDUP_REMOVED lines=16> */
[----:B------:R-:W-:Y:S01]  /*14ed0*/  FSETP.GEU.AND P4, PT, |R113|, 1.175494350822287508e-38, PT ;  /* 0x008000007100780b */ /* 0x000fe20003f8e200 */
        /* <DEDUP_REMOVED lines=36> */
[----:B------:R-:W-:Y:S02]  /*15120*/  FSETP.GEU.AND P6, PT, |R114|, 1.175494350822287508e-38, PT ;  /* 0x008000007200780b */ /* 0x000fe40003fce200 */
[----:B------:R-:W-:-:S04]  /*15130*/  @P1 LOP3.LUT R0, R0, 0x8000000, RZ, 0xfc, !PT ;  /* 0x0800000000001812 */ /* 0x000fc800078efcff */
[C---:B------:R-:W-:Y:S02]  /*15140*/  LOP3.LUT P1, RZ, R0.reuse, 0x40, RZ, 0xc0, !PT ;  /* 0x0000004000ff7812 */ /* 0x040fe4000782c0ff */
[----:B------:R-:W-:-:S05]  /*15150*/  LOP3.LUT R0, R0, 0xff7fffff, RZ, 0xc0, !PT ;  /* 0xff7fffff00007812 */ /* 0x000fca00078ec0ff */
[----:B------:R-:W-:-:S04]  /*15160*/  @P6 LOP3.LUT R0, R0, 0x800000, RZ, 0xfc, !PT ;  /* 0x0080000000006812 */ /* 0x000fc800078efcff */
[----:B------:R-:W-:Y:S02]  /*15170*/  LOP3.LUT P6, RZ, R0, 0x80, RZ, 0xc0, !PT ;  /* 0x0000008000ff7812 */ /* 0x000fe400078cc0ff */
[----:B------:R-:W-:-:S11]  /*15180*/  FSETP.GT.AND P0, PT, |R114|, 8.50705917302346158658e+37, PT ;  /* 0x7e8000007200780b */ /* 0x000fd60003f04200 */
[----:B------:R-:W-:Y:S02]  /*15190*/  @!P6 FMUL R192, R192, 16777216 ;  /* 0x4b800000c0c0e820 */ /* 0x000fe40000400000 */
[----:B------:R-:W-:Y:S02]  /*151a0*/  @!P6 FMUL R191, R191, 16777216 ;  /* 0x4b800000bfbfe820 */ /* 0x000fe40000400000 */
[----:B------:R-:W-:Y:S02]  /*151b0*/  @!P6 FMUL R190, R190, 16777216 ;  /* 0x4b800000bebee820 */ /* 0x000fe40000400000 */
[----:B------:R-:W-:Y:S02]  /*151c0*/  @!P6 FMUL R189, R189, 16777216 ;  /* 0x4b800000bdbde820 */ /* 0x000fe40000400000 */
[----:B------:R-:W-:Y:S02]  /*151d0*/  @!P6 FMUL R188, R188, 16777216 ;  /* 0x4b800000bcbce820 */ /* 0x000fe40000400000 */
[----:B------:R-:W-:-:S02]  /*151e0*/  @!P6 FMUL R187, R187, 16777216 ;  /* 0x4b800000bbbbe820 */ /* 0x000fc40000400000 */
        /* <DEDUP_REMOVED lines=10> */
[----:B------:R-:W-:Y:S01]  /*15290*/  @!P6 FMUL R100, R100, 16777216 ;  /* 0x4b8000006464e820 */ /* 0x000fe20000400000 */
[----:B------:R-:W-:Y:S01]  /*152a0*/  LOP3.LUT P6, RZ, R0, 0x8, RZ, 0xc0, !PT ;  /* 0x0000000800ff7812 */ /* 0x000fe200078cc0ff */
        /* <DEDUP_REMOVED lines=16> */
[----:B------:R-:W-:Y:S01]  /*153b0*/  @P0 FMUL R114, R114, 0.25 ;  /* 0x3e80000072720820 */ /* 0x000fe20000400000 */
[----:B------:R-:W-:Y:S01]  /*153c0*/  LOP3.LUT P0, RZ, R0, 0x10, RZ, 0xc0, !PT ;  /* 0x0000001000ff7812 */ /* 0x000fe2000780c0ff */
        /* <DEDUP_REMOVED lines=16> */
[----:B------:R-:W-:Y:S01]  /*154d0*/  @!P6 FMUL R103, R103, 16777216 ;  /* 0x4b8000006767e820 */ /* 0x000fe20000400000 */
[----:B------:R-:W-:Y:S01]  /*154e0*/  LOP3.LUT P6, RZ, R0, 0x1, RZ, 0xc0, !PT ;  /* 0x0000000100ff7812 */ /* 0x000fe200078cc0ff */
        /* <DEDUP_REMOVED lines=16> */
[----:B------:R-:W-:Y:S01]  /*155f0*/  @!P1 FMUL R101, R101, 16777216 ;  /* 0x4b80000065659820 */ /* 0x000fe20000400000 */
[----:B------:R-:W-:Y:S01]  /*15600*/  LOP3.LUT P1, RZ, R0, 0x4, RZ, 0xc0, !PT ;  /* 0x0000000400ff7812 */ /* 0x000fe2000782c0ff */
        /* <DEDUP_REMOVED lines=16> */
[----:B------:R-:W-:Y:S01]  /*15710*/  @!P0 FMUL R102, R102, 16777216 ;  /* 0x4b80000066668820 */ /* 0x000fe20000400000 */
[----:B------:R-:W-:Y:S01]  /*15720*/  LOP3.LUT P0, RZ, R0, 0x2, RZ, 0xc0, !PT ;  /* 0x0000000200ff7812 */ /* 0x000fe2000780c0ff */
        /* <DEDUP_REMOVED lines=16> */
[----:B------:R-:W-:Y:S01]  /*15830*/  @!P6 FMUL R106, R106, 16777216 ;  /* 0x4b8000006a6ae820 */ /* 0x000fe20000400000 */
[----:B------:R-:W-:Y:S01]  /*15840*/  LOP3.LUT P6, RZ, R0, 0x400, RZ, 0xc0, !PT ;  /* 0x0000040000ff7812 */ /* 0x000fe200078cc0ff */
        /* <DEDUP_REMOVED lines=16> */
[----:B------:R-:W-:Y:S01]  /*15950*/  @!P1 FMUL R104, R104, 16777216 ;  /* 0x4b80000068689820 */ /* 0x000fe20000400000 */
        /* <DEDUP_REMOVED lines=18> */
[C---:B------:R-:W-:Y:S02]  /*15a80*/  LOP3.LUT P0, RZ, R0.reuse, 0x4000000, RZ, 0xc0, !PT ;  /* 0x0400000000ff7812 */ /* 0x040fe4000780c0ff */
[----:B------:R-:W-:-:S04]  /*15a90*/  LOP3.LUT R0, R0, 0xfeffffff, RZ, 0xc0, !PT ;  /* 0xfeffffff00007812 */ /* 0x000fc800078ec0ff */
[----:B------:R-:W-:-:S04]  /*15aa0*/  @P6 LOP3.LUT R0, R0, 0x1000000, RZ, 0xfc, !PT ;  /* 0x0100000000006812 */ /* 0x000fc800078efcff */
[C---:B------:R-:W-:Y:S02]  /*15ab0*/  LOP3.LUT P6, RZ, R0.reuse, 0x200, RZ, 0xc0, !PT ;  /* 0x0000020000ff7812 */ /* 0x040fe400078cc0ff */
[----:B------:R-:W-:-:S11]  /*15ac0*/  LOP3.LUT R0, R0, 0xfdffffff, RZ, 0xc0, !PT ;  /* 0xfdffffff00007812 */ /* 0x000fd600078ec0ff */
[----:B------:R-:W-:-:S04]  /*15ad0*/  @P6 LOP3.LUT R0, R0, 0x2000000, RZ, 0xfc, !PT ;  /* 0x0200000000006812 */ /* 0x000fc800078efcff */
[----:B------:R-:W-:-:S04]  /*15ae0*/  LOP3.LUT P6, RZ, R0, 0x100, RZ, 0xc0, !PT ;  /* 0x0000010000ff7812 */ /* 0x000fc800078cc0ff */
[----:B------:R-:W-:Y:S02]  /*15af0*/  FSEL R237, R237, -INF , P6 ;  /* 0xff800000eded7808 */ /* 0x000fe40003000000 */
[----:B------:R-:W-:-:S04]  /*15b00*/  LOP3.LUT P6, RZ, R0, 0x2000000, RZ, 0xc0, !PT ;  /* 0x0200000000ff7812 */ /* 0x000fc800078cc0ff */
[----:B------:R-:W-:-:S05]  /*15b10*/  FSEL R236, R236, -INF , P6 ;  /* 0xff800000ecec7808 */ /* 0x000fca0003000000 */
[----:B------:R0:W-:Y:S02]  /*15b20*/  STL.64 [R1+0x538], R236 ;  /* 0x000538ec01007387 */ /* 0x0001e40000100a00 */
[----:B0-----:R-:W-:Y:S02]  /*15b30*/  MOV R237, R233 ;  /* 0x000000e900ed7202 */ /* 0x001fe40000000f00 */
[----:B------:R-:W2:Y:S01]  /*15b40*/  LDL.LU R233, [R1+0x638] ;  /* 0x0006380001e97983 */ /* 0x000ea20000300800 */
        /* <DEDUP_REMOVED lines=18> */
[----:B------:R-:W-:Y:S02]  /*15c70*/  LOP3.LUT P5, RZ, R0, 0x800, RZ, 0xc0, !PT ;  /* 0x0000080000ff7812 */ /* 0x000fe400078ac0ff */
[----:B------:R-:W-:Y:S02]  /*15c80*/  FSEL R235, R235, -INF , P6 ;  /* 0xff800000ebeb7808 */ /* 0x000fe40003000000 */
[----:B------:R-:W-:Y:S02]  /*15c90*/  FSEL R234, R234, -INF , P5 ;  /* 0xff800000eaea7808 */ /* 0x000fe40002800000 */
[----:B------:R-:W-:Y:S02]  /*15ca0*/  MOV R236, R231 ;  /* 0x000000e700ec7202 */ /* 0x000fe40000000f00 */
[----:B------:R-:W3:Y:S04]  /*15cb0*/  LDL.LU R231, [R1+0x634] ;  /* 0x0006340001e77983 */ /* 0x000ee80000300800 */
[----:B------:R0:W-:Y:S02]  /*15cc0*/  STL.64 [R1+0x540], R234 ;  /* 0x000540ea01007387 */ /* 0x0001e40000100a00 */
[----:B0-----:R-:W-:-:S02]  /*15cd0*/  MOV R234, R230 ;  /* 0x000000e600ea7202 */ /* 0x001fc40000000f00 */
[----:B------:R-:W4:Y:S01]  /*15ce0*/  LDL.LU R230, [R1+0x630] ;  /* 0x0006300001e67983 */ /* 0x000f220000300800 */
[----:B------:R-:W-:Y:S02]  /*15cf0*/  @!P4 FMUL R65, R65, 16777216 ;  /* 0x4b8000004141c820 */ /* 0x000fe40000400000 */
[----:B------:R-:W-:Y:S01]  /*15d00*/  @!P4 FMUL R64, R64, 16777216 ;  /* 0x4b8000004040c820 */ /* 0x000fe20000400000 */
[----:B------:R-:W4:Y:S01]  /*15d10*/  LDL.LU R235, [R1+0x17c] ;  /* 0x00017c0001eb7983 */ /* 0x000f220000300800 */
        /* <DEDUP_REMOVED lines=51> */
[----:B------:R-:W-:Y:S02]  /*16050*/  LOP3.LUT P2, RZ, R0, 0x400000, RZ, 0xc0, !PT ;  /* 0x0040000000ff7812 */ /* 0x000fe4000784c0ff */
[----:B--2---:R-:W-:-:S05]  /*16060*/  FSEL R233, R233, -INF , P4 ;  /* 0xff800000e9e97808 */ /* 0x004fca0002000000 */
[----:B------:R0:W-:Y:S02]  /*16070*/  STL.64 [R1+0x548], R232 ;  /* 0x000548e801007387 */ /* 0x0001e40000100a00 */
[----:B0-----:R-:W-:Y:S02]  /*16080*/  MOV R233, R229 ;  /* 0x000000e500e97202 */ /* 0x001fe40000000f00 */
[----:B------:R-:W2:Y:S04]  /*16090*/  LDL.LU R229, [R1+0x62c] ;  /* 0x00062c0001e57983 */ /* 0x000ea80000300800 */
[----:B------:R-:W2:Y:S01]  /*160a0*/  LDL.LU R232, [R1+0x174] ;  /* 0x0001740001e87983 */ /* 0x000ea20000300800 */
[----:B---3--:R-:W-:Y:S02]  /*160b0*/  FSEL R231, R231, -INF , P2 ;  /* 0xff800000e7e77808 */ /* 0x008fe40001000000 */
[----:B----4-:R-:W-:-:S05]  /*160c0*/  FSEL R230, R230, -INF , P1 ;  /* 0xff800000e6e67808 */ /* 0x010fca0000800000 */
[----:B------:R0:W-:Y:S04]  /*160d0*/  STL.64 [R1+0x550], R230 ;  /* 0x000550e601007387 */ /* 0x0001e80000100a00 */
[----:B0-----:R-:W3:Y:S01]  /*160e0*/  LDL.LU R230, [R1+0x9c] ;  /* 0x00009c0001e67983 */ /* 0x001ee20000300800 */
[----:B------:R-:W-:-:S03]  /*160f0*/  MOV R231, R239 ;  /* 0x000000ef00e77202 */ /* 0x000fc60000000f00 */
[----:B------:R-:W4:Y:S01]  /*16100*/  LDL.LU R239, [R1+0x628] ;  /* 0x0006280001ef7983 */ /* 0x000f220000300800 */
        /* <DEDUP_REMOVED lines=36> */
[----:B------:R-:W0:Y:S03]  /*16350*/  MUFU.RCP R100, R100 ;  /* 0x0000006400647308 */ /* 0x000e260000001000 */
[----:B------:R-:W-:-:S02]  /*16360*/  FSEL R228, R228, -INF , P3 ;  /* 0xff800000e4e47808 */ /* 0x000fc40001800000 */
[C---:B------:R-:W-:Y:S02]  /*16370*/  LOP3.LUT P6, RZ, R0.reuse, 0x800000, RZ, 0xc0, !PT ;  /* 0x0080000000ff7812 */ /* 0x040fe400078cc0ff */
[----:B------:R-:W-:Y:S02]  /*16380*/  LOP3.LUT P1, RZ, R0, 0x80000, RZ, 0xc0, !PT ;  /* 0x0008000000ff7812 */ /* 0x000fe4000782c0ff */
[----:B--2---:R-:W-:-:S05]  /*16390*/  FSEL R229, R229, -INF , P0 ;  /* 0xff800000e5e57808 */ /* 0x004fca0000000000 */
[----:B------:R1:W-:Y:S04]  /*163a0*/  STL.64 [R1+0x558], R228 ;  /* 0x000558e401007387 */ /* 0x0003e80000100a00 */
[----:B-1----:R-:W2:Y:S04]  /*163b0*/  LDL.LU R228, [R1+0x178] ;  /* 0x0001780001e47983 */ /* 0x002ea80000300800 */
[----:B------:R-:W2:Y:S04]  /*163c0*/  LDL.LU R229, [R1+0xd4] ;  /* 0x0000d40001e57983 */ /* 0x000ea80000300800 */
[----:B------:R1:W-:Y:S02]  /*163d0*/  STL [R1+0x5b4], R0 ;  /* 0x0005b40001007387 */ /* 0x0003e40000100800 */
[----:B-1----:R-:W-:Y:S01]  /*163e0*/  MOV R0, R233 ;  /* 0x000000e900007202 */ /* 0x002fe20000000f00 */
[----:B0-----:R-:W-:-:S02]  /*163f0*/  FMUL R233, R100, R192 ;  /* 0x000000c064e97220 */ /* 0x001fc40000400000 */
[----:B------:R-:W2:Y:S04]  /*16400*/  LDL.LU R192, [R1+0xd0] ;  /* 0x0000d00001c07983 */ /* 0x000ea80000300800 */
[----:B------:R0:W-:Y:S02]  /*16410*/  STL [R1+0x5b8], R233 ;  /* 0x0005b8e901007387 */ /* 0x0001e40000100800 */
[----:B0-----:R-:W-:Y:S01]  /*16420*/  MOV R233, R232 ;  /* 0x000000e800e97202 */ /* 0x001fe20000000f00 */
[C---:B------:R-:W-:Y:S01]  /*16430*/  FMUL R232, R100.reuse, R191 ;  /* 0x000000bf64e87220 */ /* 0x040fe20000400000 */
[----:B----4-:R-:W-:Y:S02]  /*16440*/  MOV R191, R239 ;  /* 0x000000ef00bf7202 */ /* 0x010fe40000000f00 */
[----:B------:R-:W4:Y:S01]  /*16450*/  LDL.LU R239, [R1+0x624] ;  /* 0x0006240001ef7983 */ /* 0x000f220000300800 */
[----:B------:R-:W-:Y:S03]  /*16460*/  MUFU.RCP R101, R101 ;  /* 0x0000006500657308 */ /* 0x000fe60000001000 */
[----:B------:R3:W-:Y:S02]  /*16470*/  STL [R1+0x5bc], R232 ;  /* 0x0005bce801007387 */ /* 0x0007e40000100800 */
[----:B---3--:R-:W-:Y:S01]  /*16480*/  MOV R232, R230 ;  /* 0x000000e600e87202 */ /* 0x008fe20000000f00 */
[----:B------:R-:W-:-:S02]  /*16490*/  FMUL R230, R100, R190 ;  /* 0x000000be64e67220 */ /* 0x000fc40000400000 */
[----:B------:R-:W-:Y:S03]  /*164a0*/  MUFU.RCP R103, R103 ;  /* 0x0000006700677308 */ /* 0x000fe60000001000 */
[----:B------:R0:W-:Y:S01]  /*164b0*/  STL [R1+0x5c0], R230 ;  /* 0x0005c0e601007387 */ /* 0x0001e20000100800 */
[C---:B------:R-:W-:Y:S02]  /*164c0*/  FMUL R186, R100.reuse, R186 ;  /* 0x000000ba64ba7220 */ /* 0x040fe40000400000 */
[C---:B------:R-:W-:Y:S02]  /*164d0*/  FMUL R225, R100.reuse, R225 ;  /* 0x000000e164e17220 */ /* 0x040fe40000400000 */
[----:B------:R-:W1:Y:S01]  /*164e0*/  MUFU.RCP R102, R102 ;  /* 0x0000006600667308 */ /* 0x000e620000001000 */
[C---:B------:R-:W-:Y:S02]  /*164f0*/  FMUL R227, R100.reuse, R227 ;  /* 0x000000e364e37220 */ /* 0x040fe40000400000 */
[----:B------:R-:W-:-:S05]  /*16500*/  FMUL R252, R100, R252 ;  /* 0x000000fc64fc7220 */ /* 0x000fca0000400000 */
[----:B------:R-:W3:Y:S01]  /*16510*/  MUFU.RCP R104, R104 ;  /* 0x0000006800687308 */ /* 0x000ee20000001000 */
[C---:B-1----:R-:W-:Y:S02]  /*16520*/  FMUL R135, R102.reuse, R135 ;  /* 0x0000008766877220 */ /* 0x042fe40000400000 */
[C---:B------:R-:W-:Y:S02]  /*16530*/  FMUL R134, R102.reuse, R134 ;  /* 0x0000008666867220 */ /* 0x040fe40000400000 */
[C---:B------:R-:W-:Y:S02]  /*16540*/  FMUL R139, R102.reuse, R139 ;  /* 0x0000008b668b7220 */ /* 0x040fe40000400000 */
[C---:B------:R-:W-:Y:S02]  /*16550*/  FMUL R138, R102.reuse, R138 ;  /* 0x0000008a668a7220 */ /* 0x040fe40000400000 */
[C---:B------:R-:W-:Y:S02]  /*16560*/  FMUL R143, R102.reuse, R143 ;  /* 0x0000008f668f7220 */ /* 0x040fe40000400000 */
[----:B------:R-:W-:-:S02]  /*16570*/  FMUL R142, R102, R142 ;  /* 0x0000008e668e7220 */ /* 0x000fc40000400000 */
[C---:B------:R-:W-:Y:S02]  /*16580*/  FMUL R147, R102.reuse, R147 ;  /* 0x0000009366937220 */ /* 0x040fe40000400000 */
[----:B------:R-:W-:Y:S01]  /*16590*/  FMUL R146, R102, R146 ;  /* 0x0000009266927220 */ /* 0x000fe20000400000 */
[----:B------:R-:W1:Y:S01]  /*165a0*/  MUFU.RCP R111, R111 ;  /* 0x0000006f006f7308 */ /* 0x000e620000001000 */
[C---:B------:R-:W-:Y:S02]  /*165b0*/  FMUL R200, R101.reuse, R200 ;  /* 0x000000c865c87220 */ /* 0x040fe40000400000 */
[C---:B------:R-:W-:Y:S02]  /*165c0*/  FMUL R199, R101.reuse, R199 ;  /* 0x000000c765c77220 */ /* 0x040fe40000400000 */
[C---:B------:R-:W-:Y:S02]  /*165d0*/  FMUL R198, R101.reuse, R198 ;  /* 0x000000c665c67220 */ /* 0x040fe40000400000 */
[----:B------:R-:W-:-:S02]  /*165e0*/  FMUL R197, R101, R197 ;  /* 0x000000c565c57220 */ /* 0x000fc40000400000 */
[C---:B------:R-:W-:Y:S02]  /*165f0*/  FMUL R196, R101.reuse, R196 ;  /* 0x000000c465c47220 */ /* 0x040fe40000400000 */
[C---:B------:R-:W-:Y:S02]  /*16600*/  FMUL R195, R101.reuse, R195 ;  /* 0x000000c365c37220 */ /* 0x040fe40000400000 */
[----:B------:R-:W-:Y:S02]  /*16610*/  FMUL R194, R101, R194 ;  /* 0x000000c265c27220 */ /* 0x000fe40000400000 */
        /* <DEDUP_REMOVED lines=8> */
[----:B---3--:R-:W-:-:S02]  /*166a0*/  FMUL R7, R104, R7 ;  /* 0x0000000768077220 */ /* 0x008fc40000400000 */
[C---:B------:R-:W-:Y:S02]  /*166b0*/  FMUL R6, R104.reuse, R6 ;  /* 0x0000000668067220 */ /* 0x040fe40000400000 */
[C---:B------:R-:W-:Y:S02]  /*166c0*/  FMUL R11, R104.reuse, R11 ;  /* 0x0000000b680b7220 */ /* 0x040fe40000400000 */
[----:B------:R-:W-:Y:S01]  /*166d0*/  FMUL R10, R104, R10 ;  /* 0x0000000a680a7220 */ /* 0x000fe20000400000 */
[----:B------:R-:W3:Y:S01]  /*166e0*/  MUFU.RCP R109, R109 ;  /* 0x0000006d006d7308 */ /* 0x000ee20000001000 */
[C---:B-1----:R-:W-:Y:S02]  /*166f0*/  FMUL R165, R111.reuse, R165 ;  /* 0x000000a56fa57220 */ /* 0x042fe40000400000 */
        /* <DEDUP_REMOVED lines=10> */
[C---:B------:R-:W-:Y:S02]  /*167a0*/  FMUL R44, R109.reuse, R44 ;  /* 0x0000002c6d2c7220 */ /* 0x040fe40000400000 */
[C---:B------:R-:W-:Y:S02]  /*167b0*/  FMUL R49, R109.reuse, R49 ;  /* 0x000000316d317220 */ /* 0x040fe40000400000 */
[----:B------:R-:W-:Y:S02]  /*167c0*/  FMUL R48, R109, R48 ;  /* 0x000000306d307220 */ /* 0x000fe40000400000 */
[----:B------:R-:W-:-:S02]  /*167d0*/  FMUL R180, R111, R180 ;  /* 0x000000b46fb47220 */ /* 0x000fc40000400000 */
[C---:B------:R-:W-:Y:S02]  /*167e0*/  FMUL R52, R111.reuse, R52 ;  /* 0x000000346f347220 */ /* 0x040fe40000400000 */
[C---:B------:R-:W-:Y:S02]  /*167f0*/  FMUL R56, R111.reuse, R56 ;  /* 0x000000386f387220 */ /* 0x040fe40000400000 */
[----:B------:R-:W-:Y:S01]  /*16800*/  FMUL R60, R111, R60 ;  /* 0x0000003c6f3c7220 */ /* 0x000fe20000400000 */
[----:B--2---:R-:W-:Y:S01]  /*16810*/  MOV R190, R228 ;  /* 0x000000e400be7202 */ /* 0x004fe20000000f00 */
[C---:B------:R-:W-:Y:S01]  /*16820*/  FMUL R228, R100.reuse, R189 ;  /* 0x000000bd64e47220 */ /* 0x040fe20000400000 */
[----:B------:R-:W-:Y:S01]  /*16830*/  MOV R189, R231 ;  /* 0x000000e700bd7202 */ /* 0x000fe20000000f00 */
[C---:B------:R-:W-:Y:S01]  /*16840*/  FMUL R231, R100.reuse, R188 ;  /* 0x000000bc64e77220 */ /* 0x040fe20000400000 */
[----:B0-----:R-:W-:Y:S01]  /*16850*/  MOV R230, R229 ;  /* 0x000000e500e67202 */ /* 0x001fe20000000f00 */
[C---:B------:R-:W-:Y:S01]  /*16860*/  FMUL R229, R100.reuse, R187 ;  /* 0x000000bb64e57220 */ /* 0x040fe20000400000 */
[----:B------:R0:W-:Y:S04]  /*16870*/  STL [R1+0x5c4], R228 ;  /* 0x0005c4e401007387 */ /* 0x0001e80000100800 */
[----:B------:R-:W-:Y:S01]  /*16880*/  STL [R1+0x5c8], R231 ;  /* 0x0005c8e701007387 */ /* 0x000fe20000100800 */
[----:B0-----:R-:W-:Y:S01]  /*16890*/  MOV R228, R238 ;  /* 0x000000ee00e47202 */ /* 0x001fe20000000f00 */
[----:B------:R-:W-:-:S02]  /*168a0*/  FMUL R238, R100, R185 ;  /* 0x000000b964ee7220 */ /* 0x000fc40000400000 */
[----:B------:R-:W-:Y:S01]  /*168b0*/  STL [R1+0x5cc], R229 ;  /* 0x0005cce501007387 */ /* 0x000fe20000100800 */
[----:B------:R-:W-:-:S03]  /*168c0*/  FMUL R188, R100, R184 ;  /* 0x000000b864bc7220 */ /* 0x000fc60000400000 */
[----:B------:R0:W-:Y:S01]  /*168d0*/  STL [R1+0x5d0], R238 ;  /* 0x0005d0ee01007387 */ /* 0x0001e20000100800 */
[----:B------:R-:W-:-:S03]  /*168e0*/  FMUL R187, R100, R115 ;  /* 0x0000007364bb7220 */ /* 0x000fc60000400000 */
[----:B------:R1:W-:Y:S01]  /*168f0*/  STL [R1+0xa8], R186 ;  /* 0x0000a8ba01007387 */ /* 0x0003e20000100800 */
[C---:B------:R-:W-:Y:S02]  /*16900*/  FMUL R185, R100.reuse, R228 ;  /* 0x000000e464b97220 */ /* 0x040fe40000400000 */
[C---:B------:R-:W-:Y:S01]  /*16910*/  FMUL R184, R100.reuse, R189 ;  /* 0x000000bd64b87220 */ /* 0x040fe20000400000 */
[----:B0-----:R-:W-:Y:S02]  /*16920*/  MOV R238, R192 ;  /* 0x000000c000ee7202 */ /* 0x001fe40000000f00 */
[----:B------:R-:W-:Y:S01]  /*16930*/  MOV R192, R235 ;  /* 0x000000eb00c07202 */ /* 0x000fe20000000f00 */
[C---:B------:R-:W-:Y:S02]  /*16940*/  FMUL R235, R101.reuse, R208 ;  /* 0x000000d065eb7220 */ /* 0x040fe40000400000 */
[----:B-1----:R-:W-:Y:S01]  /*16950*/  FMUL R186, R100, R226 ;  /* 0x000000e264ba7220 */ /* 0x002fe20000400000 */
[----:B------:R-:W-:Y:S01]  /*16960*/  MOV R226, R234 ;  /* 0x000000ea00e27202 */ /* 0x000fe20000000f00 */
[----:B------:R-:W-:Y:S01]  /*16970*/  FMUL R234, R101, R207 ;  /* 0x000000cf65ea7220 */ /* 0x000fe20000400000 */
[----:B------:R-:W-:-:S02]  /*16980*/  MOV R100, R191 ;  /* 0x000000bf00647202 */ /* 0x000fc40000000f00 */
[----:B------:R-:W-:Y:S01]  /*16990*/  MOV R189, R0 ;  /* 0x0000000000bd7202 */ /* 0x000fe20000000f00 */
[C---:B------:R-:W-:Y:S01]  /*169a0*/  FMUL R0, R101.reuse, R206 ;  /* 0x000000ce65007220 */ /* 0x040fe20000400000 */
[----:B------:R-:W-:Y:S01]  /*169b0*/  MOV R191, R236 ;  /* 0x000000ec00bf7202 */ /* 0x000fe20000000f00 */
[C---:B------:R-:W-:Y:S01]  /*169c0*/  FMUL R236, R101.reuse, R205 ;  /* 0x000000cd65ec7220 */ /* 0x040fe20000400000 */
[----:B------:R0:W-:Y:S04]  /*169d0*/  STL [R1+0x5d4], R235 ;  /* 0x0005d4eb01007387 */ /* 0x0001e80000100800 */
[----:B------:R-:W-:Y:S04]  /*169e0*/  STL [R1+0x5d8], R234 ;  /* 0x0005d8ea01007387 */ /* 0x000fe80000100800 */
[----:B------:R-:W-:Y:S04]  /*169f0*/  STL [R1+0x5dc], R0 ;  /* 0x0005dc0001007387 */ /* 0x000fe80000100800 */
[----:B------:R1:W-:Y:S01]  /*16a00*/  STL [R1+0x5e0], R236 ;  /* 0x0005e0ec01007387 */ /* 0x0003e20000100800 */
[----:B0-----:R-:W-:Y:S01]  /*16a10*/  MOV R235, R232 ;  /* 0x000000e800eb7202 */ /* 0x001fe20000000f00 */
[C---:B------:R-:W-:Y:S01]  /*16a20*/  FMUL R232, R101.reuse, R204 ;  /* 0x000000cc65e87220 */ /* 0x040fe20000400000 */
[----:B------:R-:W-:Y:S01]  /*16a30*/  MOV R115, R233 ;  /* 0x000000e900737202 */ /* 0x000fe20000000f00 */
[----:B------:R-:W-:Y:S01]  /*16a40*/  FMUL R233, R101, R203 ;  /* 0x000000cb65e97220 */ /* 0x000fe20000400000 */
[----:B------:R-:W-:Y:S01]  /*16a50*/  MOV R229, R230 ;  /* 0x000000e600e57202 */ /* 0x000fe20000000f00 */
[----:B-1----:R-:W-:-:S02]  /*16a60*/  FMUL R236, R103, R117 ;  /* 0x0000007567ec7220 */ /* 0x002fc40000400000 */
[----:B------:R-:W0:Y:S01]  /*16a70*/  MUFU.RCP R117, R105 ;  /* 0x0000006900757308 */ /* 0x000e220000001000 */
[----:B------:R-:W-:Y:S01]  /*16a80*/  MOV R208, R190 ;  /* 0x000000be00d07202 */ /* 0x000fe20000000f00 */
[C---:B------:R-:W-:Y:S01]  /*16a90*/  FMUL R230, R101.reuse, R202 ;  /* 0x000000ca65e67220 */ /* 0x040fe20000400000 */
[----:B------:R-:W-:Y:S01]  /*16aa0*/  MOV R190, R237 ;  /* 0x000000ed00be7202 */ /* 0x000fe20000000f00 */
[----:B------:R-:W-:Y:S01]  /*16ab0*/  FMUL R237, R101, R201 ;  /* 0x000000c965ed7220 */ /* 0x000fe20000400000 */
[----:B------:R-:W-:Y:S01]  /*16ac0*/  STL [R1+0x5e4], R232 ;  /* 0x0005e4e801007387 */ /* 0x000fe20000100800 */
[C---:B------:R-:W-:Y:S01]  /*16ad0*/  FMUL R231, R102.reuse, R119 ;  /* 0x0000007766e77220 */ /* 0x040fe20000400000 */
[----:B------:R-:W-:Y:S01]  /*16ae0*/  MOV R204, R229 ;  /* 0x000000e500cc7202 */ /* 0x000fe20000000f00 */
[C---:B------:R-:W-:Y:S01]  /*16af0*/  FMUL R228, R102.reuse, R118 ;  /* 0x0000007666e47220 */ /* 0x040fe20000400000 */
[----:B------:R1:W-:Y:S01]  /*16b00*/  STL [R1+0x5e8], R233 ;  /* 0x0005e8e901007387 */ /* 0x0003e20000100800 */
[C---:B------:R-:W-:Y:S01]  /*16b10*/  FMUL R0, R102.reuse, R123 ;  /* 0x0000007b66007220 */ /* 0x040fe20000400000 */
[----:B------:R-:W-:Y:S01]  /*16b20*/  MOV R206, R208 ;  /* 0x000000d000ce7202 */ /* 0x000fe20000000f00 */
[C---:B------:R-:W-:Y:S01]  /*16b30*/  FMUL R229, R102.reuse, R122 ;  /* 0x0000007a66e57220 */ /* 0x040fe20000400000 */
[----:B------:R-:W-:Y:S01]  /*16b40*/  STL [R1+0x5ec], R230 ;  /* 0x0005ece601007387 */ /* 0x000fe20000100800 */
[----:B------:R-:W-:Y:S01]  /*16b50*/  MOV R205, R238 ;  /* 0x000000ee00cd7202 */ /* 0x000fe20000000f00 */
[C---:B------:R-:W-:Y:S01]  /*16b60*/  FMUL R238, R102.reuse, R127 ;  /* 0x0000007f66ee7220 */ /* 0x040fe20000400000 */
[----:B----4-:R-:W-:Y:S01]  /*16b70*/  MOV R208, R239 ;  /* 0x000000ef00d07202 */ /* 0x010fe20000000f00 */
[----:B------:R-:W-:Y:S01]  /*16b80*/  STL [R1+0x5f0], R237 ;  /* 0x0005f0ed01007387 */ /* 0x000fe20000100800 */
[----:B------:R-:W-:Y:S01]  /*16b90*/  MOV R207, R235 ;  /* 0x000000eb00cf7202 */ /* 0x000fe20000000f00 */
[----:B------:R-:W-:-:S02]  /*16ba0*/  FMUL R239, R102, R126 ;  /* 0x0000007e66ef7220 */ /* 0x000fc40000400000 */
[----:B------:R-:W-:Y:S01]  /*16bb0*/  STL [R1+0x5f4], R231 ;  /* 0x0005f4e701007387 */ /* 0x000fe20000100800 */
[C---:B------:R-:W-:Y:S02]  /*16bc0*/  FMUL R234, R102.reuse, R131 ;  /* 0x0000008366ea7220 */ /* 0x040fe40000400000 */
[----:B------:R-:W-:Y:S01]  /*16bd0*/  FMUL R235, R102, R130 ;  /* 0x0000008266eb7220 */ /* 0x000fe20000400000 */
[----:B------:R-:W-:Y:S01]  /*16be0*/  STL [R1+0x5f8], R228 ;  /* 0x0005f8e401007387 */ /* 0x000fe20000100800 */
[----:B------:R-:W-:Y:S02]  /*16bf0*/  FMUL R102, R104, R14 ;  /* 0x0000000e68667220 */ /* 0x000fe40000400000 */
[----:B------:R-:W2:Y:S01]  /*16c00*/  MUFU.RCP R14, R106 ;  /* 0x0000006a000e7308 */ /* 0x000ea20000001000 */
[----:B------:R3:W-:Y:S01]  /*16c10*/  STL [R1+0x70], R0 ;  /* 0x0000700001007387 */ /* 0x0007e20000100800 */
[----:B0-----:R-:W-:-:S03]  /*16c20*/  FMUL R105, R117, R5 ;  /* 0x0000000575697220 */ /* 0x001fc60000400000 */
[----:B------:R-:W-:Y:S01]  /*16c30*/  STL [R1+0x5fc], R229 ;  /* 0x0005fce501007387 */ /* 0x000fe20000100800 */
[----:B-1----:R-:W-:-:S03]  /*16c40*/  FMUL R233, R103, R121 ;  /* 0x0000007967e97220 */ /* 0x002fc60000400000 */
[----:B------:R-:W-:Y:S01]  /*16c50*/  STL [R1+0x600], R238 ;  /* 0x000600ee01007387 */ /* 0x000fe20000100800 */
[C---:B---3--:R-:W-:Y:S01]  /*16c60*/  FMUL R0, R103.reuse, R116 ;  /* 0x0000007467007220 */ /* 0x048fe20000400000 */
[----:B------:R-:W0:Y:S02]  /*16c70*/  MUFU.RCP R5, R107 ;  /* 0x0000006b00057308 */ /* 0x000e240000001000 */
[----:B------:R-:W-:Y:S01]  /*16c80*/  STL [R1+0x604], R239 ;  /* 0x000604ef01007387 */ /* 0x000fe20000100800 */
[----:B------:R-:W-:-:S03]  /*16c90*/  FMUL R232, R103, R120 ;  /* 0x0000007867e87220 */ /* 0x000fc60000400000 */
[----:B------:R1:W-:Y:S01]  /*16ca0*/  STL [R1+0x608], R234 ;  /* 0x000608ea01007387 */ /* 0x0003e20000100800 */
[----:B------:R-:W-:-:S03]  /*16cb0*/  FMUL R237, R103, R125 ;  /* 0x0000007d67ed7220 */ /* 0x000fc60000400000 */
[----:B------:R-:W-:Y:S04]  /*16cc0*/  STL [R1+0x60c], R235 ;  /* 0x00060ceb01007387 */ /* 0x000fe80000100800 */
[----:B------:R-:W-:Y:S04]  /*16cd0*/  STL [R1+0x610], R236 ;  /* 0x000610ec01007387 */ /* 0x000fe80000100800 */
[----:B------:R3:W-:Y:S01]  /*16ce0*/  STL [R1+0x614], R0 ;  /* 0x0006140001007387 */ /* 0x0007e20000100800 */
[----:B-1----:R-:W-:Y:S01]  /*16cf0*/  FMUL R234, R104, R154 ;  /* 0x0000009a68ea7220 */ /* 0x002fe20000400000 */
[----:B------:R-:W-:-:S02]  /*16d00*/  MOV R154, R204 ;  /* 0x000000cc009a7202 */ /* 0x000fc40000000f00 */
[----:B------:R-:W-:Y:S01]  /*16d10*/  STL [R1+0x618], R233 ;  /* 0x000618e901007387 */ /* 0x000fe20000100800 */
[----:B------:R-:W-:Y:S01]  /*16d20*/  MOV R202, R206 ;  /* 0x000000ce00ca7202 */ /* 0x000fe20000000f00 */
[----:B---3--:R-:W-:Y:S02]  /*16d30*/  FMUL R0, R104, R151 ;  /* 0x0000009768007220 */ /* 0x008fe40000400000 */
[----:B------:R-:W-:Y:S01]  /*16d40*/  STL [R1+0x61c], R232 ;  /* 0x00061ce801007387 */ /* 0x000fe20000100800 */
[----:B------:R-:W-:Y:S01]  /*16d50*/  MOV R203, R207 ;  /* 0x000000cf00cb7202 */ /* 0x000fe20000000f00 */
[----:B------:R-:W-:Y:S01]  /*16d60*/  FMUL R206, R117, R161 ;  /* 0x000000a175ce7220 */ /* 0x000fe20000400000 */
[----:B------:R-:W-:Y:S01]  /*16d70*/  MOV R204, R100 ;  /* 0x0000006400cc7202 */ /* 0x000fe20000000f00 */
[----:B------:R-:W-:Y:S01]  /*16d80*/  STL [R1+0x620], R237 ;  /* 0x000620ed01007387 */ /* 0x000fe20000100800 */
[----:B------:R-:W-:-:S03]  /*16d90*/  MOV R161, R205 ;  /* 0x000000cd00a17202 */ /* 0x000fc60000000f00 */
[----:B------:R1:W-:Y:S01]  /*16da0*/  STL [R1+0x28], R0 ;  /* 0x0000280001007387 */ /* 0x0003e20000100800 */
[----:B------:R-:W-:Y:S01]  /*16db0*/  FMUL R101, R101, R193 ;  /* 0x000000c165657220 */ /* 0x000fe20000400000 */
[----:B------:R-:W-:Y:S01]  /*16dc0*/  MOV R130, R192 ;  /* 0x000000c000827202 */ /* 0x000fe20000000f00 */
[C---:B------:R-:W-:Y:S01]  /*16dd0*/  FMUL R205, R117.reuse, R160 ;  /* 0x000000a075cd7220 */ /* 0x040fe20000400000 */
[----:B------:R-:W-:Y:S01]  /*16de0*/  MOV R160, R202 ;  /* 0x000000ca00a07202 */ /* 0x000fe20000000f00 */
[C---:B--2---:R-:W-:Y:S01]  /*16df0*/  FMUL R193, R14.reuse, R31 ;  /* 0x0000001f0ec17220 */ /* 0x044fe20000400000 */
[----:B------:R-:W-:Y:S01]  /*16e00*/  MOV R119, R203 ;  /* 0x000000cb00777202 */ /* 0x000fe20000000f00 */
[----:B------:R-:W-:Y:S02]  /*16e10*/  FMUL R192, R14, R30 ;  /* 0x0000001e0ec07220 */ /* 0x000fe40000400000 */
[----:B-1----:R-:W-:Y:S01]  /*16e20*/  FMUL R0, R104, R158 ;  /* 0x0000009e68007220 */ /* 0x002fe20000400000 */
[----:B------:R-:W-:Y:S01]  /*16e30*/  MOV R158, R226 ;  /* 0x000000e2009e7202 */ /* 0x000fe20000000f00 */
[C---:B------:R-:W-:Y:S01]  /*16e40*/  FMUL R226, R117.reuse, R152 ;  /* 0x0000009875e27220 */ /* 0x040fe20000400000 */
        /* <DEDUP_REMOVED lines=30> */
[----:B------:R-:W-:Y:S02]  /*17030*/  FMUL R117, R117, R16 ;  /* 0x0000001075757220 */ /* 0x000fe40000400000 */
[----:B------:R-:W-:Y:S02]  /*17040*/  FMUL R14, R111, R53 ;  /* 0x000000356f0e7220 */ /* 0x000fe40000400000 */
[----:B0-----:R-:W-:Y:S01]  /*17050*/  FMUL R16, R5, R63 ;  /* 0x0000003f05107220 */ /* 0x001fe20000400000 */
[----:B------:R-:W0:Y:S04]  /*17060*/  S2R R53, SR_TID.X ;  /* 0x0000000000357919 */ /* 0x000e280000002100 */
[----:B------:R-:W1:Y:S01]  /*17070*/  S2R R63, SR_TID.X ;  /* 0x00000000003f7919 */ /* 0x000e620000002100 */
[----:B------:R-:W-:-:S02]  /*17080*/  FMUL R230, R103, R124 ;  /* 0x0000007c67e67220 */ /* 0x000fc40000400000 */
[C---:B------:R-:W-:Y:S02]  /*17090*/  FMUL R228, R103.reuse, R129 ;  /* 0x0000008167e47220 */ /* 0x040fe40000400000 */
[----:B------:R-:W-:Y:S02]  /*170a0*/  FMUL R231, R103, R128 ;  /* 0x0000008067e77220 */ /* 0x000fe40000400000 */
        /* <DEDUP_REMOVED lines=22> */
[----:B------:R-:W-:Y:S02]  /*17210*/  FMUL R62, R5, R62 ;  /* 0x0000003e053e7220 */ /* 0x000fe40000400000 */
[----:B------:R-:W2:Y:S01]  /*17220*/  MUFU.RCP R5, R110 ;  /* 0x0000006e00057308 */ /* 0x000ea20000001000 */
[----:B------:R-:W-:Y:S01]  /*17230*/  FMUL R15, R111, R181 ;  /* 0x000000b56f0f7220 */ /* 0x000fe20000400000 */
[----:B0-----:R-:W-:Y:S01]  /*17240*/  LOP3.LUT R181, R53, 0x3, RZ, 0xc0, !PT ;  /* 0x0000000335b57812 */ /* 0x001fe200078ec0ff */
[----:B------:R-:W-:Y:S01]  /*17250*/  FMUL R13, R111, R57 ;  /* 0x000000396f0d7220 */ /* 0x000fe20000400000 */
[----:B-1----:R-:W-:Y:S01]  /*17260*/  LOP3.LUT R57, R63, 0x1c, RZ, 0xc0, !PT ;  /* 0x0000001c3f397812 */ /* 0x002fe200078ec0ff */
[C---:B------:R-:W-:Y:S01]  /*17270*/  FMUL R163, R109.reuse, R20 ;  /* 0x000000146da37220 */ /* 0x040fe20000400000 */
[----:B------:R-:W-:Y:S01]  /*17280*/  MOV R127, R189 ;  /* 0x000000bd007f7202 */ /* 0x000fe20000000f00 */
[C---:B------:R-:W-:Y:S01]  /*17290*/  FMUL R189, R109.reuse, R21 ;  /* 0x000000156dbd7220 */ /* 0x040fe20000400000 */
[----:B------:R-:W-:Y:S01]  /*172a0*/  MOV R149, R122 ;  /* 0x0000007a00957202 */ /* 0x000fe20000000f00 */
[C---:B------:R-:W-:Y:S01]  /*172b0*/  FMUL R162, R109.reuse, R25 ;  /* 0x000000196da27220 */ /* 0x040fe20000400000 */
[----:B------:R-:W-:Y:S01]  /*172c0*/  MOV R155, R123 ;  /* 0x0000007b009b7202 */ /* 0x000fe20000000f00 */
[----:B------:R-:W-:Y:S01]  /*172d0*/  FMUL R159, R109, R24 ;  /* 0x000000186d9f7220 */ /* 0x000fe20000400000 */
[----:B------:R-:W-:Y:S01]  /*172e0*/  SHF.L.U32 R181, R181, 0x5, RZ ;  /* 0x00000005b5b57819 */ /* 0x000fe200000006ff */
[----:B------:R-:W-:-:S02]  /*172f0*/  FMUL R157, R109, R29 ;  /* 0x0000001d6d9d7220 */ /* 0x000fc40000400000 */
[C---:B------:R-:W-:Y:S02]  /*17300*/  FMUL R156, R109.reuse, R28 ;  /* 0x0000001c6d9c7220 */ /* 0x040fe40000400000 */
[C---:B------:R-:W-:Y:S02]  /*17310*/  FMUL R151, R109.reuse, R33 ;  /* 0x000000216d977220 */ /* 0x040fe40000400000 */
[C---:B------:R-:W-:Y:S02]  /*17320*/  FMUL R150, R109.reuse, R32 ;  /* 0x000000206d967220 */ /* 0x040fe40000400000 */
[C---:B------:R-:W-:Y:S02]  /*17330*/  FMUL R107, R109.reuse, R37 ;  /* 0x000000256d6b7220 */ /* 0x040fe40000400000 */
[----:B------:R-:W-:Y:S02]  /*17340*/  FMUL R118, R109, R36 ;  /* 0x000000246d767220 */ /* 0x000fe40000400000 */
[----:B------:R-:W-:-:S02]  /*17350*/  FMUL R12, R111, R61 ;  /* 0x0000003d6f0c7220 */ /* 0x000fc40000400000 */
[C---:B--2---:R-:W-:Y:S02]  /*17360*/  FMUL R123, R5.reuse, R67 ;  /* 0x00000043057b7220 */ /* 0x044fe40000400000 */
        /* <DEDUP_REMOVED lines=14> */
[----:B------:R-:W-:Y:S01]  /*17450*/  FMUL R94, R5, R94 ;  /* 0x0000005e055e7220 */ /* 0x000fe20000400000 */
[----:B------:R-:W-:-:S04]  /*17460*/  SHF.L.U32 R5, R57, 0x2, RZ ;  /* 0x0000000239057819 */ /* 0x000fc800000006ff */
[----:B------:R-:W-:Y:S02]  /*17470*/  LOP3.LUT R5, R181, R5, RZ, 0x3c, !PT ;  /* 0x00000005b5057212 */ /* 0x000fe400078e3cff */
[----:B------:R-:W2:Y:S01]  /*17480*/  LDL R181, [R1+0x160] ;  /* 0x0001600001b57983 */ /* 0x000ea20000100800 */
[C---:B------:R-:W-:Y:S02]  /*17490*/  LOP3.LUT R63, R53.reuse, 0x18, RZ, 0xc0, !PT ;  /* 0x00000018353f7812 */ /* 0x040fe400078ec0ff */
[----:B------:R-:W-:-:S04]  /*174a0*/  LOP3.LUT R53, R53, 0x60, RZ, 0xc0, !PT ;  /* 0x0000006035357812 */ /* 0x000fc800078ec0ff */
[----:B------:R-:W-:Y:S02]  /*174b0*/  LEA R53, R63, R53, 0x4 ;  /* 0x000000353f357211 */ /* 0x000fe400078e20ff */
[----:B------:R-:W3:Y:S01]  /*174c0*/  LDL R63, [R1+0x190] ;  /* 0x00019000013f7983 */ /* 0x000ee20000100800 */
[----:B------:R-:W-:Y:S02]  /*174d0*/  F2FP.PACK_AB R36, R36, R94 ;  /* 0x0000005e2424723e */ /* 0x000fe400000000ff */
[----:B------:R-:W-:Y:S02]  /*174e0*/  LEA R5, R53, R5, 0x6 ;  /* 0x0000000535057211 */ /* 0x000fe400078e30ff */
[----:B------:R-:W-:Y:S02]  /*174f0*/  F2FP.PACK_AB R37, R37, R90 ;  /* 0x0000005a2525723e */ /* 0x000fe400000000ff */
[----:B------:R-:W-:Y:S02]  /*17500*/  F2FP.PACK_AB R38, R38, R86 ;  /* 0x000000562626723e */ /* 0x000fe400000000ff */
[----:B------:R-:W-:-:S05]  /*17510*/  F2FP.PACK_AB R39, R39, R82 ;  /* 0x000000522727723e */ /* 0x000fca00000000ff */
[----:B------:R0:W-:Y:S01]  /*17520*/  STS.128 [R5+0x180], R36 ;  /* 0x0001802405007388 */ /* 0x0001e20000000c00 */
[----:B------:R-:W-:Y:S02]  /*17530*/  MOV R153, R127 ;  /* 0x0000007f00997202 */ /* 0x000fe40000000f00 */
[----:B0-----:R-:W-:Y:S02]  /*17540*/  F2FP.PACK_AB R39, R7, R6 ;  /* 0x000000060727723e */ /* 0x001fe400000000ff */
[----:B------:R-:W-:Y:S02]  /*17550*/  MOV R57, R155 ;  /* 0x0000009b00397202 */ /* 0x000fe40000000f00 */
[----:B------:R-:W-:Y:S01]  /*17560*/  MOV R61, R119 ;  /* 0x00000077003d7202 */ /* 0x000fe20000000f00 */
[----:B------:R-:W0:Y:S01]  /*17570*/  MUFU.RCP R113, R113 ;  /* 0x0000007100717308 */ /* 0x000e220000001000 */
[----:B--2---:R-:W-:-:S13]  /*17580*/  ISETP.GE.U32.AND P0, PT, R181, 0x7f800000, PT ;  /* 0x7f800000b500780c */ /* 0x004fda0003f06070 */
[----:B------:R-:W-:-:S05]  /*17590*/  @P0 MOV R6, 0x7f800000 ;  /* 0x7f80000000060802 */ /* 0x000fca0000000f00 */
[----:B---3--:R-:W-:Y:S01]  /*175a0*/  @P0 FFMA.FTZ R63, R181, R6, +INF ;  /* 0x7f800000b53f0423 */ /* 0x008fe20000010006 */
[----:B------:R-:W-:-:S04]  /*175b0*/  MOV R181, R149 ;  /* 0x0000009500b57202 */ /* 0x000fc80000000f00 */
[----:B------:R1:W-:Y:S02]  /*175c0*/  @P0 STL [R1+0x190], R63 ;  /* 0x0001903f01000387 */ /* 0x0003e40000100800 */
[----:B-1----:R-:W-:Y:S02]  /*175d0*/  MOV R63, R153 ;  /* 0x00000099003f7202 */ /* 0x002fe40000000f00 */
[----:B------:R-:W2:Y:S04]  /*175e0*/  LDL.LU R153, [R1+0x184] ;  /* 0x0001840001997983 */ /* 0x000ea80000300800 */
[----:B------:R-:W2:Y:S04]  /*175f0*/  LDL.LU R149, [R1+0x180] ;  /* 0x0001800001957983 */ /* 0x000ea80000300800 */
[----:B------:R-:W3:Y:S04]  /*17600*/  LDL.LU R155, [R1+0x18c] ;  /* 0x00018c00019b7983 */ /* 0x000ee80000300800 */
[----:B------:R-:W3:Y:S01]  /*17610*/  LDL.LU R119, [R1+0x188] ;  /* 0x0001880001777983 */ /* 0x000ee20000300800 */
[C---:B0-----:R-:W-:Y:S01]  /*17620*/  FMUL R35, R113.reuse, R81 ;  /* 0x0000005171237220 */ /* 0x041fe20000400000 */
[----:B------:R-:W0:Y:S01]  /*17630*/  MUFU.RCP R112, R112 ;  /* 0x0000007000707308 */ /* 0x000e220000001000 */
[----:B------:R-:W-:-:S02]  /*17640*/  FMUL R80, R113, R80 ;  /* 0x0000005071507220 */ /* 0x000fc40000400000 */
[C---:B------:R-:W-:Y:S02]  /*17650*/  FMUL R34, R113.reuse, R85 ;  /* 0x0000005571227220 */ /* 0x040fe40000400000 */
[C---:B------:R-:W-:Y:S02]  /*17660*/  FMUL R84, R113.reuse, R84 ;  /* 0x0000005471547220 */ /* 0x040fe40000400000 */
[C---:B------:R-:W-:Y:S02]  /*17670*/  FMUL R33, R113.reuse, R89 ;  /* 0x0000005971217220 */ /* 0x040fe40000400000 */
[C---:B------:R-:W-:Y:S02]  /*17680*/  FMUL R88, R113.reuse, R88 ;  /* 0x0000005871587220 */ /* 0x040fe40000400000 */
[C---:B------:R-:W-:Y:S02]  /*17690*/  FMUL R32, R113.reuse, R93 ;  /* 0x0000005d71207220 */ /* 0x040fe40000400000 */
[----:B------:R-:W-:Y:S01]  /*176a0*/  FMUL R92, R113, R92 ;  /* 0x0000005c715c7220 */ /* 0x000fe20000400000 */
[----:B------:R-:W-:-:S02]  /*176b0*/  F2FP.PACK_AB R33, R33, R88 ;  /* 0x000000582121723e */ /* 0x000fc400000000ff */
[----:B------:R-:W-:Y:S02]  /*176c0*/  F2FP.PACK_AB R34, R34, R84 ;  /* 0x000000542222723e */ /* 0x000fe400000000ff */
[----:B------:R-:W-:Y:S02]  /*176d0*/  F2FP.PACK_AB R32, R32, R92 ;  /* 0x0000005c2020723e */ /* 0x000fe400000000ff */
[----:B------:R-:W-:Y:S01]  /*176e0*/  F2FP.PACK_AB R35, R35, R80 ;  /* 0x000000502323723e */ /* 0x000fe200000000ff */
[----:B------:R-:W-:Y:S01]  /*176f0*/  @!P6 FMUL R114, R114, 16777216 ;  /* 0x4b8000007272e820 */ /* 0x000fe20000400000 */
[----:B------:R-:W-:-:S03]  /*17700*/  F2FP.PACK_AB R38, R11, R10 ;  /* 0x0000000a0b26723e */ /* 0x000fc600000000ff */
[----:B------:R1:W-:Y:S01]  /*17710*/  STS.128 [R5+0x100], R32 ;  /* 0x0001002005007388 */ /* 0x0003e20000000c00 */
[----:B------:R-:W-:Y:S01]  /*17720*/  F2FP.PACK_AB R10, R139, R138 ;  /* 0x0000008a8b0a723e */ /* 0x000fe200000000ff */
[----:B------:R-:W4:Y:S01]  /*17730*/  MUFU.RCP R114, R114 ;  /* 0x0000007200727308 */ /* 0x000f220000001000 */
[----:B------:R-:W-:Y:S01]  /*17740*/  F2FP.PACK_AB R11, R135, R134 ;  /* 0x00000086870b723e */ /* 0x000fe200000000ff */
[C---:B0-----:R-:W-:Y:S01]  /*17750*/  FMUL R148, R112.reuse, R98 ;  /* 0x0000006270947220 */ /* 0x041fe20000400000 */
[----:B------:R-:W-:Y:S01]  /*17760*/  MOV R55, R131 ;  /* 0x0000008300377202 */ /* 0x000fe20000000f00 */
[C---:B------:R-:W-:Y:S02]  /*17770*/  FMUL R131, R112.reuse, R99 ;  /* 0x0000006370837220 */ /* 0x040fe40000400000 */
[C---:B------:R-:W-:Y:S02]  /*17780*/  FMUL R243, R112.reuse, R243 ;  /* 0x000000f370f37220 */ /* 0x040fe40000400000 */
[----:B------:R-:W-:Y:S01]  /*17790*/  FMUL R242, R112, R242 ;  /* 0x000000f270f27220 */ /* 0x000fe20000400000 */
[----:B-1----:R-:W-:-:S02]  /*177a0*/  F2FP.PACK_AB R35, R105, R4 ;  /* 0x000000046923723e */ /* 0x002fc400000000ff */
[----:B------:R-:W-:Y:S02]  /*177b0*/  MOV R4, c[0x0][0x1c8] ;  /* 0x0000720000047a02 */ /* 0x000fe40000000f00 */
[----:B------:R-:W-:Y:S02]  /*177c0*/  F2FP.PACK_AB R34, R9, R8 ;  /* 0x000000080922723e */ /* 0x000fe400000000ff */
[----:B------:R-:W-:Y:S02]  /*177d0*/  F2FP.PACK_AB R8, R147, R146 ;  /* 0x000000929308723e */ /* 0x000fe400000000ff */
[----:B------:R-:W-:Y:S01]  /*177e0*/  F2FP.PACK_AB R9, R143, R142 ;  /* 0x0000008e8f09723e */ /* 0x000fe200000000ff */
[----:B------:R-:W-:Y:S01]  /*177f0*/  FMUL R247, R112, R247 ;  /* 0x000000f770f77220 */ /* 0x000fe20000400000 */
[----:B------:R-:W-:Y:S01]  /*17800*/  SHF.L.U32 R7, R4, 0x1, RZ ;  /* 0x0000000104077819 */ /* 0x000fe200000006ff */
        /* <DEDUP_REMOVED lines=10> */
[----:B------:R-:W-:Y:S01]  /*178b0*/  F2FP.PACK_AB R16, R16, R62 ;  /* 0x0000003e1010723e */ /* 0x000fe200000000ff */
[----:B------:R-:W-:Y:S01]  /*178c0*/  FMUL R112, R112, R209 ;  /* 0x000000d170707220 */ /* 0x000fe20000400000 */
[----:B------:R-:W-:Y:S01]  /*178d0*/  F2FP.PACK_AB R17, R17, R58 ;  /* 0x0000003a1111723e */ /* 0x000fe200000000ff */
[----:B------:R0:W-:Y:S01]  /*178e0*/  STS.128 [R5+0x580], R8 ;  /* 0x0005800805007388 */ /* 0x0001e20000000c00 */
[----:B------:R-:W-:Y:S02]  /*178f0*/  F2FP.PACK_AB R18, R18, R54 ;  /* 0x000000361212723e */ /* 0x000fe400000000ff */
[----:B------:R-:W-:Y:S02]  /*17900*/  F2FP.PACK_AB R19, R19, R182 ;  /* 0x000000b61313723e */ /* 0x000fe400000000ff */
[----:B------:R-:W-:-:S02]  /*17910*/  F2FP.PACK_AB R12, R12, R60 ;  /* 0x0000003c0c0c723e */ /* 0x000fc400000000ff */
[----:B------:R-:W-:Y:S01]  /*17920*/  F2FP.PACK_AB R13, R13, R56 ;  /* 0x000000380d0d723e */ /* 0x000fe200000000ff */
[----:B------:R1:W-:Y:S01]  /*17930*/  STS.128 [R5+0x280], R16 ;  /* 0x0002801005007388 */ /* 0x0003e20000000c00 */
[----:B------:R-:W-:Y:S02]  /*17940*/  F2FP.PACK_AB R24, R24, R112 ;  /* 0x000000701818723e */ /* 0x000fe400000000ff */
[----:B------:R-:W-:Y:S02]  /*17950*/  F2FP.PACK_AB R25, R25, R211 ;  /* 0x000000d31919723e */ /* 0x000fe400000000ff */
[----:B------:R-:W-:Y:S02]  /*17960*/  F2FP.PACK_AB R14, R14, R52 ;  /* 0x000000340e0e723e */ /* 0x000fe400000000ff */
[----:B------:R-:W-:Y:S01]  /*17970*/  F2FP.PACK_AB R15, R15, R180 ;  /* 0x000000b40f0f723e */ /* 0x000fe200000000ff */
[----:B------:R-:W-:Y:S01]  /*17980*/  @!P6 FMUL R97, R97, 16777216 ;  /* 0x4b8000006161e820 */ /* 0x000fe20000400000 */
[-C--:B0-----:R-:W-:Y:S01]  /*17990*/  IADD3 R8, P0, R7, R2.reuse, RZ ;  /* 0x0000000207087210 */ /* 0x081fe20007f1e0ff */
[----:B------:R-:W-:Y:S01]  /*179a0*/  @!P6 FMUL R96, R96, 16777216 ;  /* 0x4b8000006060e820 */ /* 0x000fe20000400000 */
[----:B------:R-:W-:Y:S01]  /*179b0*/  F2FP.PACK_AB R26, R26, R213 ;  /* 0x000000d51a1a723e */ /* 0x000fe200000000ff */
[----:B------:R-:W-:Y:S01]  /*179c0*/  @!P6 FMUL R241, R241, 16777216 ;  /* 0x4b800000f1f1e820 */ /* 0x000fe20000400000 */
[----:B------:R-:W-:Y:S01]  /*179d0*/  F2FP.PACK_AB R27, R27, R215 ;  /* 0x000000d71b1b723e */ /* 0x000fe200000000ff */
[----:B------:R-:W-:Y:S01]  /*179e0*/  @!P6 FMUL R240, R240, 16777216 ;  /* 0x4b800000f0f0e820 */ /* 0x000fe20000400000 */
[C---:B------:R-:W-:Y:S01]  /*179f0*/  LEA.HI.X.SX32 R9, R4.reuse, R3, 0x1, P0 ;  /* 0x0000000304097211 */ /* 0x040fe200000f0eff */
[C---:B-1----:R-:W-:Y:S01]  /*17a00*/  IMAD R19, R4.reuse, 0x6, RZ ;  /* 0x0000000604137824 */ /* 0x042fe200078e02ff */
[----:B------:R-:W-:Y:S01]  /*17a10*/  LEA R6, P0, R4, R2, 0x2 ;  /* 0x0000000204067211 */ /* 0x000fe200078010ff */
[----:B------:R-:W-:Y:S01]  /*17a20*/  @!P6 FMUL R245, R245, 16777216 ;  /* 0x4b800000f5f5e820 */ /* 0x000fe20000400000 */
[----:B------:R0:W-:Y:S01]  /*17a30*/  STS.128 [R5+0x80], R24 ;  /* 0x0000801805007388 */ /* 0x0001e20000000c00 */
        /* <DEDUP_REMOVED lines=10> */
[----:B0-----:R-:W-:Y:S01]  /*17ae0*/  F2FP.PACK_AB R24, R51, R50 ;  /* 0x000000323318723e */ /* 0x001fe200000000ff */
[----:B------:R-:W-:Y:S01]  /*17af0*/  @!P6 FMUL R221, R221, 16777216 ;  /* 0x4b800000dddde820 */ /* 0x000fe20000400000 */
[----:B------:R-:W-:Y:S01]  /*17b00*/  F2FP.PACK_AB R25, R47, R46 ;  /* 0x0000002e2f19723e */ /* 0x000fe200000000ff */
[----:B------:R0:W-:Y:S01]  /*17b10*/  STS.128 [R5+0x200], R12 ;  /* 0x0002000c05007388 */ /* 0x0001e20000000c00 */
[----:B------:R-:W-:Y:S02]  /*17b20*/  F2FP.PACK_AB R26, R43, R42 ;  /* 0x0000002a2b1a723e */ /* 0x000fe400000000ff */
[----:B------:R-:W-:-:S02]  /*17b30*/  F2FP.PACK_AB R27, R30, R31 ;  /* 0x0000001f1e1b723e */ /* 0x000fc400000000ff */
[----:B------:R-:W-:Y:S02]  /*17b40*/  F2FP.PACK_AB R144, R145, R144 ;  /* 0x000000909190723e */ /* 0x000fe400000000ff */
[----:B------:R-:W-:Y:S02]  /*17b50*/  F2FP.PACK_AB R36, R103, R104 ;  /* 0x000000686724723e */ /* 0x000fe400000000ff */
[----:B------:R-:W-:Y:S02]  /*17b60*/  F2FP.PACK_AB R37, R100, R102 ;  /* 0x000000666425723e */ /* 0x000fe400000000ff */
[----:B------:R-:W-:Y:S02]  /*17b70*/  F2FP.PACK_AB R32, R116, R117 ;  /* 0x000000757420723e */ /* 0x000fe400000000ff */
[----:B------:R-:W-:Y:S02]  /*17b80*/  F2FP.PACK_AB R33, R106, R115 ;  /* 0x000000736a21723e */ /* 0x000fe400000000ff */
[----:B------:R-:W-:-:S02]  /*17b90*/  MOV R183, R130 ;  /* 0x0000008200b77202 */ /* 0x000fc40000000f00 */
[----:B------:R-:W-:Y:S02]  /*17ba0*/  MOV R59, R126 ;  /* 0x0000007e003b7202 */ /* 0x000fe40000000f00 */
[----:B------:R-:W-:Y:S02]  /*17bb0*/  F2FP.PACK_AB R184, R185, R184 ;  /* 0x000000b8b9b8723e */ /* 0x000fe400000000ff */
[----:B------:R-:W-:Y:S02]  /*17bc0*/  F2FP.PACK_AB R146, R137, R136 ;  /* 0x000000888992723e */ /* 0x000fe400000000ff */
[----:B------:R-:W-:Y:S02]  /*17bd0*/  F2FP.PACK_AB R147, R133, R132 ;  /* 0x000000848593723e */ /* 0x000fe400000000ff */
[----:B------:R-:W-:Y:S02]  /*17be0*/  F2FP.PACK_AB R186, R225, R186 ;  /* 0x000000bae1ba723e */ /* 0x000fe400000000ff */
[----:B------:R-:W-:Y:S01]  /*17bf0*/  F2FP.PACK_AB R187, R188, R187 ;  /* 0x000000bbbcbb723e */ /* 0x000fe200000000ff */
[----:B------:R-:W-:Y:S01]  /*17c00*/  IMAD R142, R4, 0x1a, RZ ;  /* 0x0000001a048e7824 */ /* 0x000fe200078e02ff */
[----:B------:R-:W-:Y:S01]  /*17c10*/  LEA.HI.X.SX32 R7, R7, R3, 0x1, P0 ;  /* 0x0000000307077211 */ /* 0x000fe200000f0eff */
[----:B----4-:R-:W-:Y:S01]  /*17c20*/  FMUL R97, R114, R97 ;  /* 0x0000006172617220 */ /* 0x010fe20000400000 */
[----:B0-----:R-:W-:Y:S01]  /*17c30*/  LEA R13, R4, R4, 0x1 ;  /* 0x00000004040d7211 */ /* 0x001fe200078e08ff */
[C---:B------:R-:W-:Y:S01]  /*17c40*/  FMUL R96, R114.reuse, R96 ;  /* 0x0000006072607220 */ /* 0x040fe20000400000 */
[----:B------:R-:W-:Y:S01]  /*17c50*/  IADD3 R16, P0, R19, R2, RZ ;  /* 0x0000000213107210 */ /* 0x000fe20007f1e0ff */
[----:B------:R-:W-:Y:S01]  /*17c60*/  FMUL R241, R114, R241 ;  /* 0x000000f172f17220 */ /* 0x000fe20000400000 */
[----:B------:R-:W-:Y:S01]  /*17c70*/  F2FP.PACK_AB R120, R120, R29 ;  /* 0x0000001d7878723e */ /* 0x000fe200000000ff */
[C---:B------:R-:W-:Y:S01]  /*17c80*/  FMUL R240, R114.reuse, R240 ;  /* 0x000000f072f07220 */ /* 0x040fe20000400000 */
[----:B------:R-:W-:Y:S01]  /*17c90*/  F2FP.PACK_AB R121, R121, R111 ;  /* 0x0000006f7979723e */ /* 0x000fe200000000ff */
[----:B------:R-:W-:Y:S01]  /*17ca0*/  FMUL R245, R114, R245 ;  /* 0x000000f572f57220 */ /* 0x000fe20000400000 */
[----:B------:R-:W-:Y:S01]  /*17cb0*/  F2FP.PACK_AB R122, R122, R110 ;  /* 0x0000006e7a7a723e */ /* 0x000fe200000000ff */
[C---:B------:R-:W-:Y:S01]  /*17cc0*/  FMUL R244, R114.reuse, R244 ;  /* 0x000000f472f47220 */ /* 0x040fe20000400000 */
[----:B------:R-:W-:Y:S01]  /*17cd0*/  F2FP.PACK_AB R123, R123, R109 ;  /* 0x0000006d7b7b723e */ /* 0x000fe200000000ff */
[C---:B------:R-:W-:Y:S01]  /*17ce0*/  FMUL R249, R114.reuse, R249 ;  /* 0x000000f972f97220 */ /* 0x040fe20000400000 */
[----:B------:R-:W4:Y:S01]  /*17cf0*/  LDL.LU R216, [R1+0x28] ;  /* 0x0000280001d87983 */ /* 0x000f220000300800 */
        /* <DEDUP_REMOVED lines=9> */
[----:B------:R0:W-:Y:S01]  /*17d90*/  STS.128 [R5+0x380], R24 ;  /* 0x0003801805007388 */ /* 0x0001e20000000c00 */
[----:B------:R-:W-:Y:S02]  /*17da0*/  F2FP.PACK_AB R145, R141, R140 ;  /* 0x0000008c8d91723e */ /* 0x000fe400000000ff */
[----:B------:R-:W-:Y:S02]  /*17db0*/  LEA.HI.X.SX32 R17, R13, R3, 0x1, P0 ;  /* 0x000000030d117211 */ /* 0x000fe400000f0eff */
[C---:B------:R-:W-:Y:S02]  /*17dc0*/  SHF.L.U32 R11, R4.reuse, 0x2, RZ ;  /* 0x00000002040b7819 */ /* 0x040fe400000006ff */
[----:B------:R-:W-:-:S02]  /*17dd0*/  LEA R140, P0, R4, R2, 0x3 ;  /* 0x00000002048c7211 */ /* 0x000fc400078018ff */
[----:B------:R-:W-:Y:S02]  /*17de0*/  F2FP.PACK_AB R20, R20, R217 ;  /* 0x000000d91414723e */ /* 0x000fe400000000ff */
[----:B------:R-:W-:Y:S02]  /*17df0*/  F2FP.PACK_AB R21, R21, R219 ;  /* 0x000000db1515723e */ /* 0x000fe400000000ff */
[----:B------:R-:W-:Y:S01]  /*17e00*/  F2FP.PACK_AB R22, R22, R114 ;  /* 0x000000721616723e */ /* 0x000fe200000000ff */
[C---:B0-----:R-:W-:Y:S01]  /*17e10*/  IMAD R27, R4.reuse, 0xa, RZ ;  /* 0x0000000a041b7824 */ /* 0x041fe200078e02ff */
[----:B------:R-:W-:Y:S01]  /*17e20*/  F2FP.PACK_AB R23, R23, R223 ;  /* 0x000000df1717723e */ /* 0x000fe200000000ff */
[----:B------:R0:W-:Y:S01]  /*17e30*/  STS.128 [R5+0x480], R36 ;  /* 0x0004802405007388 */ /* 0x0001e20000000c00 */
[----:B------:R-:W-:Y:S02]  /*17e40*/  LEA.HI.X.SX32 R141, R11, R3, 0x1, P0 ;  /* 0x000000030b8d7211 */ /* 0x000fe400000f0eff */
[----:B------:R-:W-:-:S02]  /*17e50*/  LEA R13, R4, R4, 0x2 ;  /* 0x00000004040d7211 */ /* 0x000fc400078e10ff */
[----:B------:R-:W-:Y:S01]  /*17e60*/  IADD3 R14, P0, R27, R2, RZ ;  /* 0x000000021b0e7210 */ /* 0x000fe20007f1e0ff */
[----:B------:R1:W-:Y:S01]  /*17e70*/  STS.128 [R5], R20 ;  /* 0x0000001405007388 */ /* 0x0003e20000000c00 */
[C---:B------:R-:W-:Y:S02]  /*17e80*/  IMAD R31, R4.reuse, 0xe, RZ ;  /* 0x0000000e041f7824 */ /* 0x040fe400078e02ff */
[----:B------:R-:W-:Y:S01]  /*17e90*/  LEA.HI.X.SX32 R15, R13, R3, 0x1, P0 ;  /* 0x000000030d0f7211 */ /* 0x000fe200000f0eff */
[----:B0-----:R-:W-:Y:S01]  /*17ea0*/  IMAD R39, R4, 0xc, RZ ;  /* 0x0000000c04277824 */ /* 0x001fe200078e02ff */
[----:B-1----:R-:W-:Y:S02]  /*17eb0*/  F2FP.PACK_AB R20, R49, R48 ;  /* 0x000000303114723e */ /* 0x002fe400000000ff */
[----:B------:R-:W-:Y:S02]  /*17ec0*/  F2FP.PACK_AB R21, R45, R44 ;  /* 0x0000002c2d15723e */ /* 0x000fe400000000ff */
[----:B------:R-:W-:-:S02]  /*17ed0*/  F2FP.PACK_AB R22, R41, R40 ;  /* 0x000000282916723e */ /* 0x000fc400000000ff */
[----:B------:R-:W-:Y:S02]  /*17ee0*/  F2FP.PACK_AB R23, R107, R118 ;  /* 0x000000766b17723e */ /* 0x000fe400000000ff */
[----:B------:R-:W-:-:S03]  /*17ef0*/  IADD3 R10, P0, R39, R2, RZ ;  /* 0x00000002270a7210 */ /* 0x000fc60007f1e0ff */
[----:B------:R0:W-:Y:S01]  /*17f00*/  STS.128 [R5+0x300], R20 ;  /* 0x0003001405007388 */ /* 0x0001e20000000c00 */
[-C--:B------:R-:W-:Y:S02]  /*17f10*/  LEA.HI.X.SX32 R11, R19, R3.reuse, 0x1, P0 ;  /* 0x00000003130b7211 */ /* 0x080fe400000f0eff */
[C---:B------:R-:W-:Y:S02]  /*17f20*/  LEA R13, R4.reuse, -R4, 0x3 ;  /* 0x80000004040d7211 */ /* 0x040fe400078e18ff */
[----:B------:R-:W-:Y:S01]  /*17f30*/  IADD3 R12, P0, R31, R2, RZ ;  /* 0x000000021f0c7210 */ /* 0x000fe20007f1e0ff */
[C---:B------:R-:W-:Y:S01]  /*17f40*/  IMAD R37, R4.reuse, 0x12, RZ ;  /* 0x0000001204257824 */ /* 0x040fe200078e02ff */
[----:B------:R-:W-:Y:S02]  /*17f50*/  SHF.L.U32 R19, R4, 0x3, RZ ;  /* 0x0000000304137819 */ /* 0x000fe400000006ff */
[----:B------:R-:W-:Y:S02]  /*17f60*/  LEA.HI.X.SX32 R13, R13, R3, 0x1, P0 ;  /* 0x000000030d0d7211 */ /* 0x000fe400000f0eff */
[----:B0-----:R-:W-:-:S02]  /*17f70*/  F2FP.PACK_AB R20, R194, R101 ;  /* 0x00000065c214723e */ /* 0x001fc400000000ff */
[----:B------:R-:W-:Y:S02]  /*17f80*/  F2FP.PACK_AB R21, R196, R195 ;  /* 0x000000c3c415723e */ /* 0x000fe400000000ff */
[----:B------:R-:W-:Y:S02]  /*17f90*/  F2FP.PACK_AB R22, R198, R197 ;  /* 0x000000c5c616723e */ /* 0x000fe400000000ff */
[----:B------:R-:W-:-:S05]  /*17fa0*/  F2FP.PACK_AB R23, R200, R199 ;  /* 0x000000c7c817723e */ /* 0x000fca00000000ff */
[----:B------:R0:W-:Y:S01]  /*17fb0*/  STS.128 [R5+0x600], R20 ;  /* 0x0006001405007388 */ /* 0x0001e20000000c00 */
[C---:B------:R-:W-:Y:S01]  /*17fc0*/  IMAD R30, R4.reuse, 0x14, RZ ;  /* 0x00000014041e7824 */ /* 0x040fe200078e02ff */
[C---:B0-----:R-:W-:Y:S02]  /*17fd0*/  LEA R22, P0, R4.reuse, R2, 0x4 ;  /* 0x0000000204167211 */ /* 0x041fe400078020ff */
[----:B------:R-:W-:Y:S02]  /*17fe0*/  LEA R21, R4, R4, 0x3 ;  /* 0x0000000404157211 */ /* 0x000fe400078e18ff */
[----:B------:R-:W-:Y:S02]  /*17ff0*/  LEA.HI.X.SX32 R23, R19, R3, 0x1, P0 ;  /* 0x0000000313177211 */ /* 0x000fe400000f0eff */
[----:B------:R-:W-:-:S04]  /*18000*/  IADD3 R18, P0, R37, R2, RZ ;  /* 0x0000000225127210 */ /* 0x000fc80007f1e0ff */
[-C--:B------:R-:W-:Y:S02]  /*18010*/  LEA.HI.X.SX32 R19, R21, R3.reuse, 0x1, P0 ;  /* 0x0000000315137211 */ /* 0x080fe400000f0eff */
[----:B------:R-:W-:Y:S01]  /*18020*/  IADD3 R138, P0, R30, R2, RZ ;  /* 0x000000021e8a7210 */ /* 0x000fe20007f1e0ff */
[----:B------:R0:W-:Y:S01]  /*18030*/  STS.128 [R5+0x400], R32 ;  /* 0x0004002005007388 */ /* 0x0001e20000000c00 */
[----:B------:R-:W-:Y:S02]  /*18040*/  F2FP.PACK_AB R185, R227, R252 ;  /* 0x000000fce3b9723e */ /* 0x000fe400000000ff */
[----:B------:R-:W-:Y:S02]  /*18050*/  LEA.HI.X.SX32 R139, R27, R3, 0x1, P0 ;  /* 0x000000031b8b7211 */ /* 0x000fe400000f0eff */
[----:B------:R-:W-:Y:S02]  /*18060*/  F2FP.PACK_AB R24, R61, R57 ;  /* 0x000000393d18723e */ /* 0x000fe400000000ff */
[----:B------:R-:W-:-:S02]  /*18070*/  F2FP.PACK_AB R25, R59, R55 ;  /* 0x000000373b19723e */ /* 0x000fc400000000ff */
[----:B------:R-:W-:Y:S02]  /*18080*/  F2FP.PACK_AB R26, R161, R152 ;  /* 0x00000098a11a723e */ /* 0x000fe400000000ff */
[----:B------:R-:W-:Y:S01]  /*18090*/  F2FP.PACK_AB R27, R158, R154 ;  /* 0x0000009a9e1b723e */ /* 0x000fe200000000ff */
[C---:B------:R-:W-:Y:S01]  /*180a0*/  IMAD R132, R4.reuse, 0x16, RZ ;  /* 0x0000001604847824 */ /* 0x040fe200078e02ff */
[----:B0-----:R-:W-:Y:S02]  /*180b0*/  F2FP.PACK_AB R32, R181, R63 ;  /* 0x0000003fb520723e */ /* 0x001fe400000000ff */
[----:B------:R-:W-:Y:S02]  /*180c0*/  F2FP.PACK_AB R33, R183, R160 ;  /* 0x000000a0b721723e */ /* 0x000fe400000000ff */
[----:B--2---:R-:W-:Y:S02]  /*180d0*/  F2FP.PACK_AB R34, R153, R149 ;  /* 0x000000959922723e */ /* 0x004fe400000000ff */
[----:B---3--:R-:W-:Y:S01]  /*180e0*/  F2FP.PACK_AB R35, R155, R119 ;  /* 0x000000779b23723e */ /* 0x008fe200000000ff */
[----:B------:R0:W-:Y:S01]  /*180f0*/  STS.128 [R5+0x500], R144 ;  /* 0x0005009005007388 */ /* 0x0001e20000000c00 */
[----:B------:R-:W-:-:S03]  /*18100*/  IMAD R21, R4, 0xb, RZ ;  /* 0x0000000b04157824 */ /* 0x000fc600078e02ff */
[----:B------:R-:W-:Y:S01]  /*18110*/  STS.128 [R5+0x680], R184 ;  /* 0x000680b805007388 */ /* 0x000fe20000000c00 */
[----:B------:R-:W-:-:S03]  /*18120*/  IMAD R133, R4, 0x18, RZ ;  /* 0x0000001804857824 */ /* 0x000fc600078e02ff */
[----:B------:R1:W-:Y:S01]  /*18130*/  STS.128 [R5+0x700], R24 ;  /* 0x0007001805007388 */ /* 0x0003e20000000c00 */
[----:B------:R-:W-:-:S03]  /*18140*/  IADD3 R20, P0, R132, R2, RZ ;  /* 0x0000000284147210 */ /* 0x000fc60007f1e0ff */
[----:B------:R2:W-:Y:S04]  /*18150*/  STS.128 [R5+0x780], R32 ;  /* 0x0007802005007388 */ /* 0x0005e80000000c00 */
[----:B------:R-:W-:Y:S01]  /*18160*/  BAR.SYNC.DEFER_BLOCKING 0x0 ;  /* 0x0000000000007b1d */ /* 0x000fe20000010000 */
[-C--:B------:R-:W-:Y:S02]  /*18170*/  LEA.HI.X.SX32 R21, R21, R3.reuse, 0x1, P0 ;  /* 0x0000000315157211 */ /* 0x080fe400000f0eff */
[----:B------:R-:W-:Y:S01]  /*18180*/  IADD3 R50, P0, R133, R2, RZ ;  /* 0x0000000285327210 */ /* 0x000fe20007f1e0ff */
[C---:B------:R-:W-:Y:S02]  /*18190*/  IMAD R41, R4.reuse, 0xd, RZ ;  /* 0x0000000d04297824 */ /* 0x040fe400078e02ff */
[----:B0-----:R-:W-:Y:S01]  /*181a0*/  IMAD R144, R4, 0x1c, RZ ;  /* 0x0000001c04907824 */ /* 0x001fe200078e02ff */
[----:B------:R-:W-:-:S02]  /*181b0*/  LEA.HI.X.SX32 R51, R39, R3, 0x1, P0 ;  /* 0x0000000327337211 */ /* 0x000fc400000f0eff */
[----:B------:R-:W-:Y:S01]  /*181c0*/  IADD3 R46, P0, R142, R2, RZ ;  /* 0x000000028e2e7210 */ /* 0x000fe20007f1e0ff */
[----:B------:R-:W-:-:S03]  /*181d0*/  IMAD R143, R4, 0x1e, RZ ;  /* 0x0000001e048f7824 */ /* 0x000fc600078e02ff */
[-C--:B------:R-:W-:Y:S01]  /*181e0*/  LEA.HI.X.SX32 R47, R41, R3.reuse, 0x1, P0 ;  /* 0x00000003292f7211 */ /* 0x080fe200000f0eff */
[----:B------:R-:W-:Y:S01]  /*181f0*/  FMUL R128, R113, R64 ;  /* 0x0000004071807220 */ /* 0x000fe20000400000 */
[----:B------:R-:W-:Y:S02]  /*18200*/  IADD3 R48, P0, R144, R2, RZ ;  /* 0x0000000290307210 */ /* 0x000fe40007f1e0ff */
[C---:B------:R-:W-:Y:S02]  /*18210*/  LOP3.LUT R64, R108.reuse, 0x40, RZ, 0x3c, !PT ;  /* 0x000000406c407812 */ /* 0x040fe400078e3cff */
[C---:B------:R-:W-:Y:S02]  /*18220*/  LOP3.LUT R252, R108.reuse, 0x20, RZ, 0x3c, !PT ;  /* 0x000000206cfc7812 */ /* 0x040fe400078e3cff */
[----:B------:R-:W-:Y:S02]  /*18230*/  LOP3.LUT R36, R108, 0x60, RZ, 0x3c, !PT ;  /* 0x000000606c247812 */ /* 0x000fe400078e3cff */
[----:B------:R-:W-:Y:S01]  /*18240*/  LEA.HI.X.SX32 R49, R31, R3, 0x1, P0 ;  /* 0x000000031f317211 */ /* 0x000fe200000f0eff */
[C---:B------:R-:W-:Y:S01]  /*18250*/  FMUL R127, R113.reuse, R65 ;  /* 0x00000041717f7220 */ /* 0x040fe20000400000 */
[----:B------:R-:W-:Y:S01]  /*18260*/  LEA R39, R4, -R4, 0x4 ;  /* 0x8000000404277211 */ /* 0x000fe200078e20ff */
[----:B------:R-:W-:Y:S01]  /*18270*/  FMUL R126, R113, R69 ;  /* 0x00000045717e7220 */ /* 0x000fe20000400000 */
[----:B------:R-:W-:Y:S01]  /*18280*/  IADD3 R44, P0, R143, R2, RZ ;  /* 0x000000028f2c7210 */ /* 0x000fe20007f1e0ff */
[----:B------:R-:W-:Y:S01]  /*18290*/  FMUL R129, R113, R68 ;  /* 0x0000004471817220 */ /* 0x000fe20000400000 */
[----:B-1----:R-:W-:Y:S01]  /*182a0*/  F2FP.PACK_AB R27, R97, R96 ;  /* 0x00000060611b723e */ /* 0x002fe200000000ff */
[C---:B------:R-:W-:Y:S01]  /*182b0*/  FMUL R125, R113.reuse, R73 ;  /* 0x00000049717d7220 */ /* 0x040fe20000400000 */
[----:B------:R-:W-:Y:S01]  /*182c0*/  LDS.128 R100, [R64+0x800] ;  /* 0x0008000040647984 */ /* 0x000fe20000000c00 */
[----:B------:R-:W-:-:S02]  /*182d0*/  FMUL R130, R113, R72 ;  /* 0x0000004871827220 */ /* 0x000fc40000400000 */
[C---:B------:R-:W-:Y:S01]  /*182e0*/  FMUL R124, R113.reuse, R77 ;  /* 0x0000004d717c7220 */ /* 0x040fe20000400000 */
[----:B------:R-:W-:Y:S01]  /*182f0*/  LDS.128 R88, [R64+0x1000] ;  /* 0x0010000040587984 */ /* 0x000fe20000000c00 */
[----:B------:R-:W-:Y:S01]  /*18300*/  FMUL R28, R113, R76 ;  /* 0x0000004c711c7220 */ /* 0x000fe20000400000 */
[----:B------:R-:W-:Y:S02]  /*18310*/  LEA.HI.X.SX32 R45, R39, R3, 0x1, P0 ;  /* 0x00000003272d7211 */ /* 0x000fe400000f0eff */
[----:B------:R-:W-:Y:S01]  /*18320*/  LDS.128 R112, [R64] ;  /* 0x0000000040707984 */ /* 0x000fe20000000c00 */
[----:B------:R-:W-:-:S03]  /*18330*/  SHF.L.U32 R31, R4, 0x4, RZ ;  /* 0x00000004041f7819 */ /* 0x000fc600000006ff */
[----:B------:R-:W-:Y:S01]  /*18340*/  LDS.128 R72, [R64+0x1800] ;  /* 0x0018000040487984 */ /* 0x000fe20000000c00 */
[C---:B------:R-:W-:Y:S01]  /*18350*/  IMAD R152, R4.reuse, 0x22, RZ ;  /* 0x0000002204987824 */ /* 0x040fe200078e02ff */
[C---:B------:R-:W-:Y:S02]  /*18360*/  LEA R136, P0, R4.reuse, R2, 0x5 ;  /* 0x0000000204887211 */ /* 0x040fe400078028ff */
[----:B------:R-:W0:Y:S04]  /*18370*/  LDS.128 R52, [R108] ;  /* 0x000000006c347984 */ /* 0x000e280000000c00 */
[----:B------:R-:W-:Y:S04]  /*18380*/  LDS.128 R104, [R108+0x800] ;  /* 0x000800006c687984 */ /* 0x000fe80000000c00 */
[----:B------:R-:W-:Y:S04]  /*18390*/  LDS.128 R56, [R108+0x1000] ;  /* 0x001000006c387984 */ /* 0x000fe80000000c00 */
[----:B------:R-:W-:Y:S04]  /*183a0*/  LDS.128 R80, [R108+0x1800] ;  /* 0x001800006c507984 */ /* 0x000fe80000000c00 */
[----:B------:R-:W1:Y:S04]  /*183b0*/  LDS.128 R116, [R252] ;  /* 0x00000000fc747984 */ /* 0x000e680000000c00 */
[----:B------:R-:W-:Y:S04]  /*183c0*/  LDS.128 R60, [R252+0x800] ;  /* 0x00080000fc3c7984 */ /* 0x000fe80000000c00 */
[----:B------:R-:W-:Y:S04]  /*183d0*/  LDS.128 R92, [R252+0x1000] ;  /* 0x00100000fc5c7984 */ /* 0x000fe80000000c00 */
[----:B------:R-:W-:Y:S04]  /*183e0*/  LDS.128 R76, [R252+0x1800] ;  /* 0x00180000fc4c7984 */ /* 0x000fe80000000c00 */
[----:B------:R-:W3:Y:S04]  /*183f0*/  LDS.128 R64, [R36] ;  /* 0x0000000024407984 */ /* 0x000ee80000000c00 */
[----:B------:R-:W0:Y:S04]  /*18400*/  LDS.128 R96, [R36+0x800] ;  /* 0x0008000024607984 */ /* 0x000e280000000c00 */
[----:B------:R-:W0:Y:S04]  /*18410*/  LDS.128 R84, [R36+0x1000] ;  /* 0x0010000024547984 */ /* 0x000e280000000c00 */
[----:B------:R1:W0:Y:S04]  /*18420*/  LDS.128 R68, [R36+0x1800] ;  /* 0x0018000024447984 */ /* 0x0002280000000c00 */
[----:B------:R-:W-:Y:S01]  /*18430*/  BAR.SYNC.DEFER_BLOCKING 0x0 ;  /* 0x0000000000007b1d */ /* 0x000fe20000010000 */
[----:B------:R-:W-:Y:S01]  /*18440*/  LEA.HI.X.SX32 R137, R31, R3, 0x1, P0 ;  /* 0x000000031f897211 */ /* 0x000fe200000f0eff */
[C---:B------:R-:W-:Y:S01]  /*18450*/  IMAD R153, R4.reuse, 0x24, RZ ;  /* 0x0000002404997824 */ /* 0x040fe200078e02ff */
[----:B--2---:R-:W-:-:S02]  /*18460*/  LEA R33, R4, R4, 0x4 ;  /* 0x0000000404217211 */ /* 0x004fc400078e20ff */
[----:B------:R-:W-:Y:S01]  /*18470*/  IADD3 R42, P0, R152, R2, RZ ;  /* 0x00000002982a7210 */ /* 0x000fe20007f1e0ff */
[----:B------:R-:W-:-:S03]  /*18480*/  IMAD R180, R4, 0x26, RZ ;  /* 0x0000002604b47824 */ /* 0x000fc600078e02ff */
[-C--:B------:R-:W-:Y:S02]  /*18490*/  LEA.HI.X.SX32 R43, R33, R3.reuse, 0x1, P0 ;  /* 0x00000003212b7211 */ /* 0x080fe400000f0eff */
[-C--:B------:R-:W-:Y:S01]  /*184a0*/  IADD3 R40, P0, R153, R2.reuse, RZ ;  /* 0x0000000299287210 */ /* 0x080fe20007f1e0ff */
[C---:B------:R-:W-:Y:S02]  /*184b0*/  IMAD R31, R4.reuse, 0x13, RZ ;  /* 0x00000013041f7824 */ /* 0x040fe400078e02ff */
[----:B------:R-:W-:Y:S01]  /*184c0*/  IMAD R181, R4, 0x28, RZ ;  /* 0x0000002804b57824 */ /* 0x000fe200078e02ff */
[----:B------:R-:W-:Y:S02]  /*184d0*/  LEA.HI.X.SX32 R41, R37, R3, 0x1, P0 ;  /* 0x0000000325297211 */ /* 0x000fe400000f0eff */
[----:B------:R-:W-:Y:S02]  /*184e0*/  IADD3 R38, P0, R180, R2, RZ ;  /* 0x00000002b4267210 */ /* 0x000fe40007f1e0ff */
[----:B------:R-:W-:-:S02]  /*184f0*/  F2FP.PACK_AB R24, R249, R248 ;  /* 0x000000f8f918723e */ /* 0x000fc400000000ff */
[----:B------:R-:W-:Y:S02]  /*18500*/  F2FP.PACK_AB R25, R245, R244 ;  /* 0x000000f4f519723e */ /* 0x000fe400000000ff */
[----:B------:R-:W-:Y:S01]  /*18510*/  F2FP.PACK_AB R26, R241, R240 ;  /* 0x000000f0f11a723e */ /* 0x000fe200000000ff */
[C---:B------:R-:W-:Y:S01]  /*18520*/  IMAD R182, R4.reuse, 0x2a, RZ ;  /* 0x0000002a04b67824 */ /* 0x040fe200078e02ff */
[-C--:B------:R-:W-:Y:S02]  /*18530*/  LEA.HI.X.SX32 R39, R31, R3.reuse, 0x1, P0 ;  /* 0x000000031f277211 */ /* 0x080fe400000f0eff */
[----:B-1----:R-:W-:Y:S01]  /*18540*/  IADD3 R36, P0, R181, R2, RZ ;  /* 0x00000002b5247210 */ /* 0x002fe20007f1e0ff */
[----:B------:R1:W-:Y:S01]  /*18550*/  STS.128 [R5], R24 ;  /* 0x0000001805007388 */ /* 0x0003e20000000c00 */
[----:B------:R-:W-:Y:S02]  /*18560*/  IMAD R183, R4, 0x2c, RZ ;  /* 0x0000002c04b77824 */ /* 0x000fe400078e02ff */
[----:B------:R-:W-:-:S02]  /*18570*/  LEA.HI.X.SX32 R37, R30, R3, 0x1, P0 ;  /* 0x000000031e257211 */ /* 0x000fc400000f0eff */
[----:B------:R-:W-:Y:S01]  /*18580*/  IADD3 R30, P0, R182, R2, RZ ;  /* 0x00000002b61e7210 */ /* 0x000fe20007f1e0ff */
[C---:B------:R-:W-:Y:S02]  /*18590*/  IMAD R184, R4.reuse, 0x2e, RZ ;  /* 0x0000002e04b87824 */ /* 0x040fe400078e02ff */
[----:B-1----:R-:W-:-:S05]  /*185a0*/  IMAD R27, R4, 0x15, RZ ;  /* 0x00000015041b7824 */ /* 0x002fca00078e02ff */
        /* <DEDUP_REMOVED lines=8> */
[----:B------:R-:W-:Y:S02]  /*18630*/  F2FP.PACK_AB R26, R243, R242 ;  /* 0x000000f2f31a723e */ /* 0x000fe400000000ff */
[----:B------:R-:W-:Y:S01]  /*18640*/  F2FP.PACK_AB R27, R131, R148 ;  /* 0x00000094831b723e */ /* 0x000fe200000000ff */
[----:B------:R-:W-:Y:S01]  /*18650*/  IMAD R185, R4, 0x32, RZ ;  /* 0x0000003204b97824 */ /* 0x000fe200078e02ff */
[----:B------:R-:W-:Y:S02]  /*18660*/  F2FP.PACK_AB R124, R124, R28 ;  /* 0x0000001c7c7c723e */ /* 0x000fe400000000ff */
[----:B------:R-:W-:Y:S02]  /*18670*/  LEA.HI.X.SX32 R33, R33, R3, 0x1, P0 ;  /* 0x0000000321217211 */ /* 0x000fe400000f0eff */
[----:B------:R-:W-:Y:S01]  /*18680*/  IADD3 R28, P0, R186, R2, RZ ;  /* 0x00000002ba1c7210 */ /* 0x000fe20007f1e0ff */
[----:B------:R1:W-:Y:S01]  /*18690*/  STS.128 [R5+0x80], R24 ;  /* 0x0000801805007388 */ /* 0x0003e20000000c00 */
[----:B------:R-:W-:-:S02]  /*186a0*/  IMAD R187, R4, 0x34, RZ ;  /* 0x0000003404bb7824 */ /* 0x000fc400078e02ff */
[----:B------:R-:W-:Y:S02]  /*186b0*/  LEA.HI.X.SX32 R29, R133, R3, 0x1, P0 ;  /* 0x00000003851d7211 */ /* 0x000fe400000f0eff */
        /* <DEDUP_REMOVED lines=8> */
[----:B------:R-:W-:Y:S01]  /*18740*/  IADD3 R132, P0, R194, R2, RZ ;  /* 0x00000002c2847210 */ /* 0x000fe20007f1e0ff */
[----:B------:R-:W-:-:S03]  /*18750*/  IMAD R197, R4, 0x3a, RZ ;  /* 0x0000003a04c57824 */ /* 0x000fc600078e02ff */
        /* <DEDUP_REMOVED lines=9> */
[----:B------:R1:W-:Y:S03]  /*187f0*/  STS.128 [R5+0x180], R120 ;  /* 0x0001807805007388 */ /* 0x0003e60000000c00 */
[----:B------:R-:W-:Y:S02]  /*18800*/  LEA.HI.X.SX32 R145, R143, R3, 0x1, P0 ;  /* 0x000000038f917211 */ /* 0x000fe400000f0eff */
[----:B------:R-:W-:Y:S01]  /*18810*/  IADD3 R148, P0, R109, R2, RZ ;  /* 0x000000026d947210 */ /* 0x000fe20007f1e0ff */
[C---:B------:R-:W-:Y:S01]  /*18820*/  IMAD R211, R4.reuse, 0x42, RZ ;  /* 0x0000004204d37824 */ /* 0x040fe200078e02ff */
[----:B-1----:R-:W-:-:S02]  /*18830*/  LEA R120, R4, -R4, 0x5 ;  /* 0x8000000404787211 */ /* 0x002fc400078e28ff */
[----:B------:R-:W-:Y:S02]  /*18840*/  SHF.L.U32 R121, R4, 0x5, RZ ;  /* 0x0000000504797819 */ /* 0x000fe400000006ff */
[-C--:B------:R-:W-:Y:S02]  /*18850*/  LEA.HI.X.SX32 R149, R120, R3.reuse, 0x1, P0 ;  /* 0x0000000378957211 */ /* 0x080fe400000f0eff */
[C---:B------:R-:W-:Y:S01]  /*18860*/  LEA R142, P0, R4.reuse, R2, 0x6 ;  /* 0x00000002048e7211 */ /* 0x040fe200078030ff */
[C---:B------:R-:W-:Y:S01]  /*18870*/  IMAD R212, R4.reuse, 0x44, RZ ;  /* 0x0000004404d47824 */ /* 0x040fe200078e02ff */
[----:B------:R-:W-:Y:S02]  /*18880*/  LEA R122, R4, R4, 0x5 ;  /* 0x00000004047a7211 */ /* 0x000fe400078e28ff */
[----:B------:R-:W-:Y:S02]  /*18890*/  LEA.HI.X.SX32 R143, R121, R3, 0x1, P0 ;  /* 0x00000003798f7211 */ /* 0x000fe400000f0eff */
[----:B------:R-:W-:-:S02]  /*188a0*/  IADD3 R146, P0, R211, R2, RZ ;  /* 0x00000002d3927210 */ /* 0x000fc40007f1e0ff */
[----:B------:R-:W-:Y:S02]  /*188b0*/  F2FP.PACK_AB R125, R125, R130 ;  /* 0x000000827d7d723e */ /* 0x000fe400000000ff */
[----:B------:R-:W-:Y:S02]  /*188c0*/  F2FP.PACK_AB R126, R126, R129 ;  /* 0x000000817e7e723e */ /* 0x000fe400000000ff */
[----:B------:R-:W-:Y:S01]  /*188d0*/  F2FP.PACK_AB R127, R127, R128 ;  /* 0x000000807f7f723e */ /* 0x000fe200000000ff */
[----:B------:R-:W-:Y:S01]  /*188e0*/  IMAD R213, R4, 0x46, RZ ;  /* 0x0000004604d57824 */ /* 0x000fe200078e02ff */
        /* <DEDUP_REMOVED lines=17> */
[----:B------:R-:W-:Y:S02]  /*18a00*/  F2FP.PACK_AB R131, R165, R164 ;  /* 0x000000a4a583723e */ /* 0x000fe400000000ff */
[----:B------:R-:W-:Y:S01]  /*18a10*/  F2FP.PACK_AB R126, R162, R159 ;  /* 0x0000009fa27e723e */ /* 0x000fe200000000ff */
[----:B------:R-:W-:Y:S01]  /*18a20*/  IMAD R225, R4, 0x4e, RZ ;  /* 0x0000004e04e17824 */ /* 0x000fe200078e02ff */
[----:B------:R-:W-:Y:S02]  /*18a30*/  F2FP.PACK_AB R124, R151, R150 ;  /* 0x00000096977c723e */ /* 0x000fe400000000ff */
[----:B------:R-:W-:-:S02]  /*18a40*/  LEA.HI.X.SX32 R159, R127, R3, 0x1, P0 ;  /* 0x000000037f9f7211 */ /* 0x000fc400000f0eff */
[----:B------:R-:W-:Y:S01]  /*18a50*/  IADD3 R150, P0, R227, R2, RZ ;  /* 0x00000002e3967210 */ /* 0x000fe20007f1e0ff */
[----:B------:R1:W-:Y:S01]  /*18a60*/  STS.128 [R5+0x200], R128 ;  /* 0x0002008005007388 */ /* 0x0003e20000000c00 */
[----:B------:R-:W-:Y:S01]  /*18a70*/  F2FP.PACK_AB R125, R157, R156 ;  /* 0x0000009c9d7d723e */ /* 0x000fe200000000ff */
[----:B------:R-:W-:Y:S01]  /*18a80*/  IMAD R245, R4, 0x50, RZ ;  /* 0x0000005004f57824 */ /* 0x000fe200078e02ff */
[----:B------:R-:W-:Y:S02]  /*18a90*/  LEA.HI.X.SX32 R151, R180, R3, 0x1, P0 ;  /* 0x00000003b4977211 */ /* 0x000fe400000f0eff */
[----:B------:R-:W-:Y:S02]  /*18aa0*/  IADD3 R156, P0, R225, R2, RZ ;  /* 0x00000002e19c7210 */ /* 0x000fe40007f1e0ff */
[----:B------:R-:W-:Y:S02]  /*18ab0*/  F2FP.PACK_AB R120, R179, R178 ;  /* 0x000000b2b378723e */ /* 0x000fe400000000ff */
[----:B------:R-:W-:-:S02]  /*18ac0*/  F2FP.PACK_AB R121, R175, R174 ;  /* 0x000000aeaf79723e */ /* 0x000fc400000000ff */
[----:B------:R-:W-:Y:S01]  /*18ad0*/  F2FP.PACK_AB R122, R171, R170 ;  /* 0x000000aaab7a723e */ /* 0x000fe200000000ff */
[C---:B-1----:R-:W-:Y:S01]  /*18ae0*/  IMAD R128, R4.reuse, 0x27, RZ ;  /* 0x0000002704807824 */ /* 0x042fe200078e02ff */
[----:B------:R-:W-:Y:S01]  /*18af0*/  F2FP.PACK_AB R123, R167, R166 ;  /* 0x000000a6a77b723e */ /* 0x000fe200000000ff */
[----:B------:R-:W-:-:S03]  /*18b00*/  IMAD R223, R4, 0x52, RZ ;  /* 0x0000005204df7824 */ /* 0x000fc600078e02ff */
[-C--:B------:R-:W-:Y:S02]  /*18b10*/  LEA.HI.X.SX32 R157, R128, R3.reuse, 0x1, P0 ;  /* 0x00000003809d7211 */ /* 0x080fe400000f0eff */
[-C--:B------:R-:W-:Y:S01]  /*18b20*/  IADD3 R164, P0, R245, R2.reuse, RZ ;  /* 0x00000002f5a47210 */ /* 0x080fe20007f1e0ff */
[----:B------:R1:W-:Y:S01]  /*18b30*/  STS.128 [R5+0x280], R120 ;  /* 0x0002807805007388 */ /* 0x0003e20000000c00 */
[C---:B------:R-:W-:Y:S02]  /*18b40*/  IMAD R242, R4.reuse, 0x54, RZ ;  /* 0x0000005404f27824 */ /* 0x040fe400078e02ff */
[----:B------:R-:W-:Y:S02]  /*18b50*/  LEA.HI.X.SX32 R165, R181, R3, 0x1, P0 ;  /* 0x00000003b5a57211 */ /* 0x000fe400000f0eff */
[----:B------:R-:W-:Y:S01]  /*18b60*/  IADD3 R168, P0, R223, R2, RZ ;  /* 0x00000002dfa87210 */ /* 0x000fe20007f1e0ff */
[C---:B------:R-:W-:Y:S01]  /*18b70*/  IMAD R241, R4.reuse, 0x56, RZ ;  /* 0x0000005604f17824 */ /* 0x040fe200078e02ff */
[----:B------:R-:W-:Y:S01]  /*18b80*/  F2FP.PACK_AB R127, R189, R163 ;  /* 0x000000a3bd7f723e */ /* 0x000fe200000000ff */
        /* <DEDUP_REMOVED lines=10> */
[----:B------:R-:W-:Y:S01]  /*18c30*/  IMAD R122, R4, 0x2d, RZ ;  /* 0x0000002d047a7824 */ /* 0x000fe200078e02ff */
[----:B------:R1:W-:Y:S02]  /*18c40*/  STS.128 [R5+0x300], R124 ;  /* 0x0003007c05007388 */ /* 0x0003e40000000c00 */
[----:B------:R-:W-:Y:S02]  /*18c50*/  LEA.HI.X.SX32 R175, R183, R3, 0x1, P0 ;  /* 0x00000003b7af7211 */ /* 0x000fe400000f0eff */
[----:B------:R-:W-:-:S04]  /*18c60*/  IADD3 R180, P0, R244, R2, RZ ;  /* 0x00000002f4b47210 */ /* 0x000fc80007f1e0ff */
[----:B------:R-:W-:Y:S02]  /*18c70*/  LEA.HI.X.SX32 R181, R122, R3, 0x1, P0 ;  /* 0x000000037ab57211 */ /* 0x000fe400000f0eff */
[----:B------:R-:W-:Y:S02]  /*18c80*/  F2FP.PACK_AB R122, R236, R226 ;  /* 0x000000e2ec7a723e */ /* 0x000fe400000000ff */
[----:B-1----:R-:W-:Y:S02]  /*18c90*/  F2FP.PACK_AB R124, R237, R232 ;  /* 0x000000e8ed7c723e */ /* 0x002fe400000000ff */
[----:B------:R-:W2:Y:S01]  /*18ca0*/  LDL.LU R237, [R1+0x620] ;  /* 0x0006200001ed7983 */ /* 0x000ea20000300800 */
[----:B------:R-:W-:-:S03]  /*18cb0*/  F2FP.PACK_AB R125, R233, R0 ;  /* 0x00000000e97d723e */ /* 0x000fc600000000ff */
[----:B------:R-:W3:Y:S01]  /*18cc0*/  LDL.LU R232, [R1+0x61c] ;  /* 0x00061c0001e87983 */ /* 0x000ee20000300800 */
[----:B------:R-:W-:-:S03]  /*18cd0*/  F2FP.PACK_AB R126, R235, R234 ;  /* 0x000000eaeb7e723e */ /* 0x000fc600000000ff */
[----:B------:R-:W3:Y:S04]  /*18ce0*/  LDL.LU R233, [R1+0x618] ;  /* 0x0006180001e97983 */ /* 0x000ee80000300800 */
[----:B------:R-:W3:Y:S04]  /*18cf0*/  LDL.LU R0, [R1+0x614] ;  /* 0x0006140001007983 */ /* 0x000ee80000300800 */
[----:B------:R-:W3:Y:S04]  /*18d00*/  LDL.LU R236, [R1+0x610] ;  /* 0x0006100001ec7983 */ /* 0x000ee80000300800 */
[----:B------:R-:W3:Y:S01]  /*18d10*/  LDL.LU R235, [R1+0x60c] ;  /* 0x00060c0001eb7983 */ /* 0x000ee20000300800 */
[----:B------:R-:W-:-:S03]  /*18d20*/  F2FP.PACK_AB R123, R239, R238 ;  /* 0x000000eeef7b723e */ /* 0x000fc600000000ff */
[----:B------:R-:W3:Y:S04]  /*18d30*/  LDL.LU R234, [R1+0x608] ;  /* 0x0006080001ea7983 */ /* 0x000ee80000300800 */
[----:B------:R-:W3:Y:S04]  /*18d40*/  LDL.LU R239, [R1+0x604] ;  /* 0x0006040001ef7983 */ /* 0x000ee80000300800 */
[----:B------:R-:W3:Y:S01]  /*18d50*/  LDL.LU R238, [R1+0x600] ;  /* 0x0006000001ee7983 */ /* 0x000ee20000300800 */
[C---:B------:R-:W-:Y:S01]  /*18d60*/  IMAD R249, R4.reuse, 0x5c, RZ ;  /* 0x0000005c04f97824 */ /* 0x040fe200078e02ff */
[----:B------:R-:W-:Y:S01]  /*18d70*/  F2FP.PACK_AB R128, R191, R190 ;  /* 0x000000bebf80723e */ /* 0x000fe200000000ff */
[----:B------:R-:W-:Y:S01]  /*18d80*/  IMAD R248, R4, 0x5e, RZ ;  /* 0x0000005e04f87824 */ /* 0x000fe200078e02ff */
[----:B------:R-:W-:-:S02]  /*18d90*/  F2FP.PACK_AB R129, R193, R192 ;  /* 0x000000c0c181723e */ /* 0x000fc400000000ff */
[----:B------:R-:W-:Y:S02]  /*18da0*/  F2FP.PACK_AB R130, R202, R201 ;  /* 0x000000c9ca82723e */ /* 0x000fe400000000ff */
[----:B------:R-:W-:Y:S02]  /*18db0*/  F2FP.PACK_AB R131, R204, R203 ;  /* 0x000000cbcc83723e */ /* 0x000fe400000000ff */
[-C--:B------:R-:W-:Y:S01]  /*18dc0*/  IADD3 R172, P0, R249, R2.reuse, RZ ;  /* 0x00000002f9ac7210 */ /* 0x080fe20007f1e0ff */
[----:B------:R-:W-:Y:S02]  /*18dd0*/  IMAD R127, R4, 0x2f, RZ ;  /* 0x0000002f047f7824 */ /* 0x000fe400078e02ff */
[----:B------:R1:W-:Y:S01]  /*18de0*/  STS.128 [R5+0x380], R128 ;  /* 0x0003808005007388 */ /* 0x0003e20000000c00 */
[----:B------:R-:W-:Y:S02]  /*18df0*/  LEA.HI.X.SX32 R173, R184, R3, 0x1, P0 ;  /* 0x00000003b8ad7211 */ /* 0x000fe400000f0eff */
[----:B------:R-:W-:-:S04]  /*18e00*/  IADD3 R178, P0, R248, R2, RZ ;  /* 0x00000002f8b27210 */ /* 0x000fc80007f1e0ff */
[----:B------:R-:W-:Y:S01]  /*18e10*/  LEA.HI.X.SX32 R179, R127, R3, 0x1, P0 ;  /* 0x000000037fb37211 */ /* 0x000fe200000f0eff */
[C---:B-1----:R-:W-:Y:S02]  /*18e20*/  IMAD R128, R4.reuse, 0x60, RZ ;  /* 0x0000006004807824 */ /* 0x042fe400078e02ff */
[----:B------:R-:W-:-:S03]  /*18e30*/  IMAD R130, R4, 0x62, RZ ;  /* 0x0000006204827824 */ /* 0x000fc600078e02ff */
[-C--:B------:R-:W-:Y:S01]  /*18e40*/  IADD3 R170, P0, R128, R2.reuse, RZ ;  /* 0x0000000280aa7210 */ /* 0x080fe20007f1e0ff */
[C---:B------:R-:W-:Y:S02]  /*18e50*/  IMAD R128, R4.reuse, 0x31, RZ ;  /* 0x0000003104807824 */ /* 0x040fe400078e02ff */
[----:B------:R-:W-:Y:S01]  /*18e60*/  IMAD R129, R4, 0x64, RZ ;  /* 0x0000006404817824 */ /* 0x000fe200078e02ff */
[----:B------:R-:W-:Y:S02]  /*18e70*/  LEA.HI.X.SX32 R171, R186, R3, 0x1, P0 ;  /* 0x00000003baab7211 */ /* 0x000fe400000f0eff */
[----:B------:R-:W-:Y:S02]  /*18e80*/  IADD3 R176, P0, R130, R2, RZ ;  /* 0x0000000282b07210 */ /* 0x000fe40007f1e0ff */
[----:B------:R-:W-:Y:S02]  /*18e90*/  F2FP.PACK_AB R120, R206, R205 ;  /* 0x000000cdce78723e */ /* 0x000fe400000000ff */
[----:B------:R-:W-:Y:S01]  /*18ea0*/  F2FP.PACK_AB R121, R208, R207 ;  /* 0x000000cfd079723e */ /* 0x000fe200000000ff */
[----:B------:R-:W-:Y:S01]  /*18eb0*/  IMAD R219, R4, 0x66, RZ ;  /* 0x0000006604db7824 */ /* 0x000fe200078e02ff */
[----:B------:R-:W-:-:S02]  /*18ec0*/  LEA.HI.X.SX32 R177, R128, R3, 0x1, P0 ;  /* 0x0000000380b17211 */ /* 0x000fc400000f0eff */
[-C--:B------:R-:W-:Y:S01]  /*18ed0*/  IADD3 R184, P0, R129, R2.reuse, RZ ;  /* 0x0000000281b87210 */ /* 0x080fe20007f1e0ff */
[----:B------:R1:W-:Y:S01]  /*18ee0*/  STS.128 [R5+0x400], R120 ;  /* 0x0004007805007388 */ /* 0x0003e20000000c00 */
[----:B----4-:R-:W-:Y:S02]  /*18ef0*/  F2FP.PACK_AB R127, R216, R229 ;  /* 0x000000e5d87f723e */ /* 0x010fe400000000ff */
[----:B------:R-:W-:Y:S01]  /*18f00*/  LEA.HI.X.SX32 R185, R185, R3, 0x1, P0 ;  /* 0x00000003b9b97211 */ /* 0x000fe200000f0eff */
[----:B------:R-:W4:Y:S01]  /*18f10*/  LDL.LU R229, [R1+0x5fc] ;  /* 0x0005fc0001e57983 */ /* 0x000f220000300800 */
[----:B------:R-:W-:Y:S02]  /*18f20*/  IADD3 R188, P0, R219, R2, RZ ;  /* 0x00000002dbbc7210 */ /* 0x000fe40007f1e0ff */
[----:B------:R-:W-:Y:S01]  /*18f30*/  F2FP.PACK_AB R128, R228, R231 ;  /* 0x000000e7e480723e */ /* 0x000fe200000000ff */
[----:B------:R-:W4:Y:S01]  /*18f40*/  LDL.LU R216, [R1+0x70] ;  /* 0x0000700001d87983 */ /* 0x000f220000300800 */
[----:B------:R-:W-:-:S03]  /*18f50*/  IMAD R246, R4, 0x6a, RZ ;  /* 0x0000006a04f67824 */ /* 0x000fc600078e02ff */
[----:B------:R-:W4:Y:S01]  /*18f60*/  LDL.LU R228, [R1+0x5f8] ;  /* 0x0005f80001e47983 */ /* 0x000f220000300800 */
[----:B-1----:R-:W-:-:S03]  /*18f70*/  IMAD R120, R4, 0x33, RZ ;  /* 0x0000003304787824 */ /* 0x002fc600078e02ff */
[----:B------:R-:W4:Y:S01]  /*18f80*/  LDL.LU R231, [R1+0x5f4] ;  /* 0x0005f40001e77983 */ /* 0x000f220000300800 */
[----:B------:R-:W-:Y:S01]  /*18f90*/  IMAD R121, R4, 0x68, RZ ;  /* 0x0000006804797824 */ /* 0x000fe200078e02ff */
[----:B------:R-:W-:-:S04]  /*18fa0*/  LEA.HI.X.SX32 R189, R120, R3, 0x1, P0 ;  /* 0x0000000378bd7211 */ /* 0x000fc800000f0eff */
[----:B------:R-:W-:Y:S01]  /*18fb0*/  IADD3 R182, P0, R121, R2, RZ ;  /* 0x0000000279b67210 */ /* 0x000fe20007f1e0ff */
[----:B------:R-:W-:-:S03]  /*18fc0*/  IMAD R121, R4, 0x35, RZ ;  /* 0x0000003504797824 */ /* 0x000fc600078e02ff */
[----:B------:R-:W-:Y:S02]  /*18fd0*/  LEA.HI.X.SX32 R183, R187, R3, 0x1, P0 ;  /* 0x00000003bbb77211 */ /* 0x000fe400000f0eff */
[----:B------:R-:W-:-:S04]  /*18fe0*/  IADD3 R186, P0, R246, R2, RZ ;  /* 0x00000002f6ba7210 */ /* 0x000fc80007f1e0ff */
[----:B------:R-:W-:Y:S02]  /*18ff0*/  LEA.HI.X.SX32 R187, R121, R3, 0x1, P0 ;  /* 0x0000000379bb7211 */ /* 0x000fe400000f0eff */
[----:B--2---:R-:W-:Y:S02]  /*19000*/  F2FP.PACK_AB R129, R237, R230 ;  /* 0x000000e6ed81723e */ /* 0x004fe400000000ff */
[----:B------:R-:W2:Y:S04]  /*19010*/  LDL.LU R237, [R1+0x5f0] ;  /* 0x0005f00001ed7983 */ /* 0x000ea80000300800 */
[----:B------:R-:W2:Y:S01]  /*19020*/  LDL.LU R230, [R1+0x5ec] ;  /* 0x0005ec0001e67983 */ /* 0x000ea20000300800 */
[----:B---3--:R-:W-:-:S03]  /*19030*/  F2FP.PACK_AB R130, R233, R232 ;  /* 0x000000e8e982723e */ /* 0x008fc600000000ff */
[----:B------:R-:W3:Y:S04]  /*19040*/  LDL.LU R233, [R1+0x5e8] ;  /* 0x0005e80001e97983 */ /* 0x000ee80000300800 */
[----:B------:R-:W3:Y:S01]  /*19050*/  LDL.LU R232, [R1+0x5e4] ;  /* 0x0005e40001e87983 */ /* 0x000ee20000300800 */
[----:B------:R-:W-:-:S03]  /*19060*/  F2FP.PACK_AB R131, R236, R0 ;  /* 0x00000000ec83723e */ /* 0x000fc600000000ff */
        /* <DEDUP_REMOVED lines=8> */
[C---:B------:R-:W-:Y:S02]  /*190f0*/  IMAD R122, R4.reuse, 0x6c, RZ ;  /* 0x0000006c047a7824 */ /* 0x040fe400078e02ff */
[----:B------:R-:W-:-:S03]  /*19100*/  IMAD R218, R4, 0x6e, RZ ;  /* 0x0000006e04da7824 */ /* 0x000fc600078e02ff */
[-C--:B------:R-:W-:Y:S01]  /*19110*/  IADD3 R190, P0, R122, R2.reuse, RZ ;  /* 0x000000027abe7210 */ /* 0x080fe20007f1e0ff */
[----:B------:R1:W-:Y:S01]  /*19120*/  STS.128 [R5+0x480], R124 ;  /* 0x0004807c05007388 */ /* 0x0003e20000000c00 */
[----:B------:R-:W-:Y:S02]  /*19130*/  IMAD R239, R4, 0x70, RZ ;  /* 0x0000007004ef7824 */ /* 0x000fe400078e02ff */
[----:B------:R-:W-:Y:S02]  /*19140*/  LEA.HI.X.SX32 R191, R194, R3, 0x1, P0 ;  /* 0x00000003c2bf7211 */ /* 0x000fe400000f0eff */
[----:B------:R-:W-:Y:S01]  /*19150*/  IADD3 R192, P0, R218, R2, RZ ;  /* 0x00000002dac07210 */ /* 0x000fe20007f1e0ff */
[----:B------:R0:W-:Y:S01]  /*19160*/  STS.128 [R5+0x500], R128 ;  /* 0x0005008005007388 */ /* 0x0001e20000000c00 */
[C---:B------:R-:W-:Y:S02]  /*19170*/  IMAD R243, R4.reuse, 0x72, RZ ;  /* 0x0000007204f37824 */ /* 0x040fe400078e02ff */
[----:B-1----:R-:W-:-:S05]  /*19180*/  IMAD R124, R4, 0x37, RZ ;  /* 0x00000037047c7824 */ /* 0x002fca00078e02ff */
[----:B------:R-:W-:Y:S02]  /*19190*/  LEA.HI.X.SX32 R193, R124, R3, 0x1, P0 ;  /* 0x000000037cc17211 */ /* 0x000fe400000f0eff */
[----:B0-----:R-:W-:Y:S01]  /*191a0*/  IADD3 R130, P0, R239, R2, RZ ;  /* 0x00000002ef827210 */ /* 0x001fe20007f1e0ff */
[----:B------:R-:W-:-:S03]  /*191b0*/  IMAD R127, R4, 0x39, RZ ;  /* 0x00000039047f7824 */ /* 0x000fc600078e02ff */
[----:B------:R-:W-:Y:S02]  /*191c0*/  LEA.HI.X.SX32 R131, R195, R3, 0x1, P0 ;  /* 0x00000003c3837211 */ /* 0x000fe400000f0eff */
[----:B------:R-:W-:-:S04]  /*191d0*/  IADD3 R128, P0, R243, R2, RZ ;  /* 0x00000002f3807210 */ /* 0x000fc80007f1e0ff */
[----:B------:R-:W-:Y:S02]  /*191e0*/  LEA.HI.X.SX32 R129, R127, R3, 0x1, P0 ;  /* 0x000000037f817211 */ /* 0x000fe400000f0eff */
[----:B----4-:R-:W-:Y:S02]  /*191f0*/  F2FP.PACK_AB R122, R216, R229 ;  /* 0x000000e5d87a723e */ /* 0x010fe400000000ff */
[----:B------:R-:W4:Y:S01]  /*19200*/  LDL.LU R229, [R1+0x5cc] ;  /* 0x0005cc0001e57983 */ /* 0x000f220000300800 */
[----:B------:R-:W-:-:S03]  /*19210*/  F2FP.PACK_AB R123, R231, R228 ;  /* 0x000000e4e77b723e */ /* 0x000fc600000000ff */
[----:B------:R-:W4:Y:S04]  /*19220*/  LDL.LU R231, [R1+0x5c8] ;  /* 0x0005c80001e77983 */ /* 0x000f280000300800 */
[----:B------:R-:W4:Y:S04]  /*19230*/  LDL.LU R228, [R1+0x5c4] ;  /* 0x0005c40001e47983 */ /* 0x000f280000300800 */
[----:B------:R0:W-:Y:S01]  /*19240*/  STS.128 [R5+0x580], R120 ;  /* 0x0005807805007388 */ /* 0x0001e20000000c00 */
[----:B--2---:R-:W-:-:S03]  /*19250*/  F2FP.PACK_AB R124, R230, R237 ;  /* 0x000000ede67c723e */ /* 0x004fc600000000ff */
[----:B------:R-:W2:Y:S01]  /*19260*/  LDL.LU R230, [R1+0x5c0] ;  /* 0x0005c00001e67983 */ /* 0x000ea20000300800 */
[----:B---3--:R-:W-:-:S03]  /*19270*/  F2FP.PACK_AB R125, R232, R233 ;  /* 0x000000e9e87d723e */ /* 0x008fc600000000ff */
[----:B------:R-:W3:Y:S04]  /*19280*/  LDL.LU R232, [R1+0x5bc] ;  /* 0x0005bc0001e87983 */ /* 0x000ee80000300800 */
[----:B------:R-:W3:Y:S01]  /*19290*/  LDL.LU R233, [R1+0x5b8] ;  /* 0x0005b80001e97983 */ /* 0x000ee20000300800 */
[----:B------:R-:W-:-:S03]  /*192a0*/  F2FP.PACK_AB R126, R0, R236 ;  /* 0x000000ec007e723e */ /* 0x000fc600000000ff */
[----:B------:R-:W3:Y:S01]  /*192b0*/  LDL.LU R0, [R1+0x5b4] ;  /* 0x0005b40001007983 */ /* 0x000ee20000300800 */
[----:B------:R-:W-:-:S03]  /*192c0*/  F2FP.PACK_AB R127, R235, R234 ;  /* 0x000000eaeb7f723e */ /* 0x000fc600000000ff */
[----:B------:R-:W3:Y:S04]  /*192d0*/  LDL.LU R234, [R1+0x194] ;  /* 0x0001940001ea7983 */ /* 0x000ee80000300800 */
[----:B------:R-:W3:Y:S01]  /*192e0*/  LDL.LU R222, [R1+0x19c] ;  /* 0x00019c0001de7983 */ /* 0x000ee20000300800 */
[----:B0-----:R-:W-:-:S03]  /*192f0*/  F2FP.PACK_AB R120, R214, R238 ;  /* 0x000000eed678723e */ /* 0x001fc600000000ff */
[----:B------:R-:W3:Y:S04]  /*19300*/  LDL.LU R224, [R1+0x198] ;  /* 0x0001980001e07983 */ /* 0x000ee80000300800 */
[----:B------:R-:W3:Y:S04]  /*19310*/  LDL.LU R210, [R1+0x1a8] ;  /* 0x0001a80001d27983 */ /* 0x000ee80000300800 */
[----:B------:R-:W3:Y:S04]  /*19320*/  LDL.LU R235, [R1+0x1a4] ;  /* 0x0001a40001eb7983 */ /* 0x000ee80000300800 */
[----:B------:R-:W3:Y:S01]  /*19330*/  LDL.LU R238, [R1+0x5b0] ;  /* 0x0005b00001ee7983 */ /* 0x000ee20000300800 */
[----:B------:R-:W-:-:S02]  /*19340*/  IMAD R237, R4, 0x74, RZ ;  /* 0x0000007404ed7824 */ /* 0x000fc400078e02ff */
[C---:B------:R-:W-:Y:S01]  /*19350*/  IMAD R251, R4.reuse, 0x76, RZ ;  /* 0x0000007604fb7824 */ /* 0x040fe200078e02ff */
[----:B------:R-:W3:Y:S02]  /*19360*/  LDL.LU R214, [R1+0x1ac] ;  /* 0x0001ac0001d67983 */ /* 0x000ee40000300800 */
[-C--:B------:R-:W-:Y:S01]  /*19370*/  IADD3 R196, P0, R237, R2.reuse, RZ ;  /* 0x00000002edc47210 */ /* 0x080fe20007f1e0ff */
[C---:B------:R-:W-:Y:S02]  /*19380*/  IMAD R195, R4.reuse, 0x3b, RZ ;  /* 0x0000003b04c37824 */ /* 0x040fe400078e02ff */
[C---:B------:R-:W-:Y:S01]  /*19390*/  IMAD R236, R4.reuse, 0x78, RZ ;  /* 0x0000007804ec7824 */ /* 0x040fe200078e02ff */
[----:B------:R-:W-:Y:S02]  /*193a0*/  LEA.HI.X.SX32 R197, R197, R3, 0x1, P0 ;  /* 0x00000003c5c57211 */ /* 0x000fe400000f0eff */
[----:B------:R-:W-:Y:S01]  /*193b0*/  IADD3 R194, P0, R251, R2, RZ ;  /* 0x00000002fbc27210 */ /* 0x000fe20007f1e0ff */
[----:B------:R-:W-:-:S03]  /*193c0*/  IMAD R216, R4, 0x7a, RZ ;  /* 0x0000007a04d87824 */ /* 0x000fc600078e02ff */
[----:B------:R-:W-:Y:S02]  /*193d0*/  LEA.HI.X.SX32 R195, R195, R3, 0x1, P0 ;  /* 0x00000003c3c37211 */ /* 0x000fe400000f0eff */
[----:B------:R-:W-:Y:S01]  /*193e0*/  IADD3 R204, P0, R236, R2, RZ ;  /* 0x00000002eccc7210 */ /* 0x000fe20007f1e0ff */
[----:B------:R-:W-:-:S03]  /*193f0*/  IMAD R123, R4, 0x3d, RZ ;  /* 0x0000003d047b7824 */ /* 0x000fc600078e02ff */
[-C--:B------:R-:W-:Y:S02]  /*19400*/  LEA.HI.X.SX32 R205, R198, R3.reuse, 0x1, P0 ;  /* 0x00000003c6cd7211 */ /* 0x080fe400000f0eff */
[----:B------:R-:W-:Y:S01]  /*19410*/  IADD3 R202, P0, R216, R2, RZ ;  /* 0x00000002d8ca7210 */ /* 0x000fe20007f1e0ff */
[----:B------:R0:W-:Y:S03]  /*19420*/  STS.128 [R5+0x600], R124 ;  /* 0x0006007c05007388 */ /* 0x0001e60000000c00 */
[----:B------:R-:W-:Y:S02]  /*19430*/  LEA.HI.X.SX32 R203, R123, R3, 0x1, P0 ;  /* 0x000000037bcb7211 */ /* 0x000fe400000f0eff */
[----:B----4-:R-:W-:Y:S02]  /*19440*/  F2FP.PACK_AB R121, R231, R229 ;  /* 0x000000e5e779723e */ /* 0x010fe400000000ff */
[----:B--2---:R-:W-:-:S02]  /*19450*/  F2FP.PACK_AB R122, R230, R228 ;  /* 0x000000e4e67a723e */ /* 0x004fc400000000ff */
[----:B------:R-:W2:Y:S04]  /*19460*/  LDL.LU R228, [R1+0x1bc] ;  /* 0x0001bc0001e47983 */ /* 0x000ea80000300800 */
[----:B------:R-:W2:Y:S04]  /*19470*/  LDL.LU R229, [R1+0x1b8] ;  /* 0x0001b80001e57983 */ /* 0x000ea80000300800 */
[----:B------:R-:W4:Y:S01]  /*19480*/  LDL.LU R230, [R1+0x1c4] ;  /* 0x0001c40001e67983 */ /* 0x000f220000300800 */
[----:B---3--:R-:W-:-:S03]  /*19490*/  F2FP.PACK_AB R123, R233, R232 ;  /* 0x000000e8e97b723e */ /* 0x008fc600000000ff */
[----:B------:R-:W4:Y:S04]  /*194a0*/  LDL.LU R231, [R1+0x1c0] ;  /* 0x0001c00001e77983 */ /* 0x000f280000300800 */
[----:B------:R-:W3:Y:S04]  /*194b0*/  LDL.LU R232, [R1+0x1cc] ;  /* 0x0001cc0001e87983 */ /* 0x000ee80000300800 */
[----:B------:R-:W3:Y:S01]  /*194c0*/  LDL.LU R233, [R1+0x1c8] ;  /* 0x0001c80001e97983 */ /* 0x000ee20000300800 */
[----:B0-----:R-:W-:-:S03]  /*194d0*/  F2FP.PACK_AB R124, R234, R238 ;  /* 0x000000eeea7c723e */ /* 0x001fc600000000ff */
[----:B------:R-:W2:Y:S04]  /*194e0*/  LDL.LU R238, [R1+0x5ac] ;  /* 0x0005ac0001ee7983 */ /* 0x000ea80000300800 */
[----:B------:R-:W3:Y:S01]  /*194f0*/  LDL.LU R234, [R1+0x1d4] ;  /* 0x0001d40001ea7983 */ /* 0x000ee20000300800 */
[C---:B------:R-:W-:Y:S02]  /*19500*/  IMAD R240, R4.reuse, 0x7c, RZ ;  /* 0x0000007c04f07824 */ /* 0x040fe400078e02ff */
[----:B------:R-:W-:-:S03]  /*19510*/  IMAD R217, R4, 0x7e, RZ ;  /* 0x0000007e04d97824 */ /* 0x000fc600078e02ff */
[----:B------:R-:W-:Y:S02]  /*19520*/  IADD3 R200, P0, R240, R2, RZ ;  /* 0x00000002f0c87210 */ /* 0x000fe40007f1e0ff */
[C---:B------:R-:W-:Y:S02]  /*19530*/  LEA R126, R4.reuse, -R4, 0x6 ;  /* 0x80000004047e7211 */ /* 0x040fe400078e30ff */
[-C--:B------:R-:W-:Y:S02]  /*19540*/  LEA.HI.X.SX32 R201, R109, R3.reuse, 0x1, P0 ;  /* 0x000000036dc97211 */ /* 0x080fe400000f0eff */
[----:B------:R-:W-:Y:S01]  /*19550*/  IADD3 R208, P0, R217, R2, RZ ;  /* 0x00000002d9d07210 */ /* 0x000fe20007f1e0ff */
[C---:B------:R-:W-:Y:S01]  /*19560*/  IMAD R226, R4.reuse, 0x82, RZ ;  /* 0x0000008204e27824 */ /* 0x040fe200078e02ff */
[----:B------:R-:W-:Y:S02]  /*19570*/  SHF.L.U32 R109, R4, 0x6, RZ ;  /* 0x00000006046d7819 */ /* 0x000fe400000006ff */
[----:B------:R-:W-:-:S02]  /*19580*/  LEA.HI.X.SX32 R209, R126, R3, 0x1, P0 ;  /* 0x000000037ed17211 */ /* 0x000fc400000f0eff */
[----:B--2---:R-:W-:Y:S02]  /*19590*/  F2FP.PACK_AB R127, R214, R238 ;  /* 0x000000eed67f723e */ /* 0x004fe400000000ff */
[----:B------:R-:W2:Y:S01]  /*195a0*/  LDL.LU R238, [R1+0x5a8] ;  /* 0x0005a80001ee7983 */ /* 0x000ea20000300800 */
[----:B------:R-:W-:Y:S02]  /*195b0*/  LEA R206, P0, R4, R2, 0x7 ;  /* 0x0000000204ce7211 */ /* 0x000fe400078038ff */
[----:B------:R-:W-:Y:S01]  /*195c0*/  F2FP.PACK_AB R126, R210, R235 ;  /* 0x000000ebd27e723e */ /* 0x000fe200000000ff */
[C---:B------:R-:W-:Y:S01]  /*195d0*/  IMAD R235, R4.reuse, 0x84, RZ ;  /* 0x0000008404eb7824 */ /* 0x040fe200078e02ff */
[----:B------:R-:W-:Y:S02]  /*195e0*/  LEA.HI.X.SX32 R207, R109, R3, 0x1, P0 ;  /* 0x000000036dcf7211 */ /* 0x000fe400000f0eff */
[----:B------:R-:W-:Y:S02]  /*195f0*/  LEA R199, R4, R4, 0x6 ;  /* 0x0000000404c77211 */ /* 0x000fe400078e30ff */
[----:B------:R-:W-:-:S02]  /*19600*/  IADD3 R198, P0, R226, R2, RZ ;  /* 0x00000002e2c67210 */ /* 0x000fc40007f1e0ff */
[----:B------:R-:W-:Y:S01]  /*19610*/  F2FP.PACK_AB R125, R222, R224 ;  /* 0x000000e0de7d723e */ /* 0x000fe200000000ff */
[C---:B------:R-:W-:Y:S01]  /*19620*/  IMAD R224, R4.reuse, 0x86, RZ ;  /* 0x0000008604e07824 */ /* 0x040fe200078e02ff */
[-C--:B------:R-:W-:Y:S02]  /*19630*/  LEA.HI.X.SX32 R199, R199, R3.reuse, 0x1, P0 ;  /* 0x00000003c7c77211 */ /* 0x080fe400000f0eff */
[-C--:B------:R-:W-:Y:S01]  /*19640*/  IADD3 R210, P0, R235, R2.reuse, RZ ;  /* 0x00000002ebd27210 */ /* 0x080fe20007f1e0ff */
[----:B------:R0:W-:Y:S03]  /*19650*/  STS.128 [R5+0x680], R120 ;  /* 0x0006807805007388 */ /* 0x0001e60000000c00 */
[----:B------:R-:W-:Y:S01]  /*19660*/  LEA.HI.X.SX32 R211, R211, R3, 0x1, P0 ;  /* 0x00000003d3d37211 */ /* 0x000fe200000f0eff */
[----:B------:R1:W-:Y:S01]  /*19670*/  STS.128 [R5+0x700], R124 ;  /* 0x0007007c05007388 */ /* 0x0003e20000000c00 */
[----:B0-----:R-:W-:Y:S01]  /*19680*/  IMAD R122, R4, 0x43, RZ ;  /* 0x00000043047a7824 */ /* 0x001fe200078e02ff */
[----:B-1----:R-:W-:-:S02]  /*19690*/  IADD3 R124, P0, R224, R2, RZ ;  /* 0x00000002e07c7210 */ /* 0x002fc40007f1e0ff */
[----:B------:R-:W-:Y:S02]  /*196a0*/  F2FP.PACK_AB R120, R228, R229 ;  /* 0x000000e5e478723e */ /* 0x000fe400000000ff */
[----:B------:R-:W-:Y:S02]  /*196b0*/  LEA.HI.X.SX32 R125, R122, R3, 0x1, P0 ;  /* 0x000000037a7d7211 */ /* 0x000fe400000f0eff */
[----:B----4-:R-:W-:Y:S02]  /*196c0*/  F2FP.PACK_AB R121, R230, R231 ;  /* 0x000000e7e679723e */ /* 0x010fe400000000ff */
[----:B---3--:R-:W-:Y:S01]  /*196d0*/  F2FP.PACK_AB R122, R232, R233 ;  /* 0x000000e9e87a723e */ /* 0x008fe200000000ff */
[C---:B------:R-:W-:Y:S02]  /*196e0*/  IMAD R222, R4.reuse, 0x88, RZ ;  /* 0x0000008804de7824 */ /* 0x040fe400078e02ff */
[----:B------:R-:W-:-:S03]  /*196f0*/  IMAD R109, R4, 0x8a, RZ ;  /* 0x0000008a046d7824 */ /* 0x000fc600078e02ff */
[-C--:B------:R-:W-:Y:S01]  /*19700*/  IADD3 R126, P0, R222, R2.reuse, RZ ;  /* 0x00000002de7e7210 */ /* 0x080fe20007f1e0ff */
[C---:B------:R-:W-:Y:S02]  /*19710*/  IMAD R215, R4.reuse, 0x45, RZ ;  /* 0x0000004504d77824 */ /* 0x040fe400078e02ff */
[----:B------:R-:W-:Y:S01]  /*19720*/  IMAD R250, R4, 0x8c, RZ ;  /* 0x0000008c04fa7824 */ /* 0x000fe200078e02ff */
[----:B------:R-:W-:Y:S02]  /*19730*/  LEA.HI.X.SX32 R127, R212, R3, 0x1, P0 ;  /* 0x00000003d47f7211 */ /* 0x000fe400000f0eff */
[----:B------:R-:W-:-:S04]  /*19740*/  IADD3 R214, P0, R109, R2, RZ ;  /* 0x000000026dd67210 */ /* 0x000fc80007f1e0ff */
[----:B------:R-:W-:Y:S02]  /*19750*/  LEA.HI.X.SX32 R215, R215, R3, 0x1, P0 ;  /* 0x00000003d7d77211 */ /* 0x000fe400000f0eff */
[----:B------:R-:W-:-:S04]  /*19760*/  IADD3 R212, P0, R250, R2, RZ ;  /* 0x00000002fad47210 */ /* 0x000fc80007f1e0ff */
[----:B------:R-:W-:Y:S01]  /*19770*/  LEA.HI.X.SX32 R213, R213, R3, 0x1, P0 ;  /* 0x00000003d5d57211 */ /* 0x000fe200000f0eff */
[C---:B------:R-:W-:Y:S02]  /*19780*/  IMAD R233, R4.reuse, 0x92, RZ ;  /* 0x0000009204e97824 */ /* 0x040fe400078e02ff */
[C---:B------:R-:W-:Y:S02]  /*19790*/  IMAD R232, R4.reuse, 0x94, RZ ;  /* 0x0000009404e87824 */ /* 0x040fe400078e02ff */
[C---:B------:R-:W-:Y:S02]  /*197a0*/  IMAD R231, R4.reuse, 0x98, RZ ;  /* 0x0000009804e77824 */ /* 0x040fe400078e02ff */
[C---:B------:R-:W-:Y:S02]  /*197b0*/  IMAD R229, R4.reuse, 0x9c, RZ ;  /* 0x0000009c04e57824 */ /* 0x040fe400078e02ff */
[C---:B------:R-:W-:Y:S02]  /*197c0*/  IMAD R228, R4.reuse, 0xa0, RZ ;  /* 0x000000a004e47824 */ /* 0x040fe400078e02ff */
[----:B------:R-:W-:Y:S01]  /*197d0*/  IMAD R230, R4, 0xa4, RZ ;  /* 0x000000a404e67824 */ /* 0x000fe200078e02ff */
[----:B--2---:R-:W-:-:S05]  /*197e0*/  F2FP.PACK_AB R123, R234, R238 ;  /* 0x000000eeea7b723e */ /* 0x004fca00000000ff */
[----:B------:R0:W-:Y:S04]  /*197f0*/  STS.128 [R5+0x780], R120 ;  /* 0x0007807805007388 */ /* 0x0001e80000000c00 */
[----:B------:R-:W-:Y:S01]  /*19800*/  BAR.SYNC.DEFER_BLOCKING 0x0 ;  /* 0x0000000000007b1d */ /* 0x000fe20000010000 */
[C---:B------:R-:W-:Y:S02]  /*19810*/  IMAD R234, R4.reuse, 0x8e, RZ ;  /* 0x0000008e04ea7824 */ /* 0x040fe400078e02ff */
[----:B0-----:R-:W-:-:S03]  /*19820*/  IMAD R120, R4, 0x47, RZ ;  /* 0x0000004704787824 */ /* 0x001fc600078e02ff */
[----:B------:R-:W-:Y:S01]  /*19830*/  IADD3 R122, P0, R234, R2, RZ ;  /* 0x00000002ea7a7210 */ /* 0x000fe20007f1e0ff */
[----:B------:R-:W-:-:S03]  /*19840*/  IMAD R5, R4, 0x90, RZ ;  /* 0x0000009004057824 */ /* 0x000fc600078e02ff */
[-C--:B------:R-:W-:Y:S02]  /*19850*/  LEA.HI.X.SX32 R123, R120, R3.reuse, 0x1, P0 ;  /* 0x00000003787b7211 */ /* 0x080fe400000f0eff */
[----:B------:R-:W-:Y:S01]  /*19860*/  IADD3 R120, P0, R5, R2, RZ ;  /* 0x0000000205787210 */ /* 0x000fe20007f1e0ff */
[----:B------:R0:W-:Y:S03]  /*19870*/  STG.E.U16 [R2.64], R52 ;  /* 0x0000003402007986 */ /* 0x0001e6000c101506 */
[----:B------:R-:W-:Y:S02]  /*19880*/  LEA.HI.X.SX32 R121, R221, R3, 0x1, P0 ;  /* 0x00000003dd797211 */ /* 0x000fe400000f0eff */
[----:B0-----:R-:W-:-:S05]  /*19890*/  PRMT R52, R52, 0x7632, R52 ;  /* 0x0000763234347816 */ /* 0x001fca0000000034 */
[----:B------:R0:W-:Y:S01]  /*198a0*/  STG.E.U16 [R8.64], R52 ;  /* 0x0000003408007986 */ /* 0x0001e2000c101506 */
[----:B------:R-:W-:-:S03]  /*198b0*/  IMAD R221, R4, 0x96, RZ ;  /* 0x0000009604dd7824 */ /* 0x000fc600078e02ff */
[----:B------:R1:W-:Y:S01]  /*198c0*/  STG.E.U16 [R6.64], R116 ;  /* 0x0000007406007986 */ /* 0x0003e2000c101506 */
[----:B0-----:R-:W-:Y:S01]  /*198d0*/  IMAD R9, R4, 0x49, RZ ;  /* 0x0000004904097824 */ /* 0x001fe200078e02ff */
[-C--:B------:R-:W-:Y:S02]  /*198e0*/  IADD3 R8, P0, R233, R2.reuse, RZ ;  /* 0x00000002e9087210 */ /* 0x080fe40007f1e0ff */
[----:B-1----:R-:W-:Y:S02]  /*198f0*/  PRMT R116, R116, 0x7632, R116 ;  /* 0x0000763274747816 */ /* 0x002fe40000000074 */
[-C--:B------:R-:W-:Y:S02]  /*19900*/  LEA.HI.X.SX32 R9, R9, R3.reuse, 0x1, P0 ;  /* 0x0000000309097211 */ /* 0x080fe400000f0eff */
[----:B------:R-:W-:Y:S01]  /*19910*/  IADD3 R6, P0, R232, R2, RZ ;  /* 0x00000002e8067210 */ /* 0x000fe20007f1e0ff */
[----:B------:R0:W-:Y:S03]  /*19920*/  STG.E.U16 [R16.64], R116 ;  /* 0x0000007410007986 */ /* 0x0001e6000c101506 */
[----:B------:R-:W-:Y:S01]  /*19930*/  LEA.HI.X.SX32 R7, R220, R3, 0x1, P0 ;  /* 0x00000003dc077211 */ /* 0x000fe200000f0eff */
[----:B------:R1:W-:Y:S01]  /*19940*/  STG.E.U16 [R140.64], R112 ;  /* 0x000000708c007986 */ /* 0x0003e2000c101506 */
[----:B------:R-:W-:-:S02]  /*19950*/  IMAD R220, R4, 0x9a, RZ ;  /* 0x0000009a04dc7824 */ /* 0x000fc400078e02ff */
        /* <DEDUP_REMOVED lines=32> */
[----:B------:R0:W-:Y:S01]  /*19b60*/  STG.E.U16 [R20.64], R60 ;  /* 0x0000003c14007986 */ /* 0x0001e2000c101506 */
[C---:B------:R-:W-:Y:S02]  /*19b70*/  IMAD R238, R4.reuse, 0xa8, RZ ;  /* 0x000000a804ee7824 */ /* 0x040fe400078e02ff */
[----:B------:R-:W-:Y:S01]  /*19b80*/  LEA.HI.X.SX32 R139, R223, R3, 0x1, P0 ;  /* 0x00000003df8b7211 */ /* 0x000fe200000f0eff */
[----:B------:R1:W-:Y:S01]  /*19b90*/  STG.E.U16 [R50.64], R100 ;  /* 0x0000006432007986 */ /* 0x0003e2000c101506 */
[----:B------:R-:W-:-:S02]  /*19ba0*/  IMAD R223, R4, 0xaa, RZ ;  /* 0x000000aa04df7824 */ /* 0x000fc400078e02ff */
[----:B0-----:R-:W-:Y:S01]  /*19bb0*/  IMAD R21, R4, 0x53, RZ ;  /* 0x0000005304157824 */ /* 0x001fe200078e02ff */
[-C--:B------:R-:W-:Y:S02]  /*19bc0*/  IADD3 R20, P0, R245, R2.reuse, RZ ;  /* 0x00000002f5147210 */ /* 0x080fe40007f1e0ff */
[----:B-1----:R-:W-:Y:S02]  /*19bd0*/  PRMT R100, R100, 0x7632, R100 ;  /* 0x0000763264647816 */ /* 0x002fe40000000064 */
[-C--:B------:R-:W-:Y:S02]  /*19be0*/  LEA.HI.X.SX32 R21, R21, R3.reuse, 0x1, P0 ;  /* 0x0000000315157211 */ /* 0x080fe400000f0eff */
[-C--:B------:R-:W-:Y:S01]  /*19bf0*/  IADD3 R50, P0, R238, R2.reuse, RZ ;  /* 0x00000002ee327210 */ /* 0x080fe20007f1e0ff */
[----:B------:R0:W-:Y:S01]  /*19c00*/  STG.E.U16 [R46.64], R100 ;  /* 0x000000642e007986 */ /* 0x0001e2000c101506 */
[----:B------:R-:W-:Y:S02]  /*19c10*/  IMAD R52, R4, 0xac, RZ ;  /* 0x000000ac04347824 */ /* 0x000fe400078e02ff */
[----:B------:R-:W-:Y:S01]  /*19c20*/  LEA.HI.X.SX32 R51, R242, R3, 0x1, P0 ;  /* 0x00000003f2337211 */ /* 0x000fe200000f0eff */
[----:B------:R1:W-:Y:S01]  /*19c30*/  STG.E.U16 [R48.64], R96 ;  /* 0x0000006030007986 */ /* 0x0003e2000c101506 */
[----:B0-----:R-:W-:Y:S01]  /*19c40*/  IMAD R47, R4, 0x55, RZ ;  /* 0x00000055042f7824 */ /* 0x001fe200078e02ff */
[----:B------:R-:W-:-:S04]  /*19c50*/  IADD3 R46, P0, R223, R2, RZ ;  /* 0x00000002df2e7210 */ /* 0x000fc80007f1e0ff */
[-C--:B------:R-:W-:Y:S02]  /*19c60*/  LEA.HI.X.SX32 R47, R47, R3.reuse, 0x1, P0 ;  /* 0x000000032f2f7211 */ /* 0x080fe400000f0eff */
[----:B-1----:R-:W-:Y:S02]  /*19c70*/  IADD3 R48, P0, R52, R2, RZ ;  /* 0x0000000234307210 */ /* 0x002fe40007f1e0ff */
[----:B------:R-:W-:Y:S02]  /*19c80*/  PRMT R96, R96, 0x7632, R96 ;  /* 0x0000763260607816 */ /* 0x000fe40000000060 */
[----:B------:R-:W-:Y:S01]  /*19c90*/  LEA.HI.X.SX32 R49, R241, R3, 0x1, P0 ;  /* 0x00000003f1317211 */ /* 0x000fe200000f0eff */
[C---:B------:R-:W-:Y:S02]  /*19ca0*/  IMAD R241, R4.reuse, 0xae, RZ ;  /* 0x000000ae04f17824 */ /* 0x040fe400078e02ff */
[----:B------:R0:W-:Y:S01]  /*19cb0*/  STG.E.U16 [R44.64], R96 ;  /* 0x000000602c007986 */ /* 0x0001e2000c101506 */
[----:B------:R-:W-:-:S03]  /*19cc0*/  IMAD R52, R4, 0xb0, RZ ;  /* 0x000000b004347824 */ /* 0x000fc600078e02ff */
[----:B------:R1:W-:Y:S01]  /*19cd0*/  STG.E.U16 [R136.64], R56 ;  /* 0x0000003888007986 */ /* 0x0003e2000c101506 */
[C---:B------:R-:W-:Y:S02]  /*19ce0*/  IMAD R60, R4.reuse, 0xb2, RZ ;  /* 0x000000b2043c7824 */ /* 0x040fe400078e02ff */
[----:B0-----:R-:W-:Y:S01]  /*19cf0*/  IMAD R45, R4, 0x57, RZ ;  /* 0x00000057042d7824 */ /* 0x001fe200078e02ff */
[-C--:B------:R-:W-:Y:S02]  /*19d00*/  IADD3 R44, P0, R241, R2.reuse, RZ ;  /* 0x00000002f12c7210 */ /* 0x080fe40007f1e0ff */
[----:B-1----:R-:W-:Y:S02]  /*19d10*/  PRMT R56, R56, 0x7632, R56 ;  /* 0x0000763238387816 */ /* 0x002fe40000000038 */
[----:B------:R-:W-:Y:S02]  /*19d20*/  LEA.HI.X.SX32 R45, R45, R3, 0x1, P0 ;  /* 0x000000032d2d7211 */ /* 0x000fe400000f0eff */
[----:B------:R-:W-:Y:S01]  /*19d30*/  IADD3 R136, P0, R52, R2, RZ ;  /* 0x0000000234887210 */ /* 0x000fe20007f1e0ff */
[----:B------:R0:W-:Y:S01]  /*19d40*/  STG.E.U16 [R42.64], R56 ;  /* 0x000000382a007986 */ /* 0x0001e2000c101506 */
[----:B------:R-:W-:-:S02]  /*19d50*/  IMAD R52, R4, 0xb4, RZ ;  /* 0x000000b404347824 */ /* 0x000fc400078e02ff */
[-C--:B------:R-:W-:Y:S01]  /*19d60*/  LEA.HI.X.SX32 R137, R247, R3.reuse, 0x1, P0 ;  /* 0x00000003f7897211 */ /* 0x080fe200000f0eff */
[----:B------:R1:W-:Y:S01]  /*19d70*/  STG.E.U16 [R40.64], R92 ;  /* 0x0000005c28007986 */ /* 0x0003e2000c101506 */
[----:B0-----:R-:W-:Y:S01]  /*19d80*/  IMAD R43, R4, 0x59, RZ ;  /* 0x00000059042b7824 */ /* 0x001fe200078e02ff */
[-C--:B------:R-:W-:Y:S01]  /*19d90*/  IADD3 R42, P0, R60, R2.reuse, RZ ;  /* 0x000000023c2a7210 */ /* 0x080fe20007f1e0ff */
[----:B------:R-:W-:Y:S01]  /*19da0*/  IMAD R60, R4, 0xb6, RZ ;  /* 0x000000b6043c7824 */ /* 0x000fe200078e02ff */
        /* <DEDUP_REMOVED lines=27> */
[C---:B------:R-:W-:Y:S02]  /*19f60*/  IMAD R116, R4.reuse, 0x60, RZ ;  /* 0x0000006004747824 */ /* 0x040fe400078e02ff */
        /* <DEDUP_REMOVED lines=8> */
[----:B------:R-:W-:Y:S01]  /*19ff0*/  LEA.HI.X.SX32 R29, R116, R3, 0x1, P0 ;  /* 0x00000003741d7211 */ /* 0x000fe200000f0eff */
[C---:B------:R-:W-:Y:S01]  /*1a000*/  IMAD R60, R4.reuse, 0xc4, RZ ;  /* 0x000000c4043c7824 */ /* 0x040fe200078e02ff */
[----:B------:R1:W-:Y:S01]  /*1a010*/  STG.E.U16 [R26.64], R76 ;  /* 0x0000004c1a007986 */ /* 0x0003e2000c101506 */
[----:B------:R-:W-:Y:S01]  /*1a020*/  IMAD R116, R4, 0x62, RZ ;  /* 0x0000006204747824 */ /* 0x000fe200078e02ff */
[----:B0-----:R-:W-:Y:S01]  /*1a030*/  IADD3 R134, P0, R64, R2, RZ ;  /* 0x0000000240867210 */ /* 0x001fe20007f1e0ff */
[----:B------:R-:W-:-:S03]  /*1a040*/  IMAD R64, R4, 0xc6, RZ ;  /* 0x000000c604407824 */ /* 0x000fc600078e02ff */
[-C--:B------:R-:W-:Y:S02]  /*1a050*/  LEA.HI.X.SX32 R135, R52, R3.reuse, 0x1, P0 ;  /* 0x0000000334877211 */ /* 0x080fe400000f0eff */
[----:B-1----:R-:W-:Y:S02]  /*1a060*/  PRMT R76, R76, 0x7632, R76 ;  /* 0x000076324c4c7816 */ /* 0x002fe4000000004c */
[-C--:B------:R-:W-:Y:S01]  /*1a070*/  IADD3 R26, P0, R60, R2.reuse, RZ ;  /* 0x000000023c1a7210 */ /* 0x080fe20007f1e0ff */
[----:B------:R-:W-:Y:S02]  /*1a080*/  IMAD R52, R4, 0x63, RZ ;  /* 0x0000006304347824 */ /* 0x000fe400078e02ff */
[----:B------:R0:W-:Y:S01]  /*1a090*/  STG.E.U16 [R132.64], R76 ;  /* 0x0000004c84007986 */ /* 0x0001e2000c101506 */
[----:B------:R-:W-:Y:S01]  /*1a0a0*/  LEA.HI.X.SX32 R27, R116, R3, 0x1, P0 ;  /* 0x00000003741b7211 */ /* 0x000fe200000f0eff */
[C---:B------:R-:W-:Y:S02]  /*1a0b0*/  IMAD R60, R4.reuse, 0xc8, RZ ;  /* 0x000000c8043c7824 */ /* 0x040fe400078e02ff */
[----:B------:R1:W-:Y:S01]  /*1a0c0*/  STG.E.U16 [R24.64], R72 ;  /* 0x0000004818007986 */ /* 0x0003e2000c101506 */
[----:B------:R-:W-:Y:S01]  /*1a0d0*/  IMAD R116, R4, 0x64, RZ ;  /* 0x0000006404747824 */ /* 0x000fe200078e02ff */
[----:B0-----:R-:W-:Y:S01]  /*1a0e0*/  IADD3 R132, P0, R64, R2, RZ ;  /* 0x0000000240847210 */ /* 0x001fe20007f1e0ff */
[----:B------:R-:W-:Y:S01]  /*1a0f0*/  IMAD R64, R4, 0xca, RZ ;  /* 0x000000ca04407824 */ /* 0x000fe200078e02ff */
[----:B-1----:R-:W-:-:S02]  /*1a100*/  PRMT R72, R72, 0x7632, R72 ;  /* 0x0000763248487816 */ /* 0x002fc40000000048 */
[-C--:B------:R-:W-:Y:S02]  /*1a110*/  LEA.HI.X.SX32 R133, R52, R3.reuse, 0x1, P0 ;  /* 0x0000000334857211 */ /* 0x080fe400000f0eff */
[-C--:B------:R-:W-:Y:S01]  /*1a120*/  IADD3 R24, P0, R60, R2.reuse, RZ ;  /* 0x000000023c187210 */ /* 0x080fe20007f1e0ff */
[----:B------:R0:W-:Y:S01]  /*1a130*/  STG.E.U16 [R110.64], R72 ;  /* 0x000000486e007986 */ /* 0x0001e2000c101506 */
[----:B------:R-:W-:Y:S02]  /*1a140*/  IMAD R52, R4, 0x65, RZ ;  /* 0x0000006504347824 */ /* 0x000fe400078e02ff */
[----:B------:R-:W-:Y:S01]  /*1a150*/  LEA.HI.X.SX32 R25, R116, R3, 0x1, P0 ;  /* 0x0000000374197211 */ /* 0x000fe200000f0eff */
[----:B------:R-:W-:Y:S01]  /*1a160*/  IMAD R60, R4, 0xcc, RZ ;  /* 0x000000cc043c7824 */ /* 0x000fe200078e02ff */
[----:B------:R1:W-:Y:S01]  /*1a170*/  STG.E.U16 [R144.64], R68 ;  /* 0x0000004490007986 */ /* 0x0003e2000c101506 */
[----:B0-----:R-:W-:Y:S01]  /*1a180*/  IADD3 R110, P0, R64, R2, RZ ;  /* 0x00000002406e7210 */ /* 0x001fe20007f1e0ff */
[----:B------:R-:W-:-:S03]  /*1a190*/  IMAD R64, R4, 0xce, RZ ;  /* 0x000000ce04407824 */ /* 0x000fc600078e02ff */
[-C--:B------:R-:W-:Y:S02]  /*1a1a0*/  LEA.HI.X.SX32 R111, R52, R3.reuse, 0x1, P0 ;  /* 0x00000003346f7211 */ /* 0x080fe400000f0eff */
[-C--:B-1----:R-:W-:Y:S02]  /*1a1b0*/  IADD3 R144, P0, R60, R2.reuse, RZ ;  /* 0x000000023c907210 */ /* 0x082fe40007f1e0ff */
[----:B------:R-:W-:Y:S01]  /*1a1c0*/  PRMT R68, R68, 0x7632, R68 ;  /* 0x0000763244447816 */ /* 0x000fe20000000044 */
[C---:B------:R-:W-:Y:S01]  /*1a1d0*/  IMAD R60, R4.reuse, 0x67, RZ ;  /* 0x00000067043c7824 */ /* 0x040fe200078e02ff */
[----:B------:R-:W-:Y:S01]  /*1a1e0*/  LEA.HI.X.SX32 R145, R219, R3, 0x1, P0 ;  /* 0x00000003db917211 */ /* 0x000fe200000f0eff */
[----:B------:R-:W-:Y:S01]  /*1a1f0*/  IMAD R72, R4, 0xd0, RZ ;  /* 0x000000d004487824 */ /* 0x000fe200078e02ff */
[----:B------:R-:W-:Y:S01]  /*1a200*/  IADD3 R52, P0, R64, R2, RZ ;  /* 0x0000000240347210 */ /* 0x000fe20007f1e0ff */
[----:B------:R-:W-:Y:S01]  /*1a210*/  STG.E.U16 [R148.64], R68 ;  /* 0x0000004494007986 */ /* 0x000fe2000c101506 */
[----:B------:R-:W-:Y:S01]  /*1a220*/  PRMT R56, R53, 0x7632, R56 ;  /* 0x0000763235387816 */ /* 0x000fe20000000038 */
[----:B------:R-:W-:-:S02]  /*1a230*/  IMAD R116, R4, 0x68, RZ ;  /* 0x0000006804747824 */ /* 0x000fc400078e02ff */
[----:B------:R0:W-:Y:S01]  /*1a240*/  STG.E.U16 [R142.64], R53 ;  /* 0x000000358e007986 */ /* 0x0001e2000c101506 */
[----:B------:R-:W-:-:S03]  /*1a250*/  IMAD R64, R4, 0xd2, RZ ;  /* 0x000000d204407824 */ /* 0x000fc600078e02ff */
[----:B------:R1:W-:Y:S01]  /*1a260*/  STG.E.U16 [R146.64], R56 ;  /* 0x0000003892007986 */ /* 0x0003e2000c101506 */
[-C--:B0-----:R-:W-:Y:S02]  /*1a270*/  LEA.HI.X.SX32 R53, R60, R3.reuse, 0x1, P0 ;  /* 0x000000033c357211 */ /* 0x081fe400000f0eff */
[-C--:B------:R-:W-:Y:S01]  /*1a280*/  IADD3 R142, P0, R72, R2.reuse, RZ ;  /* 0x00000002488e7210 */ /* 0x080fe20007f1e0ff */
[C---:B------:R-:W-:Y:S02]  /*1a290*/  IMAD R60, R4.reuse, 0x69, RZ ;  /* 0x00000069043c7824 */ /* 0x040fe400078e02ff */
[----:B------:R-:W-:Y:S01]  /*1a2a0*/  IMAD R68, R4, 0xd4, RZ ;  /* 0x000000d404447824 */ /* 0x000fe200078e02ff */
[-C--:B------:R-:W-:Y:S02]  /*1a2b0*/  LEA.HI.X.SX32 R143, R116, R3.reuse, 0x1, P0 ;  /* 0x00000003748f7211 */ /* 0x080fe400000f0eff */
[----:B------:R-:W-:Y:S01]  /*1a2c0*/  IADD3 R116, P0, R64, R2, RZ ;  /* 0x0000000240747210 */ /* 0x000fe20007f1e0ff */
[----:B------:R0:W-:Y:S01]  /*1a2d0*/  STG.E.U16 [R154.64], R117 ;  /* 0x000000759a007986 */ /* 0x0001e2000c101506 */
[----:B-1----:R-:W-:Y:S01]  /*1a2e0*/  PRMT R56, R117, 0x7632, R56 ;  /* 0x0000763275387816 */ /* 0x002fe20000000038 */
[----:B------:R-:W-:Y:S01]  /*1a2f0*/  IMAD R64, R4, 0xd6, RZ ;  /* 0x000000d604407824 */ /* 0x000fe200078e02ff */
[----:B0-----:R-:W-:-:S02]  /*1a300*/  LEA.HI.X.SX32 R117, R60, R3, 0x1, P0 ;  /* 0x000000033c757211 */ /* 0x001fc400000f0eff */
[-C--:B------:R-:W-:Y:S01]  /*1a310*/  IADD3 R146, P0, R68, R2.reuse, RZ ;  /* 0x0000000244927210 */ /* 0x080fe20007f1e0ff */
[C---:B------:R-:W-:Y:S02]  /*1a320*/  IMAD R60, R4.reuse, 0x6b, RZ ;  /* 0x0000006b043c7824 */ /* 0x040fe400078e02ff */
[----:B------:R-:W-:Y:S01]  /*1a330*/  IMAD R68, R4, 0xd8, RZ ;  /* 0x000000d804447824 */ /* 0x000fe200078e02ff */
[----:B------:R-:W-:Y:S02]  /*1a340*/  LEA.HI.X.SX32 R147, R246, R3, 0x1, P0 ;  /* 0x00000003f6937211 */ /* 0x000fe400000f0eff */
[----:B------:R-:W-:Y:S01]  /*1a350*/  IADD3 R112, P0, R64, R2, RZ ;  /* 0x0000000240707210 */ /* 0x000fe20007f1e0ff */
[----:B------:R0:W-:Y:S01]  /*1a360*/  STG.E.U16 [R160.64], R56 ;  /* 0x00000038a0007986 */ /* 0x0001e2000c101506 */
[----:B------:R-:W-:-:S03]  /*1a370*/  IMAD R104, R4, 0x6c, RZ ;  /* 0x0000006c04687824 */ /* 0x000fc600078e02ff */
[----:B------:R1:W-:Y:S01]  /*1a380*/  STG.E.U16 [R152.64], R113 ;  /* 0x0000007198007986 */ /* 0x0003e2000c101506 */
[----:B------:R-:W-:Y:S01]  /*1a390*/  IMAD R64, R4, 0xda, RZ ;  /* 0x000000da04407824 */ /* 0x000fe200078e02ff */
[----:B0-----:R-:W-:Y:S02]  /*1a3a0*/  PRMT R56, R113, 0x7632, R56 ;  /* 0x0000763271387816 */ /* 0x001fe40000000038 */
[-C--:B-1----:R-:W-:Y:S02]  /*1a3b0*/  LEA.HI.X.SX32 R113, R60, R3.reuse, 0x1, P0 ;  /* 0x000000033c717211 */ /* 0x082fe400000f0eff */
[----:B------:R-:W-:Y:S01]  /*1a3c0*/  IADD3 R148, P0, R68, R2, RZ ;  /* 0x0000000244947210 */ /* 0x000fe20007f1e0ff */
[C---:B------:R-:W-:Y:S02]  /*1a3d0*/  IMAD R60, R4.reuse, 0x6d, RZ ;  /* 0x0000006d043c7824 */ /* 0x040fe400078e02ff */
[----:B------:R-:W-:Y:S01]  /*1a3e0*/  IMAD R68, R4, 0xdc, RZ ;  /* 0x000000dc04447824 */ /* 0x000fe200078e02ff */
[----:B------:R-:W-:-:S02]  /*1a3f0*/  LEA.HI.X.SX32 R149, R104, R3, 0x1, P0 ;  /* 0x0000000368957211 */ /* 0x000fc400000f0eff */
[----:B------:R-:W-:Y:S01]  /*1a400*/  IADD3 R64, P0, R64, R2, RZ ;  /* 0x0000000240407210 */ /* 0x000fe20007f1e0ff */
[----:B------:R0:W-:Y:S01]  /*1a410*/  STG.E.U16 [R158.64], R56 ;  /* 0x000000389e007986 */ /* 0x0001e2000c101506 */
[----:B------:R-:W-:-:S03]  /*1a420*/  IMAD R72, R4, 0xde, RZ ;  /* 0x000000de04487824 */ /* 0x000fc600078e02ff */
[----:B------:R1:W-:Y:S01]  /*1a430*/  STG.E.U16 [R150.64], R65 ;  /* 0x0000004196007986 */ /* 0x0003e2000c101506 */
[----:B0-----:R-:W-:Y:S02]  /*1a440*/  PRMT R56, R65, 0x7632, R56 ;  /* 0x0000763241387816 */ /* 0x001fe40000000038 */
[-C--:B-1----:R-:W-:Y:S02]  /*1a450*/  LEA.HI.X.SX32 R65, R60, R3.reuse, 0x1, P0 ;  /* 0x000000033c417211 */ /* 0x082fe400000f0eff */
        /* <DEDUP_REMOVED lines=10> */
[----:B-1----:R-:W-:Y:S02]  /*1a500*/  LEA.HI.X.SX32 R105, R60, R3, 0x1, P0 ;  /* 0x000000033c697211 */ /* 0x002fe400000f0eff */
[----:B------:R-:W-:Y:S01]  /*1a510*/  IADD3 R152, P0, R68, R2, RZ ;  /* 0x0000000244987210 */ /* 0x000fe20007f1e0ff */
[----:B------:R-:W-:-:S03]  /*1a520*/  IMAD R68, R4, 0x71, RZ ;  /* 0x0000007104447824 */ /* 0x000fc600078e02ff */
[----:B------:R-:W-:Y:S02]  /*1a530*/  LEA.HI.X.SX32 R153, R239, R3, 0x1, P0 ;  /* 0x00000003ef997211 */ /* 0x000fe400000f0eff */
        /* <DEDUP_REMOVED lines=28> */
[----:B------:R0:W-:Y:S01]  /*1a700*/  STG.E.U16 [R178.64], R56 ;  /* 0x00000038b2007986 */ /* 0x0001e2000c101506 */
[----:B------:R-:W-:Y:S02]  /*1a710*/  IMAD R72, R4, 0x77, RZ ;  /* 0x0000007704487824 */ /* 0x000fe400078e02ff */
[----:B------:R-:W-:Y:S01]  /*1a720*/  LEA.HI.X.SX32 R159, R251, R3, 0x1, P0 ;  /* 0x00000003fb9f7211 */ /* 0x000fe200000f0eff */
[----:B------:R1:W-:Y:S01]  /*1a730*/  STG.E.U16 [R170.64], R57 ;  /* 0x00000039aa007986 */ /* 0x0003e2000c101506 */
[----:B------:R-:W-:-:S02]  /*1a740*/  PRMT R68, R57, 0x7632, R68 ;  /* 0x0000763239447816 */ /* 0x000fc40000000044 */
[----:B0-----:R-:W-:Y:S01]  /*1a750*/  IADD3 R56, P0, R80, R2, RZ ;  /* 0x0000000250387210 */ /* 0x001fe20007f1e0ff */
[----:B------:R-:W-:-:S03]  /*1a760*/  IMAD R80, R4, 0xf2, RZ ;  /* 0x000000f204507824 */ /* 0x000fc600078e02ff */
        /* <DEDUP_REMOVED lines=23> */
[----:B------:R0:W-:Y:S03]  /*1a8e0*/  STG.E.U16 [R186.64], R68 ;  /* 0x00000044ba007986 */ /* 0x0001e6000c101506 */
[----:B------:R-:W-:-:S02]  /*1a8f0*/  LEA.HI.X.SX32 R165, R240, R3, 0x1, P0 ;  /* 0x00000003f0a57211 */ /* 0x000fc400000f0eff */
[----:B------:R-:W-:Y:S01]  /*1a900*/  IADD3 R84, P0, R80, R2, RZ ;  /* 0x0000000250547210 */ /* 0x000fe20007f1e0ff */
[----:B------:R1:W-:Y:S01]  /*1a910*/  STG.E.U16 [R190.64], R85 ;  /* 0x00000055be007986 */ /* 0x0003e2000c101506 */
[----:B------:R-:W-:Y:S01]  /*1a920*/  PRMT R72, R85, 0x7632, R72 ;  /* 0x0000763255487816 */ /* 0x000fe20000000048 */
[C---:B0-----:R-:W-:Y:S02]  /*1a930*/  IMAD R68, R4.reuse, 0x7d, RZ ;  /* 0x0000007d04447824 */ /* 0x041fe400078e02ff */
[----:B------:R-:W-:-:S03]  /*1a940*/  IMAD R80, R4, 0xfe, RZ ;  /* 0x000000fe04507824 */ /* 0x000fc600078e02ff */
[-C--:B-1----:R-:W-:Y:S02]  /*1a950*/  LEA.HI.X.SX32 R85, R68, R3.reuse, 0x1, P0 ;  /* 0x0000000344557211 */ /* 0x082fe400000f0eff */
[----:B------:R-:W-:Y:S02]  /*1a960*/  IADD3 R166, P0, R166, R2, RZ ;  /* 0x00000002a6a67210 */ /* 0x000fe40007f1e0ff */
[----:B------:R-:W-:Y:S02]  /*1a970*/  LEA R68, R4, -R4, 0x7 ;  /* 0x8000000404447211 */ /* 0x000fe400078e38ff */
[-C--:B------:R-:W-:Y:S02]  /*1a980*/  LEA.HI.X.SX32 R167, R217, R3.reuse, 0x1, P0 ;  /* 0x00000003d9a77211 */ /* 0x080fe400000f0eff */
[-C--:B------:R-:W-:Y:S01]  /*1a990*/  IADD3 R168, P0, R80, R2.reuse, RZ ;  /* 0x0000000250a87210 */ /* 0x080fe20007f1e0ff */
[----:B------:R0:W-:Y:S03]  /*1a9a0*/  STG.E.U16 [R192.64], R72 ;  /* 0x00000048c0007986 */ /* 0x0001e6000c101506 */
[----:B------:R-:W-:Y:S01]  /*1a9b0*/  LEA.HI.X.SX32 R169, R68, R3, 0x1, P0 ;  /* 0x0000000344a97211 */ /* 0x000fe200000f0eff */
[----:B------:R1:W-:Y:S01]  /*1a9c0*/  STG.E.U16 [R130.64], R81 ;  /* 0x0000005182007986 */ /* 0x0003e2000c101506 */
[----:B------:R-:W-:-:S02]  /*1a9d0*/  LEA R80, P0, R4, R2, 0x8 ;  /* 0x0000000204507211 */ /* 0x000fc400078040ff */
[----:B------:R-:W-:Y:S02]  /*1a9e0*/  PRMT R76, R81, 0x7632, R76 ;  /* 0x00007632514c7816 */ /* 0x000fe4000000004c */
[C---:B0-----:R-:W-:Y:S01]  /*1a9f0*/  SHF.L.U32 R72, R4.reuse, 0x7, RZ ;  /* 0x0000000704487819 */ /* 0x041fe200000006ff */
[----:B-1----:R-:W-:-:S03]  /*1aa00*/  IMAD R130, R4, 0x102, RZ ;  /* 0x0000010204827824 */ /* 0x002fc600078e02ff */
[-C--:B------:R-:W-:Y:S01]  /*1aa10*/  LEA.HI.X.SX32 R81, R72, R3.reuse, 0x1, P0 ;  /* 0x0000000348517211 */ /* 0x080fe200000f0eff */
[C---:B------:R-:W-:Y:S01]  /*1aa20*/  IMAD R72, R4.reuse, 0x104, RZ ;  /* 0x0000010404487824 */ /* 0x040fe200078e02ff */
[----:B------:R-:W-:Y:S02]  /*1aa30*/  LEA R68, R4, R4, 0x7 ;  /* 0x0000000404447211 */ /* 0x000fe400078e38ff */
[-C--:B------:R-:W-:Y:S01]  /*1aa40*/  IADD3 R130, P0, R130, R2.reuse, RZ ;  /* 0x0000000282827210 */ /* 0x080fe20007f1e0ff */
[----:B------:R0:W-:Y:S03]  /*1aa50*/  STG.E.U16 [R128.64], R76 ;  /* 0x0000004c80007986 */ /* 0x0001e6000c101506 */
[----:B------:R-:W-:Y:S01]  /*1aa60*/  LEA.HI.X.SX32 R131, R68, R3, 0x1, P0 ;  /* 0x0000000344837211 */ /* 0x000fe200000f0eff */
[C---:B------:R-:W-:Y:S02]  /*1aa70*/  IMAD R170, R4.reuse, 0x108, RZ ;  /* 0x0000010804aa7824 */ /* 0x040fe400078e02ff */
[----:B0-----:R-:W-:Y:S01]  /*1aa80*/  IMAD R76, R4, 0x106, RZ ;  /* 0x00000106044c7824 */ /* 0x001fe200078e02ff */
[----:B------:R-:W-:Y:S01]  /*1aa90*/  IADD3 R128, P0, R72, R2, RZ ;  /* 0x0000000248807210 */ /* 0x000fe20007f1e0ff */
[----:B------:R-:W-:-:S03]  /*1aaa0*/  IMAD R72, R4, 0x83, RZ ;  /* 0x0000008304487824 */ /* 0x000fc600078e02ff */
[----:B------:R-:W-:Y:S02]  /*1aab0*/  LEA.HI.X.SX32 R129, R226, R3, 0x1, P0 ;  /* 0x00000003e2817211 */ /* 0x000fe400000f0eff */
[----:B------:R-:W-:Y:S01]  /*1aac0*/  IADD3 R76, P0, R76, R2, RZ ;  /* 0x000000024c4c7210 */ /* 0x000fe20007f1e0ff */
[----:B------:R0:W-:Y:S01]  /*1aad0*/  STG.E.U16 [R196.64], R77 ;  /* 0x0000004dc4007986 */ /* 0x0001e2000c101506 */
[----:B------:R-:W-:Y:S01]  /*1aae0*/  PRMT R68, R77, 0x7632, R68 ;  /* 0x000076324d447816 */ /* 0x000fe20000000044 */
[----:B------:R-:W-:-:S04]  /*1aaf0*/  IMAD R172, R4, 0x10a, RZ ;  /* 0x0000010a04ac7824 */ /* 0x000fc800078e02ff */
[----:B------:R1:W-:Y:S01]  /*1ab00*/  STG.E.U16 [R194.64], R68 ;  /* 0x00000044c2007986 */ /* 0x0003e2000c101506 */
[-C--:B0-----:R-:W-:Y:S02]  /*1ab10*/  LEA.HI.X.SX32 R77, R72, R3.reuse, 0x1, P0 ;  /* 0x00000003484d7211 */ /* 0x081fe400000f0eff */
[-C--:B------:R-:W-:Y:S01]  /*1ab20*/  IADD3 R170, P0, R170, R2.reuse, RZ ;  /* 0x00000002aaaa7210 */ /* 0x080fe20007f1e0ff */
[C---:B------:R-:W-:Y:S02]  /*1ab30*/  IMAD R72, R4.reuse, 0x10c, RZ ;  /* 0x0000010c04487824 */ /* 0x040fe400078e02ff */
[----:B-1----:R-:W-:Y:S01]  /*1ab40*/  IMAD R68, R4, 0x85, RZ ;  /* 0x0000008504447824 */ /* 0x002fe200078e02ff */
[----:B------:R-:W-:Y:S02]  /*1ab50*/  LEA.HI.X.SX32 R171, R235, R3, 0x1, P0 ;  /* 0x00000003ebab7211 */ /* 0x000fe400000f0eff */
[----:B------:R-:W-:Y:S01]  /*1ab60*/  IADD3 R172, P0, R172, R2, RZ ;  /* 0x00000002acac7210 */ /* 0x000fe20007f1e0ff */
[----:B------:R-:W-:-:S03]  /*1ab70*/  IMAD R174, R4, 0x10e, RZ ;  /* 0x0000010e04ae7824 */ /* 0x000fc600078e02ff */
[-C--:B------:R-:W-:Y:S02]  /*1ab80*/  LEA.HI.X.SX32 R173, R68, R3.reuse, 0x1, P0 ;  /* 0x0000000344ad7211 */ /* 0x080fe400000f0eff */
[----:B------:R-:W-:Y:S01]  /*1ab90*/  IADD3 R72, P0, R72, R2, RZ ;  /* 0x0000000248487210 */ /* 0x000fe20007f1e0ff */
[----:B------:R0:W-:Y:S01]  /*1aba0*/  STG.E.U16 [R204.64], R73 ;  /* 0x00000049cc007986 */ /* 0x0001e2000c101506 */
[----:B------:R-:W-:Y:S01]  /*1abb0*/  PRMT R68, R73, 0x7632, R68 ;  /* 0x0000763249447816 */ /* 0x000fe20000000044 */
[C---:B------:R-:W-:Y:S02]  /*1abc0*/  IMAD R175, R4.reuse, 0x87, RZ ;  /* 0x0000008704af7824 */ /* 0x040fe400078e02ff */
[C---:B------:R-:W-:Y:S02]  /*1abd0*/  IMAD R178, R4.reuse, 0x110, RZ ;  /* 0x0000011004b27824 */ /* 0x040fe400078e02ff */
[----:B------:R-:W-:Y:S01]  /*1abe0*/  IMAD R176, R4, 0x112, RZ ;  /* 0x0000011204b07824 */ /* 0x000fe200078e02ff */
[----:B0-----:R-:W-:-:S02]  /*1abf0*/  LEA.HI.X.SX32 R73, R224, R3, 0x1, P0 ;  /* 0x00000003e0497211 */ /* 0x001fc400000f0eff */
[----:B------:R-:W-:-:S04]  /*1ac00*/  IADD3 R174, P0, R174, R2, RZ ;  /* 0x00000002aeae7210 */ /* 0x000fc80007f1e0ff */
[-C--:B------:R-:W-:Y:S02]  /*1ac10*/  LEA.HI.X.SX32 R175, R175, R3.reuse, 0x1, P0 ;  /* 0x00000003afaf7211 */ /* 0x080fe400000f0eff */
[-C--:B------:R-:W-:Y:S01]  /*1ac20*/  IADD3 R178, P0, R178, R2.reuse, RZ ;  /* 0x00000002b2b27210 */ /* 0x080fe20007f1e0ff */
[----:B------:R0:W-:Y:S01]  /*1ac30*/  STG.E.U16 [R202.64], R68 ;  /* 0x00000044ca007986 */ /* 0x0001e2000c101506 */
[----:B------:R-:W-:Y:S02]  /*1ac40*/  IMAD R181, R4, 0x114, RZ ;  /* 0x0000011404b57824 */ /* 0x000fe400078e02ff */
[-C--:B------:R-:W-:Y:S02]  /*1ac50*/  LEA.HI.X.SX32 R179, R222, R3.reuse, 0x1, P0 ;  /* 0x00000003deb37211 */ /* 0x080fe400000f0eff */
[----:B------:R-:W-:Y:S01]  /*1ac60*/  IADD3 R176, P0, R176, R2, RZ ;  /* 0x00000002b0b07210 */ /* 0x000fe20007f1e0ff */
[C---:B------:R-:W-:Y:S02]  /*1ac70*/  IMAD R180, R4.reuse, 0x116, RZ ;  /* 0x0000011604b47824 */ /* 0x040fe400078e02ff */
[----:B0-----:R-:W-:Y:S01]  /*1ac80*/  IMAD R68, R4, 0x89, RZ ;  /* 0x0000008904447824 */ /* 0x001fe200078e02ff */
[----:B------:R0:W-:Y:S04]  /*1ac90*/  STG.E.U16 [R200.64], R69 ;  /* 0x00000045c8007986 */ /* 0x0001e8000c101506 */
[----:B------:R-:W-:-:S02]  /*1aca0*/  LEA.HI.X.SX32 R177, R68, R3, 0x1, P0 ;  /* 0x0000000344b17211 */ /* 0x000fc400000f0eff */
[-C--:B------:R-:W-:Y:S01]  /*1acb0*/  IADD3 R68, P0, R181, R2.reuse, RZ ;  /* 0x00000002b5447210 */ /* 0x080fe20007f1e0ff */
[C---:B------:R-:W-:Y:S01]  /*1acc0*/  IMAD R182, R4.reuse, 0x8b, RZ ;  /* 0x0000008b04b67824 */ /* 0x040fe200078e02ff */
[----:B------:R-:W-:Y:S01]  /*1acd0*/  PRMT R181, R69, 0x7632, R181 ;  /* 0x0000763245b57816 */ /* 0x000fe200000000b5 */
[----:B------:R-:W-:Y:S01]  /*1ace0*/  IMAD R183, R4, 0x118, RZ ;  /* 0x0000011804b77824 */ /* 0x000fe200078e02ff */
[----:B0-----:R-:W-:Y:S02]  /*1acf0*/  LEA.HI.X.SX32 R69, R109, R3, 0x1, P0 ;  /* 0x000000036d457211 */ /* 0x001fe400000f0eff */
[----:B------:R-:W-:Y:S01]  /*1ad00*/  IADD3 R180, P0, R180, R2, RZ ;  /* 0x00000002b4b47210 */ /* 0x000fe20007f1e0ff */
[----:B------:R0:W-:Y:S01]  /*1ad10*/  STG.E.U16 [R208.64], R181 ;  /* 0x000000b5d0007986 */ /* 0x0001e2000c101506 */
[C---:B------:R-:W-:Y:S02]  /*1ad20*/  IMAD R186, R4.reuse, 0x11a, RZ ;  /* 0x0000011a04ba7824 */ /* 0x040fe400078e02ff */
[----:B------:R-:W-:-:S02]  /*1ad30*/  IMAD R109, R4, 0x8d, RZ ;  /* 0x0000008d046d7824 */ /* 0x000fc400078e02ff */
[----:B------:R-:W-:Y:S01]  /*1ad40*/  IMAD R184, R4, 0x11c, RZ ;  /* 0x0000011c04b87824 */ /* 0x000fe200078e02ff */
[-C--:B0-----:R-:W-:Y:S02]  /*1ad50*/  LEA.HI.X.SX32 R181, R182, R3.reuse, 0x1, P0 ;  /* 0x00000003b6b57211 */ /* 0x081fe400000f0eff */
[-C--:B------:R-:W-:Y:S01]  /*1ad60*/  IADD3 R182, P0, R183, R2.reuse, RZ ;  /* 0x00000002b7b67210 */ /* 0x080fe20007f1e0ff */
[----:B------:R0:W-:Y:S03]  /*1ad70*/  STG.E.U16 [R206.64], R54 ;  /* 0x00000036ce007986 */ /* 0x0001e6000c101506 */
[----:B------:R-:W-:Y:S02]  /*1ad80*/  LEA.HI.X.SX32 R183, R250, R3, 0x1, P0 ;  /* 0x00000003fab77211 */ /* 0x000fe400000f0eff */
[----:B------:R-:W-:Y:S01]  /*1ad90*/  IADD3 R186, P0, R186, R2, RZ ;  /* 0x00000002baba7210 */ /* 0x000fe20007f1e0ff */
[----:B------:R-:W-:-:S03]  /*1ada0*/  IMAD R188, R4, 0x11e, RZ ;  /* 0x0000011e04bc7824 */ /* 0x000fc600078e02ff */
[-C--:B------:R-:W-:Y:S02]  /*1adb0*/  LEA.HI.X.SX32 R187, R109, R3.reuse, 0x1, P0 ;  /* 0x000000036dbb7211 */ /* 0x080fe400000f0eff */
[----:B0-----:R-:W-:Y:S02]  /*1adc0*/  PRMT R54, R54, 0x7632, R54 ;  /* 0x0000763236367816 */ /* 0x001fe40000000036 */
[-C--:B------:R-:W-:Y:S01]  /*1add0*/  IADD3 R184, P0, R184, R2.reuse, RZ ;  /* 0x00000002b8b87210 */ /* 0x080fe20007f1e0ff */
[----:B------:R-:W-:Y:S02]  /*1ade0*/  IMAD R192, R4, 0x120, RZ ;  /* 0x0000012004c07824 */ /* 0x000fe400078e02ff */
[----:B------:R0:W-:Y:S01]  /*1adf0*/  STG.E.U16 [R198.64], R54 ;  /* 0x00000036c6007986 */ /* 0x0001e2000c101506 */
[----:B------:R-:W-:Y:S02]  /*1ae00*/  LEA.HI.X.SX32 R185, R234, R3, 0x1, P0 ;  /* 0x00000003eab97211 */ /* 0x000fe400000f0eff */
[----:B------:R-:W-:Y:S01]  /*1ae10*/  IADD3 R188, P0, R188, R2, RZ ;  /* 0x00000002bcbc7210 */ /* 0x000fe20007f1e0ff */
[----:B------:R-:W-:-:S02]  /*1ae20*/  IMAD R190, R4, 0x122, RZ ;  /* 0x0000012204be7824 */ /* 0x000fc400078e02ff */
[----:B0-----:R-:W-:Y:S01]  /*1ae30*/  IMAD R54, R4, 0x8f, RZ ;  /* 0x0000008f04367824 */ /* 0x001fe200078e02ff */
[----:B------:R0:W-:Y:S04]  /*1ae40*/  STG.E.U16 [R210.64], R118 ;  /* 0x00000076d2007986 */ /* 0x0001e8000c101506 */
[-C--:B------:R-:W-:Y:S02]  /*1ae50*/  LEA.HI.X.SX32 R189, R54, R3.reuse, 0x1, P0 ;  /* 0x0000000336bd7211 */ /* 0x080fe400000f0eff */
[----:B------:R-:W-:Y:S01]  /*1ae60*/  IADD3 R192, P0, R192, R2, RZ ;  /* 0x00000002c0c07210 */ /* 0x000fe20007f1e0ff */
[C---:B------:R-:W-:Y:S02]  /*1ae70*/  IMAD R54, R4.reuse, 0x91, RZ ;  /* 0x0000009104367824 */ /* 0x040fe400078e02ff */
[----:B------:R-:W-:Y:S01]  /*1ae80*/  IMAD R194, R4, 0x124, RZ ;  /* 0x0000012404c27824 */ /* 0x000fe200078e02ff */
[----:B------:R-:W-:-:S02]  /*1ae90*/  LEA.HI.X.SX32 R193, R5, R3, 0x1, P0 ;  /* 0x0000000305c17211 */ /* 0x000fc400000f0eff */
[----:B0-----:R-:W-:Y:S02]  /*1aea0*/  PRMT R118, R118, 0x7632, R118 ;  /* 0x0000763276767816 */ /* 0x001fe40000000076 */
[----:B------:R-:W-:-:S03]  /*1aeb0*/  IADD3 R190, P0, R190, R2, RZ ;  /* 0x00000002bebe7210 */ /* 0x000fc60007f1e0ff */
[----:B------:R0:W-:Y:S01]  /*1aec0*/  STG.E.U16 [R124.64], R118 ;  /* 0x000000767c007986 */ /* 0x0001e2000c101506 */
[-C--:B------:R-:W-:Y:S02]  /*1aed0*/  LEA.HI.X.SX32 R191, R54, R3.reuse, 0x1, P0 ;  /* 0x0000000336bf7211 */ /* 0x080fe400000f0eff */
[-C--:B------:R-:W-:Y:S01]  /*1aee0*/  IADD3 R194, P0, R194, R2.reuse, RZ ;  /* 0x00000002c2c27210 */ /* 0x080fe20007f1e0ff */
[C---:B------:R-:W-:Y:S02]  /*1aef0*/  IMAD R5, R4.reuse, 0x93, RZ ;  /* 0x0000009304057824 */ /* 0x040fe400078e02ff */
[C---:B------:R-:W-:Y:S01]  /*1af00*/  IMAD R54, R4.reuse, 0x128, RZ ;  /* 0x0000012804367824 */ /* 0x040fe200078e02ff */
[----:B------:R-:W-:Y:S01]  /*1af10*/  LEA.HI.X.SX32 R195, R233, R3, 0x1, P0 ;  /* 0x00000003e9c37211 */ /* 0x000fe200000f0eff */
[----:B0-----:R-:W-:Y:S01]  /*1af20*/  IMAD R124, R4, 0x126, RZ ;  /* 0x00000126047c7824 */ /* 0x001fe200078e02ff */
[----:B------:R0:W-:Y:S04]  /*1af30*/  STG.E.U16 [R126.64], R114 ;  /* 0x000000727e007986 */ /* 0x0001e8000c101506 */
[----:B------:R-:W-:Y:S01]  /*1af40*/  IADD3 R124, P0, R124, R2, RZ ;  /* 0x000000027c7c7210 */ /* 0x000fe20007f1e0ff */
[----:B------:R-:W-:-:S03]  /*1af50*/  IMAD R196, R4, 0x12a, RZ ;  /* 0x0000012a04c47824 */ /* 0x000fc600078e02ff */
[-C--:B------:R-:W-:Y:S02]  /*1af60*/  LEA.HI.X.SX32 R125, R5, R3.reuse, 0x1, P0 ;  /* 0x00000003057d7211 */ /* 0x080fe400000f0eff */
[-C--:B0-----:R-:W-:Y:S01]  /*1af70*/  IADD3 R126, P0, R54, R2.reuse, RZ ;  /* 0x00000002367e7210 */ /* 0x081fe20007f1e0ff */
[C---:B------:R-:W-:Y:S02]  /*1af80*/  IMAD R5, R4.reuse, 0x95, RZ ;  /* 0x0000009504057824 */ /* 0x040fe400078e02ff */
[----:B------:R-:W-:Y:S01]  /*1af90*/  IMAD R200, R4, 0x12c, RZ ;  /* 0x0000012c04c87824 */ /* 0x000fe200078e02ff */
[----:B------:R-:W-:Y:S02]  /*1afa0*/  LEA.HI.X.SX32 R127, R232, R3, 0x1, P0 ;  /* 0x00000003e87f7211 */ /* 0x000fe400000f0eff */
[----:B------:R-:W-:Y:S01]  /*1afb0*/  IADD3 R196, P0, R196, R2, RZ ;  /* 0x00000002c4c47210 */ /* 0x000fe20007f1e0ff */
[----:B------:R-:W-:-:S03]  /*1afc0*/  IMAD R198, R4, 0x12e, RZ ;  /* 0x0000012e04c67824 */ /* 0x000fc600078e02ff */
[-C--:B------:R-:W-:Y:S02]  /*1afd0*/  LEA.HI.X.SX32 R197, R5, R3.reuse, 0x1, P0 ;  /* 0x0000000305c57211 */ /* 0x080fe400000f0eff */
[-C--:B------:R-:W-:Y:S02]  /*1afe0*/  IADD3 R200, P0, R200, R2.reuse, RZ ;  /* 0x00000002c8c87210 */ /* 0x080fe40007f1e0ff */
[----:B------:R-:W-:Y:S01]  /*1aff0*/  PRMT R114, R114, 0x7632, R114 ;  /* 0x0000763272727816 */ /* 0x000fe20000000072 */
[C---:B------:R-:W-:Y:S01]  /*1b000*/  IMAD R5, R4.reuse, 0x97, RZ ;  /* 0x0000009704057824 */ /* 0x040fe200078e02ff */
[----:B------:R-:W-:Y:S01]  /*1b010*/  LEA.HI.X.SX32 R201, R221, R3, 0x1, P0 ;  /* 0x00000003ddc97211 */ /* 0x000fe200000f0eff */
[----:B------:R-:W-:Y:S01]  /*1b020*/  IMAD R202, R4, 0x130, RZ ;  /* 0x0000013004ca7824 */ /* 0x000fe200078e02ff */
[----:B------:R-:W-:Y:S01]  /*1b030*/  IADD3 R198, P0, R198, R2, RZ ;  /* 0x00000002c6c67210 */ /* 0x000fe20007f1e0ff */
[----:B------:R-:W-:Y:S01]  /*1b040*/  STG.E.U16 [R214.64], R114 ;  /* 0x00000072d6007986 */ /* 0x000fe2000c101506 */
[----:B------:R-:W-:-:S02]  /*1b050*/  IMAD R54, R4, 0x132, RZ ;  /* 0x0000013204367824 */ /* 0x000fc400078e02ff */
[-C--:B------:R-:W-:Y:S01]  /*1b060*/  LEA.HI.X.SX32 R199, R5, R3.reuse, 0x1, P0 ;  /* 0x0000000305c77211 */ /* 0x080fe200000f0eff */
[----:B------:R0:W-:Y:S01]  /*1b070*/  STG.E.U16 [R212.64], R66 ;  /* 0x00000042d4007986 */ /* 0x0001e2000c101506 */
[----:B------:R-:W-:Y:S01]  /*1b080*/  IADD3 R202, P0, R202, R2, RZ ;  /* 0x00000002caca7210 */ /* 0x000fe20007f1e0ff */
[C---:B------:R-:W-:Y:S02]  /*1b090*/  IMAD R5, R4.reuse, 0x99, RZ ;  /* 0x0000009904057824 */ /* 0x040fe400078e02ff */
[----:B------:R-:W-:Y:S01]  /*1b0a0*/  IMAD R109, R4, 0x134, RZ ;  /* 0x00000134046d7824 */ /* 0x000fe200078e02ff */
[----:B------:R-:W-:Y:S02]  /*1b0b0*/  LEA.HI.X.SX32 R203, R231, R3, 0x1, P0 ;  /* 0x00000003e7cb7211 */ /* 0x000fe400000f0eff */
[----:B0-----:R-:W-:-:S05]  /*1b0c0*/  PRMT R66, R66, 0x7632, R66 ;  /* 0x0000763242427816 */ /* 0x001fca0000000042 */
[----:B------:R0:W-:Y:S04]  /*1b0d0*/  STG.E.U16 [R122.64], R66 ;  /* 0x000000427a007986 */ /* 0x0001e8000c101506 */
[----:B------:R1:W-:Y:S01]  /*1b0e0*/  STG.E.U16 [R120.64], R106 ;  /* 0x0000006a78007986 */ /* 0x0003e2000c101506 */
[----:B0-----:R-:W-:-:S04]  /*1b0f0*/  IADD3 R122, P0, R54, R2, RZ ;  /* 0x00000002367a7210 */ /* 0x001fc80007f1e0ff */
[----:B------:R-:W-:Y:S02]  /*1b100*/  LEA.HI.X.SX32 R123, R5, R3, 0x1, P0 ;  /* 0x00000003057b7211 */ /* 0x000fe400000f0eff */
[----:B-1----:R-:W-:Y:S01]  /*1b110*/  IADD3 R120, P0, R109, R2, RZ ;  /* 0x000000026d787210 */ /* 0x002fe20007f1e0ff */
[----:B------:R-:W-:-:S03]  /*1b120*/  IMAD R66, R4, 0x136, RZ ;  /* 0x0000013604427824 */ /* 0x000fc600078e02ff */
[----:B------:R-:W-:Y:S01]  /*1b130*/  LEA.HI.X.SX32 R121, R220, R3, 0x1, P0 ;  /* 0x00000003dc797211 */ /* 0x000fe200000f0eff */
[----:B------:R-:W-:Y:S01]  /*1b140*/  STL.64 [R1], R122 ;  /* 0x0000007a01007387 */ /* 0x000fe20000100a00 */
[----:B------:R-:W-:-:S03]  /*1b150*/  IMAD R54, R4, 0x9b, RZ ;  /* 0x0000009b04367824 */ /* 0x000fc600078e02ff */
[----:B------:R0:W-:Y:S01]  /*1b160*/  STL.64 [R1+0x50], R120 ;  /* 0x0000507801007387 */ /* 0x0001e20000100a00 */
[----:B------:R-:W-:Y:S01]  /*1b170*/  IMAD R5, R4, 0x138, RZ ;  /* 0x0000013804057824 */ /* 0x000fe200078e02ff */
[----:B------:R-:W-:Y:S02]  /*1b180*/  PRMT R106, R106, 0x7632, R106 ;  /* 0x000076326a6a7816 */ /* 0x000fe4000000006a */
[----:B0-----:R-:W-:-:S04]  /*1b190*/  IADD3 R120, P0, R66, R2, RZ ;  /* 0x0000000242787210 */ /* 0x001fc80007f1e0ff */
[----:B------:R-:W-:-:S05]  /*1b1a0*/  LEA.HI.X.SX32 R121, R54, R3, 0x1, P0 ;  /* 0x0000000336797211 */ /* 0x000fca00000f0eff */
[----:B------:R0:W-:Y:S04]  /*1b1b0*/  STL.64 [R1+0x90], R120 ;  /* 0x0000907801007387 */ /* 0x0001e80000100a00 */
[----:B------:R1:W-:Y:S01]  /*1b1c0*/  STG.E.U16 [R8.64], R106 ;  /* 0x0000006a08007986 */ /* 0x0003e2000c101506 */
[----:B0-----:R-:W-:-:S04]  /*1b1d0*/  IADD3 R120, P0, R5, R2, RZ ;  /* 0x0000000205787210 */ /* 0x001fc80007f1e0ff */
[----:B------:R-:W-:Y:S01]  /*1b1e0*/  LEA.HI.X.SX32 R121, R229, R3, 0x1, P0 ;  /* 0x00000003e5797211 */ /* 0x000fe200000f0eff */
[C---:B-1----:R-:W-:Y:S02]  /*1b1f0*/  IMAD R9, R4.reuse, 0x13a, RZ ;  /* 0x0000013a04097824 */ /* 0x042fe400078e02ff */
[C---:B------:R-:W-:Y:S02]  /*1b200*/  IMAD R5, R4.reuse, 0x9d, RZ ;  /* 0x0000009d04057824 */ /* 0x040fe400078e02ff */
[----:B------:R0:W-:Y:S01]  /*1b210*/  STL.64 [R1+0x88], R120 ;  /* 0x0000887801007387 */ /* 0x0001e20000100a00 */
[----:B------:R-:W-:Y:S01]  /*1b220*/  IMAD R8, R4, 0x13c, RZ ;  /* 0x0000013c04087824 */ /* 0x000fe200078e02ff */
[----:B0-----:R-:W-:-:S04]  /*1b230*/  IADD3 R120, P0, R9, R2, RZ ;  /* 0x0000000209787210 */ /* 0x001fc80007f1e0ff */
[-C--:B------:R-:W-:Y:S02]  /*1b240*/  LEA.HI.X.SX32 R121, R5, R3.reuse, 0x1, P0 ;  /* 0x0000000305797211 */ /* 0x080fe400000f0eff */
[----:B------:R-:W-:Y:S01]  /*1b250*/  IADD3 R8, P0, R8, R2, RZ ;  /* 0x0000000208087210 */ /* 0x000fe20007f1e0ff */
[----:B------:R0:W-:Y:S03]  /*1b260*/  STG.E.U16 [R6.64], R62 ;  /* 0x0000003e06007986 */ /* 0x0001e6000c101506 */
[----:B------:R-:W-:Y:S01]  /*1b270*/  LEA.HI.X.SX32 R9, R227, R3, 0x1, P0 ;  /* 0x00000003e3097211 */ /* 0x000fe200000f0eff */
[----:B------:R-:W-:Y:S01]  /*1b280*/  STL.64 [R1+0x80], R120 ;  /* 0x0000807801007387 */ /* 0x000fe20000100a00 */
[----:B------:R-:W-:-:S03]  /*1b290*/  IMAD R5, R4, 0x9f, RZ ;  /* 0x0000009f04057824 */ /* 0x000fc600078e02ff */
[----:B------:R1:W-:Y:S01]  /*1b2a0*/  STL.64 [R1+0x78], R8 ;  /* 0x0000780801007387 */ /* 0x0003e20000100a00 */
[----:B0-----:R-:W-:Y:S01]  /*1b2b0*/  IMAD R6, R4, 0x13e, RZ ;  /* 0x0000013e04067824 */ /* 0x001fe200078e02ff */
[----:B------:R-:W-:Y:S01]  /*1b2c0*/  PRMT R62, R62, 0x7632, R62 ;  /* 0x000076323e3e7816 */ /* 0x000fe2000000003e */
[----:B------:R-:W-:Y:S01]  /*1b2d0*/  IMAD R7, R4, 0x140, RZ ;  /* 0x0000014004077824 */ /* 0x000fe200078e02ff */
[----:B------:R-:W-:Y:S02]  /*1b2e0*/  LDS.128 R120, [R252+0x1800] ;  /* 0x00180000fc787984 */ /* 0x000fe40000000c00 */
[----:B-1----:R-:W-:-:S04]  /*1b2f0*/  IADD3 R8, P0, R6, R2, RZ ;  /* 0x0000000206087210 */ /* 0x002fc80007f1e0ff */
[----:B------:R-:W-:-:S05]  /*1b300*/  LEA.HI.X.SX32 R9, R5, R3, 0x1, P0 ;  /* 0x0000000305097211 */ /* 0x000fca00000f0eff */
[----:B------:R0:W-:Y:S01]  /*1b310*/  STL.64 [R1+0x70], R8 ;  /* 0x0000700801007387 */ /* 0x0001e20000100a00 */
[----:B------:R-:W-:Y:S01]  /*1b320*/  IMAD R6, R4, 0x142, RZ ;  /* 0x0000014204067824 */ /* 0x000fe200078e02ff */
[----:B0-----:R-:W-:-:S04]  /*1b330*/  IADD3 R8, P0, R7, R2, RZ ;  /* 0x0000000207087210 */ /* 0x001fc80007f1e0ff */
[----:B------:R-:W-:Y:S01]  /*1b340*/  LEA.HI.X.SX32 R9, R228, R3, 0x1, P0 ;  /* 0x00000003e4097211 */ /* 0x000fe200000f0eff */
[C---:B------:R-:W-:Y:S02]  /*1b350*/  IMAD R7, R4.reuse, 0xa1, RZ ;  /* 0x000000a104077824 */ /* 0x040fe400078e02ff */
[----:B------:R-:W-:Y:S02]  /*1b360*/  IMAD R5, R4, 0x144, RZ ;  /* 0x0000014404057824 */ /* 0x000fe400078e02ff */
[----:B------:R0:W-:Y:S04]  /*1b370*/  STL.64 [R1+0x58], R8 ;  /* 0x0000580801007387 */ /* 0x0001e80000100a00 */
[----:B------:R1:W-:Y:S04]  /*1b380*/  STG.E.U16 [R16.64], R62 ;  /* 0x0000003e10007986 */ /* 0x0003e8000c101506 */
[----:B------:R2:W-:Y:S01]  /*1b390*/  STG.E.U16 [R140.64], R102 ;  /* 0x000000668c007986 */ /* 0x0005e2000c101506 */
[----:B0-----:R-:W-:Y:S01]  /*1b3a0*/  IADD3 R8, P0, R6, R2, RZ ;  /* 0x0000000206087210 */ /* 0x001fe20007f1e0ff */
[----:B------:R-:W-:-:S03]  /*1b3b0*/  IMAD R6, R4, 0x146, RZ ;  /* 0x0000014604067824 */ /* 0x000fc600078e02ff */
[-C--:B------:R-:W-:Y:S02]  /*1b3c0*/  LEA.HI.X.SX32 R9, R7, R3.reuse, 0x1, P0 ;  /* 0x0000000307097211 */ /* 0x080fe400000f0eff */
[----:B-1----:R-:W-:Y:S02]  /*1b3d0*/  IADD3 R16, P0, R5, R2, RZ ;  /* 0x0000000205107210 */ /* 0x002fe40007f1e0ff */
[----:B--2---:R-:W-:Y:S01]  /*1b3e0*/  PRMT R102, R102, 0x7632, R102 ;  /* 0x0000763266667816 */ /* 0x004fe20000000066 */
[----:B------:R-:W-:Y:S01]  /*1b3f0*/  IMAD R5, R4, 0xa3, RZ ;  /* 0x000000a304057824 */ /* 0x000fe200078e02ff */
[----:B------:R0:W-:Y:S01]  /*1b400*/  STL.64 [R1+0x48], R8 ;  /* 0x0000480801007387 */ /* 0x0001e20000100a00 */
[----:B------:R-:W-:-:S03]  /*1b410*/  LEA.HI.X.SX32 R17, R225, R3, 0x1, P0 ;  /* 0x00000003e1117211 */ /* 0x000fc600000f0eff */
[----:B------:R1:W-:Y:S01]  /*1b420*/  STG.E.U16 [R14.64], R102 ;  /* 0x000000660e007986 */ /* 0x0003e2000c101506 */
[C---:B------:R-:W-:Y:S02]  /*1b430*/  IMAD R7, R4.reuse, 0x14a, RZ ;  /* 0x0000014a04077824 */ /* 0x040fe400078e02ff */
[----:B0-----:R-:W-:Y:S01]  /*1b440*/  IMAD R8, R4, 0x148, RZ ;  /* 0x0000014804087824 */ /* 0x001fe200078e02ff */
[----:B-1----:R-:W-:-:S04]  /*1b450*/  IADD3 R14, P0, R6, R2, RZ ;  /* 0x00000002060e7210 */ /* 0x002fc80007f1e0ff */
        /* <DEDUP_REMOVED lines=25> */
[-C--:B------:R-:W-:Y:S02]  /*1b5f0*/  LEA.HI.X.SX32 R251, R223, R3.reuse, 0x1, P0 ;  /* 0x00000003dffb7211 */ /* 0x080fe400000f0eff */
[----:B------:R-:W-:Y:S01]  /*1b600*/  IADD3 R248, P0, R248, R2, RZ ;  /* 0x00000002f8f87210 */ /* 0x000fe20007f1e0ff */
[C---:B------:R-:W-:Y:S02]  /*1b610*/  IMAD R219, R4.reuse, 0xac, RZ ;  /* 0x000000ac04db7824 */ /* 0x040fe400078e02ff */
[----:B------:R-:W-:Y:S01]  /*1b620*/  IMAD R244, R4, 0x15a, RZ ;  /* 0x0000015a04f47824 */ /* 0x000fe200078e02ff */
[----:B------:R-:W-:-:S02]  /*1b630*/  LEA.HI.X.SX32 R249, R5, R3, 0x1, P0 ;  /* 0x0000000305f97211 */ /* 0x000fc400000f0eff */
        /* <DEDUP_REMOVED lines=16> */
[C---:B------:R-:W-:Y:S01]  /*1b740*/  IMAD R5, R4.reuse, 0xb1, RZ ;  /* 0x000000b104057824 */ /* 0x040fe200078e02ff */
[----:B------:R0:W-:Y:S01]  /*1b750*/  STG.E.U16 [R10.64], R98 ;  /* 0x000000620a007986 */ /* 0x0001e2000c101506 */
[----:B------:R-:W-:Y:S01]  /*1b760*/  IMAD R222, R4, 0x164, RZ ;  /* 0x0000016404de7824 */ /* 0x000fe200078e02ff */
[-C--:B------:R-:W-:Y:S02]  /*1b770*/  LEA.HI.X.SX32 R227, R219, R3.reuse, 0x1, P0 ;  /* 0x00000003dbe37211 */ /* 0x080fe400000f0eff */
[----:B------:R-:W-:Y:S01]  /*1b780*/  IADD3 R224, P0, R224, R2, RZ ;  /* 0x00000002e0e07210 */ /* 0x000fe20007f1e0ff */
[C---:B------:R-:W-:Y:S02]  /*1b790*/  IMAD R219, R4.reuse, 0xb2, RZ ;  /* 0x000000b204db7824 */ /* 0x040fe400078e02ff */
[----:B------:R-:W-:Y:S01]  /*1b7a0*/  IMAD R220, R4, 0x166, RZ ;  /* 0x0000016604dc7824 */ /* 0x000fe200078e02ff */
[----:B------:R-:W-:-:S02]  /*1b7b0*/  LEA.HI.X.SX32 R225, R5, R3, 0x1, P0 ;  /* 0x0000000305e17211 */ /* 0x000fc400000f0eff */
[----:B0-----:R-:W-:Y:S02]  /*1b7c0*/  PRMT R98, R98, 0x7632, R98 ;  /* 0x0000763262627816 */ /* 0x001fe40000000062 */
[-C--:B------:R-:W-:Y:S01]  /*1b7d0*/  IADD3 R222, P0, R222, R2.reuse, RZ ;  /* 0x00000002dede7210 */ /* 0x080fe20007f1e0ff */
[C---:B------:R-:W-:Y:S02]  /*1b7e0*/  IMAD R5, R4.reuse, 0xb3, RZ ;  /* 0x000000b304057824 */ /* 0x040fe400078e02ff */
[----:B------:R-:W-:Y:S01]  /*1b7f0*/  STG.E.U16 [R12.64], R98 ;  /* 0x000000620c007986 */ /* 0x000fe2000c101506 */
[----:B------:R-:W-:Y:S01]  /*1b800*/  LEA.HI.X.SX32 R223, R219, R3, 0x1, P0 ;  /* 0x00000003dbdf7211 */ /* 0x000fe200000f0eff */
[----:B------:R-:W-:Y:S02]  /*1b810*/  IMAD R218, R4, 0x168, RZ ;  /* 0x0000016804da7824 */ /* 0x000fe400078e02ff */
[----:B------:R0:W-:Y:S01]  /*1b820*/  STG.E.U16 [R22.64], R58 ;  /* 0x0000003a16007986 */ /* 0x0001e2000c101506 */
[----:B------:R-:W-:Y:S01]  /*1b830*/  IADD3 R220, P0, R220, R2, RZ ;  /* 0x00000002dcdc7210 */ /* 0x000fe20007f1e0ff */
[----:B------:R-:W-:-:S02]  /*1b840*/  IMAD R216, R4, 0xb4, RZ ;  /* 0x000000b404d87824 */ /* 0x000fc400078e02ff */
[----:B------:R-:W-:Y:S01]  /*1b850*/  IMAD R6, R4, 0x16a, RZ ;  /* 0x0000016a04067824 */ /* 0x000fe200078e02ff */
[----:B------:R-:W-:Y:S02]  /*1b860*/  LEA.HI.X.SX32 R221, R5, R3, 0x1, P0 ;  /* 0x0000000305dd7211 */ /* 0x000fe400000f0eff */
[----:B0-----:R-:W-:Y:S02]  /*1b870*/  PRMT R58, R58, 0x7632, R58 ;  /* 0x000076323a3a7816 */ /* 0x001fe4000000003a */
[----:B------:R-:W-:-:S03]  /*1b880*/  IADD3 R218, P0, R218, R2, RZ ;  /* 0x00000002dada7210 */ /* 0x000fc60007f1e0ff */
[----:B------:R-:W-:Y:S04]  /*1b890*/  STG.E.U16 [R18.64], R58 ;  /* 0x0000003a12007986 */ /* 0x000fe8000c101506 */
[----:B------:R0:W-:Y:S01]  /*1b8a0*/  STG.E.U16 [R138.64], R94 ;  /* 0x0000005e8a007986 */ /* 0x0001e2000c101506 */
[----:B------:R-:W-:Y:S01]  /*1b8b0*/  IMAD R5, R4, 0xb5, RZ ;  /* 0x000000b504057824 */ /* 0x000fe200078e02ff */
[-C--:B------:R-:W-:Y:S01]  /*1b8c0*/  LEA.HI.X.SX32 R219, R216, R3.reuse, 0x1, P0 ;  /* 0x00000003d8db7211 */ /* 0x080fe200000f0eff */
[----:B------:R-:W-:Y:S01]  /*1b8d0*/  IMAD R8, R4, 0x16c, RZ ;  /* 0x0000016c04087824 */ /* 0x000fe200078e02ff */
[----:B------:R-:W-:Y:S02]  /*1b8e0*/  IADD3 R6, P0, R6, R2, RZ ;  /* 0x0000000206067210 */ /* 0x000fe40007f1e0ff */
[----:B0-----:R-:W-:Y:S01]  /*1b8f0*/  PRMT R94, R94, 0x7632, R94 ;  /* 0x000076325e5e7816 */ /* 0x001fe2000000005e */
[----:B------:R-:W-:Y:S01]  /*1b900*/  IMAD R216, R4, 0xb6, RZ ;  /* 0x000000b604d87824 */ /* 0x000fe200078e02ff */
[----:B------:R-:W-:-:S03]  /*1b910*/  LEA.HI.X.SX32 R7, R5, R3, 0x1, P0 ;  /* 0x0000000305077211 */ /* 0x000fc600000f0eff */
[----:B------:R-:W-:Y:S01]  /*1b920*/  STG.E.U16 [R20.64], R94 ;  /* 0x0000005e14007986 */ /* 0x000fe2000c101506 */
[----:B------:R-:W-:-:S03]  /*1b930*/  IMAD R10, R4, 0x16e, RZ ;  /* 0x0000016e040a7824 */ /* 0x000fc600078e02ff */
[----:B------:R0:W-:Y:S01]  /*1b940*/  STG.E.U16 [R50.64], R90 ;  /* 0x0000005a32007986 */ /* 0x0001e2000c101506 */
[-C--:B------:R-:W-:Y:S01]  /*1b950*/  IADD3 R8, P0, R8, R2.reuse, RZ ;  /* 0x0000000208087210 */ /* 0x080fe20007f1e0ff */
[C---:B------:R-:W-:Y:S02]  /*1b960*/  IMAD R5, R4.reuse, 0xb7, RZ ;  /* 0x000000b704057824 */ /* 0x040fe400078e02ff */
[----:B------:R-:W-:Y:S01]  /*1b970*/  IMAD R12, R4, 0x170, RZ ;  /* 0x00000170040c7824 */ /* 0x000fe200078e02ff */
[----:B------:R-:W-:Y:S02]  /*1b980*/  LEA.HI.X.SX32 R9, R216, R3, 0x1, P0 ;  /* 0x00000003d8097211 */ /* 0x000fe400000f0eff */
[----:B0-----:R-:W-:Y:S02]  /*1b990*/  PRMT R90, R90, 0x7632, R90 ;  /* 0x000076325a5a7816 */ /* 0x001fe4000000005a */
[----:B------:R-:W-:-:S03]  /*1b9a0*/  IADD3 R10, P0, R10, R2, RZ ;  /* 0x000000020a0a7210 */ /* 0x000fc60007f1e0ff */
[----:B------:R-:W-:Y:S04]  /*1b9b0*/  STG.E.U16 [R46.64], R90 ;  /* 0x0000005a2e007986 */ /* 0x000fe8000c101506 */
[----:B------:R0:W-:Y:S01]  /*1b9c0*/  STG.E.U16 [R48.64], R86 ;  /* 0x0000005630007986 */ /* 0x0001e2000c101506 */
[----:B------:R-:W-:Y:S01]  /*1b9d0*/  LEA.HI.X.SX32 R11, R5, R3, 0x1, P0 ;  /* 0x00000003050b7211 */ /* 0x000fe200000f0eff */
[----:B------:R-:W-:Y:S02]  /*1b9e0*/  IMAD R216, R4, 0xb8, RZ ;  /* 0x000000b804d87824 */ /* 0x000fe400078e02ff */
[----:B------:R-:W-:Y:S01]  /*1b9f0*/  STL.64 [R1+0x40], R16 ;  /* 0x0000401001007387 */ /* 0x000fe20000100a00 */
[----:B------:R-:W-:-:S03]  /*1ba00*/  IADD3 R12, P0, R12, R2, RZ ;  /* 0x000000020c0c7210 */ /* 0x000fc60007f1e0ff */
[----:B------:R1:W-:Y:S01]  /*1ba10*/  STL.64 [R1+0x38], R14 ;  /* 0x0000380e01007387 */ /* 0x0003e20000100a00 */
[----:B0-----:R-:W-:Y:S01]  /*1ba20*/  PRMT R86, R86, 0x7632, R86 ;  /* 0x0000763256567816 */ /* 0x001fe20000000056 */
[----:B------:R-:W-:-:S04]  /*1ba30*/  IMAD R5, R4, 0xb9, RZ ;  /* 0x000000b904057824 */ /* 0x000fc800078e02ff */
[----:B------:R-:W-:Y:S01]  /*1ba40*/  STG.E.U16 [R44.64], R86 ;  /* 0x000000562c007986 */ /* 0x000fe2000c101506 */
[----:B-1----:R-:W-:-:S03]  /*1ba50*/  IMAD R14, R4, 0x172, RZ ;  /* 0x00000172040e7824 */ /* 0x002fc600078e02ff */
[----:B------:R0:W-:Y:S01]  /*1ba60*/  STG.E.U16 [R136.64], R82 ;  /* 0x0000005288007986 */ /* 0x0001e2000c101506 */
[----:B------:R-:W-:Y:S01]  /*1ba70*/  LEA.HI.X.SX32 R13, R216, R3, 0x1, P0 ;  /* 0x00000003d80d7211 */ /* 0x000fe200000f0eff */
[----:B------:R-:W-:Y:S01]  /*1ba80*/  IMAD R16, R4, 0x174, RZ ;  /* 0x0000017404107824 */ /* 0x000fe200078e02ff */
[----:B------:R-:W-:Y:S01]  /*1ba90*/  IADD3 R14, P0, R14, R2, RZ ;  /* 0x000000020e0e7210 */ /* 0x000fe20007f1e0ff */
[----:B------:R-:W-:Y:S01]  /*1baa0*/  STL.64 [R1+0x560], R228 ;  /* 0x000560e401007387 */ /* 0x000fe20000100a00 */
[----:B0-----:R-:W-:-:S03]  /*1bab0*/  PRMT R82, R82, 0x7632, R82 ;  /* 0x0000763252527816 */ /* 0x001fc60000000052 */
[----:B------:R-:W-:Y:S01]  /*1bac0*/  STL.64 [R1+0x568], R230 ;  /* 0x000568e601007387 */ /* 0x000fe20000100a00 */
[----:B------:R-:W-:Y:S01]  /*1bad0*/  LEA.HI.X.SX32 R15, R5, R3, 0x1, P0 ;  /* 0x00000003050f7211 */ /* 0x000fe200000f0eff */
[C---:B------:R-:W-:Y:S02]  /*1bae0*/  IMAD R216, R4.reuse, 0xba, RZ ;  /* 0x000000ba04d87824 */ /* 0x040fe400078e02ff */
[----:B------:R-:W-:Y:S01]  /*1baf0*/  STG.E.U16 [R42.64], R82 ;  /* 0x000000522a007986 */ /* 0x000fe2000c101506 */
[----:B------:R-:W-:Y:S01]  /*1bb00*/  IMAD R18, R4, 0x176, RZ ;  /* 0x0000017604127824 */ /* 0x000fe200078e02ff */
[----:B------:R-:W-:Y:S02]  /*1bb10*/  IADD3 R16, P0, R16, R2, RZ ;  /* 0x0000000210107210 */ /* 0x000fe40007f1e0ff */
[----:B------:R-:W-:Y:S04]  /*1bb20*/  STL.64 [R1+0x570], R232 ;  /* 0x000570e801007387 */ /* 0x000fe80000100a00 */
[----:B------:R0:W-:Y:S04]  /*1bb30*/  STG.E.U16 [R40.64], R78 ;  /* 0x0000004e28007986 */ /* 0x0001e8000c101506 */
[----:B------:R1:W-:Y:S04]  /*1bb40*/  STL.64 [R1+0x578], R234 ;  /* 0x000578ea01007387 */ /* 0x0003e80000100a00 */
[----:B------:R-:W-:Y:S01]  /*1bb50*/  STL.64 [R1+0x580], R236 ;  /* 0x000580ec01007387 */ /* 0x000fe20000100a00 */
[----:B0-----:R-:W-:-:S03]  /*1bb60*/  PRMT R78, R78, 0x7632, R78 ;  /* 0x000076324e4e7816 */ /* 0x001fc6000000004e */
[----:B------:R-:W-:Y:S01]  /*1bb70*/  STL.64 [R1+0x588], R238 ;  /* 0x000588ee01007387 */ /* 0x000fe20000100a00 */
[----:B------:R-:W-:Y:S01]  /*1bb80*/  IMAD R5, R4, 0xbb, RZ ;  /* 0x000000bb04057824 */ /* 0x000fe200078e02ff */
[-C--:B------:R-:W-:Y:S02]  /*1bb90*/  LEA.HI.X.SX32 R17, R216, R3.reuse, 0x1, P0 ;  /* 0x00000003d8117211 */ /* 0x080fe400000f0eff */
[----:B------:R-:W-:Y:S01]  /*1bba0*/  STL.64 [R1+0x590], R250 ;  /* 0x000590fa01007387 */ /* 0x000fe20000100a00 */
[----:B------:R-:W-:Y:S01]  /*1bbb0*/  IMAD R20, R4, 0x178, RZ ;  /* 0x0000017804147824 */ /* 0x000fe200078e02ff */
[----:B------:R-:W-:Y:S02]  /*1bbc0*/  IADD3 R18, P0, R18, R2, RZ ;  /* 0x0000000212127210 */ /* 0x000fe40007f1e0ff */
[----:B------:R-:W-:Y:S04]  /*1bbd0*/  STL.64 [R1+0x598], R248 ;  /* 0x000598f801007387 */ /* 0x000fe80000100a00 */
[----:B------:R-:W-:Y:S04]  /*1bbe0*/  STL.64 [R1+0x5a0], R246 ;  /* 0x0005a0f601007387 */ /* 0x000fe80000100a00 */
[----:B------:R-:W-:Y:S04]  /*1bbf0*/  STG.E.U16 [R38.64], R78 ;  /* 0x0000004e26007986 */ /* 0x000fe8000c101506 */
[----:B------:R0:W-:Y:S04]  /*1bc00*/  STG.E.U16 [R36.64], R74 ;  /* 0x0000004a24007986 */ /* 0x0001e8000c101506 */
[----:B-1----:R-:W2:Y:S01]  /*1bc10*/  LDL.LU.64 R234, [R1] ;  /* 0x0000000001ea7983 */ /* 0x002ea20000300a00 */
[----:B------:R-:W-:-:S03]  /*1bc20*/  LEA.HI.X.SX32 R19, R5, R3, 0x1, P0 ;  /* 0x0000000305137211 */ /* 0x000fc600000f0eff */
[----:B------:R-:W2:Y:S01]  /*1bc30*/  LDL.LU.64 R228, [R1+0x50] ;  /* 0x0000500001e47983 */ /* 0x000ea20000300a00 */
[----:B------:R-:W-:Y:S01]  /*1bc40*/  IMAD R216, R4, 0xbc, RZ ;  /* 0x000000bc04d87824 */ /* 0x000fe200078e02ff */
[----:B0-----:R-:W-:Y:S01]  /*1bc50*/  PRMT R74, R74, 0x7632, R74 ;  /* 0x000076324a4a7816 */ /* 0x001fe2000000004a */
[----:B------:R-:W-:Y:S01]  /*1bc60*/  IMAD R22, R4, 0x17a, RZ ;  /* 0x0000017a04167824 */ /* 0x000fe200078e02ff */
[----:B------:R-:W-:-:S03]  /*1bc70*/  IADD3 R20, P0, R20, R2, RZ ;  /* 0x0000000214147210 */ /* 0x000fc60007f1e0ff */
[----:B------:R0:W-:Y:S01]  /*1bc80*/  STG.E.U16 [R30.64], R74 ;  /* 0x0000004a1e007986 */ /* 0x0001e2000c101506 */
[----:B------:R-:W-:Y:S01]  /*1bc90*/  IMAD R23, R4, 0xbd, RZ ;  /* 0x000000bd04177824 */ /* 0x000fe200078e02ff */
[-C--:B------:R-:W-:Y:S02]  /*1bca0*/  LEA.HI.X.SX32 R21, R216, R3.reuse, 0x1, P0 ;  /* 0x00000003d8157211 */ /* 0x080fe400000f0eff */
[----:B------:R1:W-:Y:S01]  /*1bcb0*/  STG.E.U16 [R34.64], R70 ;  /* 0x0000004622007986 */ /* 0x0003e2000c101506 */
[----:B------:R-:W-:Y:S01]  /*1bcc0*/  IADD3 R22, P0, R22, R2, RZ ;  /* 0x0000000216167210 */ /* 0x000fe20007f1e0ff */
[C---:B------:R-:W-:Y:S02]  /*1bcd0*/  IMAD R216, R4.reuse, 0xbe, RZ ;  /* 0x000000be04d87824 */ /* 0x040fe400078e02ff */
[----:B0-----:R-:W-:Y:S01]  /*1bce0*/  IMAD R30, R4, 0x17c, RZ ;  /* 0x0000017c041e7824 */ /* 0x001fe200078e02ff */
[----:B-1----:R-:W-:Y:S01]  /*1bcf0*/  PRMT R70, R70, 0x7632, R70 ;  /* 0x0000763246467816 */ /* 0x002fe20000000046 */
[----:B------:R-:W-:Y:S01]  /*1bd00*/  IMAD R31, R4, 0x17e, RZ ;  /* 0x0000017e041f7824 */ /* 0x000fe200078e02ff */
[----:B------:R-:W-:-:S03]  /*1bd10*/  LEA.HI.X.SX32 R23, R23, R3, 0x1, P0 ;  /* 0x0000000317177211 */ /* 0x000fc600000f0eff */
[----:B------:R0:W-:Y:S04]  /*1bd20*/  STG.E.U16 [R32.64], R70 ;  /* 0x0000004620007986 */ /* 0x0001e8000c101506 */
[----:B------:R1:W-:Y:S01]  /*1bd30*/  STG.E.U16 [R28.64], R55 ;  /* 0x000000371c007986 */ /* 0x0003e2000c101506 */
[----:B------:R-:W-:Y:S01]  /*1bd40*/  PRMT R5, R55, 0x7632, R5 ;  /* 0x0000763237057816 */ /* 0x000fe20000000005 */
[C---:B------:R-:W-:Y:S02]  /*1bd50*/  IMAD R34, R4.reuse, 0x182, RZ ;  /* 0x0000018204227824 */ /* 0x040fe400078e02ff */
[----:B0-----:R-:W-:Y:S01]  /*1bd60*/  IMAD R32, R4, 0xbf, RZ ;  /* 0x000000bf04207824 */ /* 0x001fe200078e02ff */
[----:B-1----:R-:W-:Y:S01]  /*1bd70*/  IADD3 R28, P0, R30, R2, RZ ;  /* 0x000000021e1c7210 */ /* 0x002fe20007f1e0ff */
[----:B------:R-:W-:-:S03]  /*1bd80*/  IMAD R33, R4, 0x180, RZ ;  /* 0x0000018004217824 */ /* 0x000fc600078e02ff */
[----:B------:R-:W-:Y:S02]  /*1bd90*/  LEA.HI.X.SX32 R29, R216, R3, 0x1, P0 ;  /* 0x00000003d81d7211 */ /* 0x000fe400000f0eff */
[----:B------:R-:W-:Y:S01]  /*1bda0*/  IADD3 R30, P0, R31, R2, RZ ;  /* 0x000000021f1e7210 */ /* 0x000fe20007f1e0ff */
[----:B------:R-:W-:-:S03]  /*1bdb0*/  IMAD R216, R4, 0xc0, RZ ;  /* 0x000000c004d87824 */ /* 0x000fc600078e02ff */
[-C--:B------:R-:W-:Y:S02]  /*1bdc0*/  LEA.HI.X.SX32 R31, R32, R3.reuse, 0x1, P0 ;  /* 0x00000003201f7211 */ /* 0x080fe400000f0eff */
[-C--:B------:R-:W-:Y:S01]  /*1bdd0*/  IADD3 R32, P0, R33, R2.reuse, RZ ;  /* 0x0000000221207210 */ /* 0x080fe20007f1e0ff */
[----:B------:R0:W-:Y:S01]  /*1bde0*/  STG.E.U16 [R134.64], R5 ;  /* 0x0000000586007986 */ /* 0x0001e2000c101506 */
[----:B------:R-:W-:Y:S02]  /*1bdf0*/  IMAD R40, R4, 0x184, RZ ;  /* 0x0000018404287824 */ /* 0x000fe400078e02ff */
[----:B------:R-:W-:Y:S01]  /*1be00*/  LEA.HI.X.SX32 R33, R216, R3, 0x1, P0 ;  /* 0x00000003d8217211 */ /* 0x000fe200000f0eff */
[----:B------:R1:W-:Y:S01]  /*1be10*/  STG.E.U16 [R26.64], R119 ;  /* 0x000000771a007986 */ /* 0x0003e2000c101506 */
[----:B------:R-:W-:Y:S01]  /*1be20*/  IADD3 R34, P0, R34, R2, RZ ;  /* 0x0000000222227210 */ /* 0x000fe20007f1e0ff */
[C---:B------:R-:W-:Y:S02]  /*1be30*/  IMAD R216, R4.reuse, 0xc2, RZ ;  /* 0x000000c204d87824 */ /* 0x040fe400078e02ff */
[C---:B------:R-:W-:Y:S01]  /*1be40*/  IMAD R42, R4.reuse, 0x186, RZ ;  /* 0x00000186042a7824 */ /* 0x040fe200078e02ff */
[----:B0-----:R-:W-:Y:S01]  /*1be50*/  PRMT R5, R119, 0x7632, R5 ;  /* 0x0000763277057816 */ /* 0x001fe20000000005 */
[----:B-1----:R-:W-:-:S04]  /*1be60*/  IMAD R26, R4, 0xc1, RZ ;  /* 0x000000c1041a7824 */ /* 0x002fc800078e02ff */
[----:B------:R-:W-:Y:S01]  /*1be70*/  STG.E.U16 [R132.64], R5 ;  /* 0x0000000584007986 */ /* 0x000fe2000c101506 */
[-C--:B------:R-:W-:Y:S02]  /*1be80*/  LEA.HI.X.SX32 R35, R26, R3.reuse, 0x1, P0 ;  /* 0x000000031a237211 */ /* 0x080fe400000f0eff */
[-C--:B------:R-:W-:Y:S01]  /*1be90*/  IADD3 R40, P0, R40, R2.reuse, RZ ;  /* 0x0000000228287210 */ /* 0x080fe20007f1e0ff */
[----:B------:R0:W-:Y:S01]  /*1bea0*/  STG.E.U16 [R24.64], R115 ;  /* 0x0000007318007986 */ /* 0x0001e2000c101506 */
[----:B------:R-:W-:Y:S02]  /*1beb0*/  IMAD R48, R4, 0x188, RZ ;  /* 0x0000018804307824 */ /* 0x000fe400078e02ff */
[----:B------:R-:W-:Y:S02]  /*1bec0*/  LEA.HI.X.SX32 R41, R216, R3, 0x1, P0 ;  /* 0x00000003d8297211 */ /* 0x000fe400000f0eff */
[----:B------:R-:W-:Y:S01]  /*1bed0*/  IADD3 R42, P0, R42, R2, RZ ;  /* 0x000000022a2a7210 */ /* 0x000fe20007f1e0ff */
[----:B------:R-:W-:-:S02]  /*1bee0*/  IMAD R216, R4, 0xc4, RZ ;  /* 0x000000c404d87824 */ /* 0x000fc400078e02ff */
[C---:B0-----:R-:W-:Y:S01]  /*1bef0*/  IMAD R24, R4.reuse, 0xc3, RZ ;  /* 0x000000c304187824 */ /* 0x041fe200078e02ff */
[----:B------:R-:W-:Y:S01]  /*1bf00*/  PRMT R5, R115, 0x7632, R5 ;  /* 0x0000763273057816 */ /* 0x000fe20000000005 */
[----:B------:R-:W-:-:S03]  /*1bf10*/  IMAD R50, R4, 0x18a, RZ ;  /* 0x0000018a04327824 */ /* 0x000fc600078e02ff */
[-C--:B------:R-:W-:Y:S02]  /*1bf20*/  LEA.HI.X.SX32 R43, R24, R3.reuse, 0x1, P0 ;  /* 0x00000003182b7211 */ /* 0x080fe400000f0eff */
[-C--:B------:R-:W-:Y:S01]  /*1bf30*/  IADD3 R48, P0, R48, R2.reuse, RZ ;  /* 0x0000000230307210 */ /* 0x080fe20007f1e0ff */
[C---:B------:R-:W-:Y:S01]  /*1bf40*/  IMAD R24, R4.reuse, 0xc5, RZ ;  /* 0x000000c504187824 */ /* 0x040fe200078e02ff */
[----:B------:R0:W-:Y:S01]  /*1bf50*/  STG.E.U16 [R110.64], R5 ;  /* 0x000000056e007986 */ /* 0x0001e2000c101506 */
[----:B------:R-:W-:Y:S01]  /*1bf60*/  IMAD R66, R4, 0x18c, RZ ;  /* 0x0000018c04427824 */ /* 0x000fe200078e02ff */
[-C--:B------:R-:W-:Y:S02]  /*1bf70*/  LEA.HI.X.SX32 R49, R216, R3.reuse, 0x1, P0 ;  /* 0x00000003d8317211 */ /* 0x080fe400000f0eff */
[----:B------:R-:W-:Y:S01]  /*1bf80*/  IADD3 R50, P0, R50, R2, RZ ;  /* 0x0000000232327210 */ /* 0x000fe20007f1e0ff */
[C---:B------:R-:W-:Y:S01]  /*1bf90*/  IMAD R216, R4.reuse, 0xc6, RZ ;  /* 0x000000c604d87824 */ /* 0x040fe200078e02ff */
[----:B------:R1:W-:Y:S01]  /*1bfa0*/  STG.E.U16 [R144.64], R67 ;  /* 0x0000004390007986 */ /* 0x0003e2000c101506 */
[----:B------:R-:W-:Y:S01]  /*1bfb0*/  IMAD R62, R4, 0x18e, RZ ;  /* 0x0000018e043e7824 */ /* 0x000fe200078e02ff */
[----:B------:R-:W-:-:S02]  /*1bfc0*/  LEA.HI.X.SX32 R51, R24, R3, 0x1, P0 ;  /* 0x0000000318337211 */ /* 0x000fc400000f0eff */
[----:B0-----:R-:W-:Y:S02]  /*1bfd0*/  PRMT R5, R67, 0x7632, R5 ;  /* 0x0000763243057816 */ /* 0x001fe40000000005 */
[----:B------:R-:W-:-:S03]  /*1bfe0*/  IADD3 R66, P0, R66, R2, RZ ;  /* 0x0000000242427210 */ /* 0x000fc60007f1e0ff */
[----:B------:R0:W-:Y:S01]  /*1bff0*/  STG.E.U16 [R52.64], R5 ;  /* 0x0000000534007986 */ /* 0x0001e2000c101506 */
[----:B------:R-:W-:Y:S01]  /*1c000*/  IMAD R24, R4, 0xc7, RZ ;  /* 0x000000c704187824 */ /* 0x000fe200078e02ff */
[----:B-1----:R-:W-:Y:S01]  /*1c010*/  LEA.HI.X.SX32 R67, R216, R3, 0x1, P0 ;  /* 0x00000003d8437211 */ /* 0x002fe200000f0eff */
[----:B------:R-:W-:Y:S01]  /*1c020*/  IMAD R106, R4, 0x190, RZ ;  /* 0x00000190046a7824 */ /* 0x000fe200078e02ff */
[----:B------:R-:W-:Y:S01]  /*1c030*/  IADD3 R62, P0, R62, R2, RZ ;  /* 0x000000023e3e7210 */ /* 0x000fe20007f1e0ff */
[----:B------:R-:W-:Y:S01]  /*1c040*/  STG.E.U16 [R142.64], R107 ;  /* 0x0000006b8e007986 */ /* 0x000fe2000c101506 */
[----:B0-----:R-:W-:Y:S01]  /*1c050*/  PRMT R5, R107, 0x7632, R5 ;  /* 0x000076326b057816 */ /* 0x001fe20000000005 */
[----:B------:R-:W-:-:S04]  /*1c060*/  IMAD R216, R4, 0xc8, RZ ;  /* 0x000000c804d87824 */ /* 0x000fc800078e02ff */
[----:B------:R0:W-:Y:S01]  /*1c070*/  STG.E.U16 [R116.64], R5 ;  /* 0x0000000574007986 */ /* 0x0001e2000c101506 */
[----:B------:R-:W-:-:S03]  /*1c080*/  IMAD R102, R4, 0x192, RZ ;  /* 0x0000019204667824 */ /* 0x000fc600078e02ff */
[----:B------:R1:W-:Y:S01]  /*1c090*/  STG.E.U16 [R146.64], R63 ;  /* 0x0000003f92007986 */ /* 0x0003e2000c101506 */
[C---:B------:R-:W-:Y:S02]  /*1c0a0*/  IMAD R110, R4.reuse, 0x194, RZ ;  /* 0x00000194046e7824 */ /* 0x040fe400078e02ff */
[C---:B------:R-:W-:Y:S02]  /*1c0b0*/  IMAD R25, R4.reuse, 0x196, RZ ;  /* 0x0000019604197824 */ /* 0x040fe400078e02ff */
[C---:B------:R-:W-:Y:S02]  /*1c0c0*/  IMAD R98, R4.reuse, 0x198, RZ ;  /* 0x0000019804627824 */ /* 0x040fe400078e02ff */
[C---:B------:R-:W-:Y:S01]  /*1c0d0*/  IMAD R114, R4.reuse, 0x1a0, RZ ;  /* 0x000001a004727824 */ /* 0x040fe200078e02ff */
[----:B0-----:R-:W-:Y:S01]  /*1c0e0*/  PRMT R5, R63, 0x7632, R5 ;  /* 0x000076323f057816 */ /* 0x001fe20000000005 */
[C---:B------:R-:W-:Y:S02]  /*1c0f0*/  IMAD R132, R4.reuse, 0x1a4, RZ ;  /* 0x000001a404847824 */ /* 0x040fe400078e02ff */
[----:B------:R-:W-:Y:S01]  /*1c100*/  IMAD R136, R4, 0x1aa, RZ ;  /* 0x000001aa04887824 */ /* 0x000fe200078e02ff */
[----:B-1----:R-:W-:Y:S01]  /*1c110*/  LEA.HI.X.SX32 R63, R24, R3, 0x1, P0 ;  /* 0x00000003183f7211 */ /* 0x002fe200000f0eff */
[----:B------:R-:W-:Y:S01]  /*1c120*/  IMAD R134, R4, 0x1a8, RZ ;  /* 0x000001a804867824 */ /* 0x000fe200078e02ff */
[----:B------:R-:W-:Y:S01]  /*1c130*/  IADD3 R106, P0, R106, R2, RZ ;  /* 0x000000026a6a7210 */ /* 0x000fe20007f1e0ff */
[----:B------:R-:W-:-:S02]  /*1c140*/  IMAD R24, R4, 0xc9, RZ ;  /* 0x000000c904187824 */ /* 0x000fc400078e02ff */
[----:B------:R-:W-:Y:S01]  /*1c150*/  IMAD R138, R4, 0x1ac, RZ ;  /* 0x000001ac048a7824 */ /* 0x000fe200078e02ff */
[----:B------:R-:W-:Y:S01]  /*1c160*/  LEA.HI.X.SX32 R107, R216, R3, 0x1, P0 ;  /* 0x00000003d86b7211 */ /* 0x000fe200000f0eff */
[----:B------:R-:W-:Y:S01]  /*1c170*/  IMAD R140, R4, 0x1ae, RZ ;  /* 0x000001ae048c7824 */ /* 0x000fe200078e02ff */
[----:B------:R-:W-:Y:S01]  /*1c180*/  IADD3 R102, P0, R102, R2, RZ ;  /* 0x0000000266667210 */ /* 0x000fe20007f1e0ff */
[----:B------:R0:W-:Y:S01]  /*1c190*/  STG.E.U16 [R112.64], R5 ;  /* 0x0000000570007986 */ /* 0x0001e2000c101506 */
[----:B------:R-:W-:-:S03]  /*1c1a0*/  IMAD R216, R4, 0xca, RZ ;  /* 0x000000ca04d87824 */ /* 0x000fc600078e02ff */
[----:B------:R1:W-:Y:S01]  /*1c1b0*/  STG.E.U16 [R148.64], R103 ;  /* 0x0000006794007986 */ /* 0x0003e2000c101506 */
[C---:B------:R-:W-:Y:S02]  /*1c1c0*/  IMAD R36, R4.reuse, 0xd7, RZ ;  /* 0x000000d704247824 */ /* 0x040fe400078e02ff */
[C---:B------:R-:W-:Y:S02]  /*1c1d0*/  IMAD R142, R4.reuse, 0x1b0, RZ ;  /* 0x000001b0048e7824 */ /* 0x040fe400078e02ff */
[----:B------:R-:W-:Y:S01]  /*1c1e0*/  IMAD R44, R4, 0xd9, RZ ;  /* 0x000000d9042c7824 */ /* 0x000fe200078e02ff */
[----:B------:R-:W-:Y:S01]  /*1c1f0*/  LOP3.LUT R233, R108, 0x40, RZ, 0x3c, !PT ;  /* 0x000000406ce97812 */ /* 0x000fe200078e3cff */
[C---:B------:R-:W-:Y:S01]  /*1c200*/  IMAD R144, R4.reuse, 0x1b2, RZ ;  /* 0x000001b204907824 */ /* 0x040fe200078e02ff */
[----:B0-----:R-:W-:Y:S01]  /*1c210*/  PRMT R5, R103, 0x7632, R5 ;  /* 0x0000763267057816 */ /* 0x001fe20000000005 */
[----:B------:R-:W-:Y:S01]  /*1c220*/  IMAD R52, R4, 0xdb, RZ ;  /* 0x000000db04347824 */ /* 0x000fe200078e02ff */
[----:B------:R-:W-:Y:S01]  /*1c230*/  LOP3.LUT R231, R108, 0x60, RZ, 0x3c, !PT ;  /* 0x000000606ce77812 */ /* 0x000fe200078e3cff */
[----:B------:R-:W-:Y:S01]  /*1c240*/  LDS.128 R116, [R108+0x1800] ;  /* 0x001800006c747984 */ /* 0x000fe20000000c00 */
[----:B-1----:R-:W-:-:S02]  /*1c250*/  LEA.HI.X.SX32 R103, R24, R3, 0x1, P0 ;  /* 0x0000000318677211 */ /* 0x002fc400000f0eff */
[-C--:B------:R-:W-:Y:S01]  /*1c260*/  IADD3 R110, P0, R110, R2.reuse, RZ ;  /* 0x000000026e6e7210 */ /* 0x080fe20007f1e0ff */
[----:B------:R0:W-:Y:S01]  /*1c270*/  STG.E.U16 [R64.64], R5 ;  /* 0x0000000540007986 */ /* 0x0001e2000c101506 */
[----:B------:R-:W-:Y:S02]  /*1c280*/  IMAD R24, R4, 0xcb, RZ ;  /* 0x000000cb04187824 */ /* 0x000fe400078e02ff */
[-C--:B------:R-:W-:Y:S01]  /*1c290*/  LEA.HI.X.SX32 R111, R216, R3.reuse, 0x1, P0 ;  /* 0x00000003d86f7211 */ /* 0x080fe200000f0eff */
[C---:B------:R-:W-:Y:S01]  /*1c2a0*/  IMAD R216, R4.reuse, 0xcc, RZ ;  /* 0x000000cc04d87824 */ /* 0x040fe200078e02ff */
[----:B0-----:R-:W-:Y:S01]  /*1c2b0*/  IADD3 R64, P0, R25, R2, RZ ;  /* 0x0000000219407210 */ /* 0x001fe20007f1e0ff */
[----:B------:R-:W-:Y:S01]  /*1c2c0*/  IMAD R25, R4, 0x19a, RZ ;  /* 0x0000019a04197824 */ /* 0x000fe200078e02ff */
[----:B------:R-:W-:Y:S02]  /*1c2d0*/  PRMT R5, R99, 0x7632, R5 ;  /* 0x0000763263057816 */ /* 0x000fe40000000005 */
[----:B------:R-:W-:-:S02]  /*1c2e0*/  LEA.HI.X.SX32 R65, R24, R3, 0x1, P0 ;  /* 0x0000000318417211 */ /* 0x000fc400000f0eff */
[-C--:B------:R-:W-:Y:S01]  /*1c2f0*/  IADD3 R98, P0, R98, R2.reuse, RZ ;  /* 0x0000000262627210 */ /* 0x080fe20007f1e0ff */
[----:B------:R0:W-:Y:S01]  /*1c300*/  STG.E.U16 [R150.64], R99 ;  /* 0x0000006396007986 */ /* 0x0001e2000c101506 */
[C---:B------:R-:W-:Y:S02]  /*1c310*/  IMAD R24, R4.reuse, 0xcd, RZ ;  /* 0x000000cd04187824 */ /* 0x040fe400078e02ff */
[----:B------:R-:W-:Y:S01]  /*1c320*/  IMAD R112, R4, 0x19c, RZ ;  /* 0x0000019c04707824 */ /* 0x000fe200078e02ff */
[----:B------:R1:W-:Y:S01]  /*1c330*/  STG.E.U16 [R104.64], R5 ;  /* 0x0000000568007986 */ /* 0x0003e2000c101506 */
[-C--:B0-----:R-:W-:Y:S02]  /*1c340*/  LEA.HI.X.SX32 R99, R216, R3.reuse, 0x1, P0 ;  /* 0x00000003d8637211 */ /* 0x081fe400000f0eff */
[----:B-1----:R-:W-:Y:S01]  /*1c350*/  IADD3 R104, P0, R25, R2, RZ ;  /* 0x0000000219687210 */ /* 0x002fe20007f1e0ff */
[C---:B------:R-:W-:Y:S01]  /*1c360*/  IMAD R216, R4.reuse, 0xce, RZ ;  /* 0x000000ce04d87824 */ /* 0x040fe200078e02ff */
[----:B------:R-:W-:Y:S01]  /*1c370*/  PRMT R5, R59, 0x7632, R5 ;  /* 0x000076323b057816 */ /* 0x000fe20000000005 */
[----:B------:R-:W-:Y:S01]  /*1c380*/  IMAD R25, R4, 0x19e, RZ ;  /* 0x0000019e04197824 */ /* 0x000fe200078e02ff */
[----:B------:R-:W-:-:S02]  /*1c390*/  LEA.HI.X.SX32 R105, R24, R3, 0x1, P0 ;  /* 0x0000000318697211 */ /* 0x000fc400000f0eff */
[----:B------:R-:W-:Y:S01]  /*1c3a0*/  IADD3 R112, P0, R112, R2, RZ ;  /* 0x0000000270707210 */ /* 0x000fe20007f1e0ff */
[----:B------:R-:W-:Y:S01]  /*1c3b0*/  STG.E.U16 [R152.64], R59 ;  /* 0x0000003b98007986 */ /* 0x000fe2000c101506 */
[----:B------:R-:W-:Y:S02]  /*1c3c0*/  IMAD R24, R4, 0xcf, RZ ;  /* 0x000000cf04187824 */ /* 0x000fe400078e02ff */
[----:B------:R-:W-:Y:S01]  /*1c3d0*/  LEA.HI.X.SX32 R113, R216, R3, 0x1, P0 ;  /* 0x00000003d8717211 */ /* 0x000fe200000f0eff */
[----:B------:R0:W-:Y:S01]  /*1c3e0*/  STG.E.U16 [R60.64], R5 ;  /* 0x000000053c007986 */ /* 0x0001e2000c101506 */
[----:B------:R-:W-:-:S03]  /*1c3f0*/  IMAD R216, R4, 0xd0, RZ ;  /* 0x000000d004d87824 */ /* 0x000fc600078e02ff */
[----:B------:R-:W-:Y:S01]  /*1c400*/  STG.E.U16 [R154.64], R95 ;  /* 0x0000005f9a007986 */ /* 0x000fe2000c101506 */
[-C--:B0-----:R-:W-:Y:S01]  /*1c410*/  IADD3 R60, P0, R25, R2.reuse, RZ ;  /* 0x00000002193c7210 */ /* 0x081fe20007f1e0ff */
[----:B------:R-:W-:Y:S01]  /*1c420*/  IMAD R25, R4, 0x1a2, RZ ;  /* 0x000001a204197824 */ /* 0x000fe200078e02ff */
[----:B------:R-:W-:Y:S02]  /*1c430*/  PRMT R5, R95, 0x7632, R5 ;  /* 0x000076325f057816 */ /* 0x000fe40000000005 */
[-C--:B------:R-:W-:Y:S02]  /*1c440*/  LEA.HI.X.SX32 R61, R24, R3.reuse, 0x1, P0 ;  /* 0x00000003183d7211 */ /* 0x080fe400000f0eff */
[-C--:B------:R-:W-:Y:S01]  /*1c450*/  IADD3 R114, P0, R114, R2.reuse, RZ ;  /* 0x0000000272727210 */ /* 0x080fe20007f1e0ff */
[----:B------:R0:W-:Y:S01]  /*1c460*/  STG.E.U16 [R100.64], R5 ;  /* 0x0000000564007986 */ /* 0x0001e2000c101506 */
[----:B------:R-:W-:Y:S02]  /*1c470*/  IMAD R24, R4, 0xd1, RZ ;  /* 0x000000d104187824 */ /* 0x000fe400078e02ff */
[----:B------:R-:W-:Y:S01]  /*1c480*/  LEA.HI.X.SX32 R115, R216, R3, 0x1, P0 ;  /* 0x00000003d8737211 */ /* 0x000fe200000f0eff */
[C---:B------:R-:W-:Y:S01]  /*1c490*/  IMAD R216, R4.reuse, 0xd2, RZ ;  /* 0x000000d204d87824 */ /* 0x040fe200078e02ff */
[----:B0-----:R-:W-:Y:S01]  /*1c4a0*/  IADD3 R100, P0, R25, R2, RZ ;  /* 0x0000000219647210 */ /* 0x001fe20007f1e0ff */
[----:B------:R-:W-:Y:S01]  /*1c4b0*/  IMAD R25, R4, 0x1a6, RZ ;  /* 0x000001a604197824 */ /* 0x000fe200078e02ff */
[----:B------:R-:W-:-:S02]  /*1c4c0*/  PRMT R5, R91, 0x7632, R5 ;  /* 0x000076325b057816 */ /* 0x000fc40000000005 */
[-C--:B------:R-:W-:Y:S02]  /*1c4d0*/  LEA.HI.X.SX32 R101, R24, R3.reuse, 0x1, P0 ;  /* 0x0000000318657211 */ /* 0x080fe400000f0eff */
[-C--:B------:R-:W-:Y:S01]  /*1c4e0*/  IADD3 R132, P0, R132, R2.reuse, RZ ;  /* 0x0000000284847210 */ /* 0x080fe20007f1e0ff */
[----:B------:R-:W-:Y:S01]  /*1c4f0*/  STG.E.U16 [R156.64], R91 ;  /* 0x0000005b9c007986 */ /* 0x000fe2000c101506 */
[----:B------:R-:W-:Y:S02]  /*1c500*/  IMAD R24, R4, 0xd3, RZ ;  /* 0x000000d304187824 */ /* 0x000fe400078e02ff */
[----:B------:R-:W-:Y:S01]  /*1c510*/  LEA.HI.X.SX32 R133, R216, R3, 0x1, P0 ;  /* 0x00000003d8857211 */ /* 0x000fe200000f0eff */
[----:B------:R0:W-:Y:S01]  /*1c520*/  STG.E.U16 [R96.64], R5 ;  /* 0x0000000560007986 */ /* 0x0001e2000c101506 */
[----:B------:R-:W-:Y:S01]  /*1c530*/  IMAD R216, R4, 0xd4, RZ ;  /* 0x000000d404d87824 */ /* 0x000fe200078e02ff */
[----:B0-----:R-:W-:-:S04]  /*1c540*/  IADD3 R96, P0, R25, R2, RZ ;  /* 0x0000000219607210 */ /* 0x001fc80007f1e0ff */
[----:B------:R-:W-:Y:S02]  /*1c550*/  LEA.HI.X.SX32 R97, R24, R3, 0x1, P0 ;  /* 0x0000000318617211 */ /* 0x000fe400000f0eff */
[----:B------:R-:W-:Y:S01]  /*1c560*/  IADD3 R134, P0, R134, R2, RZ ;  /* 0x0000000286867210 */ /* 0x000fe20007f1e0ff */
[----:B------:R-:W-:-:S03]  /*1c570*/  IMAD R24, R4, 0xd5, RZ ;  /* 0x000000d504187824 */ /* 0x000fc600078e02ff */
[----:B------:R-:W-:Y:S02]  /*1c580*/  LEA.HI.X.SX32 R135, R216, R3, 0x1, P0 ;  /* 0x00000003d8877211 */ /* 0x000fe400000f0eff */
[----:B------:R-:W-:Y:S01]  /*1c590*/  IADD3 R136, P0, R136, R2, RZ ;  /* 0x0000000288887210 */ /* 0x000fe20007f1e0ff */
[----:B------:R-:W-:-:S03]  /*1c5a0*/  IMAD R216, R4, 0xd6, RZ ;  /* 0x000000d604d87824 */ /* 0x000fc600078e02ff */
[-C--:B------:R-:W-:Y:S02]  /*1c5b0*/  LEA.HI.X.SX32 R137, R24, R3.reuse, 0x1, P0 ;  /* 0x0000000318897211 */ /* 0x080fe400000f0eff */
[-C--:B------:R-:W-:Y:S01]  /*1c5c0*/  IADD3 R138, P0, R138, R2.reuse, RZ ;  /* 0x000000028a8a7210 */ /* 0x080fe20007f1e0ff */
[----:B------:R-:W0:Y:S03]  /*1c5d0*/  LDS.128 R24, [R108] ;  /* 0x000000006c187984 */ /* 0x000e260000000c00 */
[----:B------:R-:W-:Y:S02]  /*1c5e0*/  LEA.HI.X.SX32 R139, R216, R3, 0x1, P0 ;  /* 0x00000003d88b7211 */ /* 0x000fe400000f0eff */
[----:B------:R-:W-:Y:S02]  /*1c5f0*/  IADD3 R140, P0, R140, R2, RZ ;  /* 0x000000028c8c7210 */ /* 0x000fe40007f1e0ff */
[----:B------:R-:W-:-:S02]  /*1c600*/  PRMT R5, R87, 0x7632, R5 ;  /* 0x0000763257057816 */ /* 0x000fc40000000005 */
[-C--:B------:R-:W-:Y:S02]  /*1c610*/  LEA.HI.X.SX32 R141, R36, R3.reuse, 0x1, P0 ;  /* 0x00000003248d7211 */ /* 0x080fe400000f0eff */
[----:B------:R-:W1:Y:S01]  /*1c620*/  LDS.128 R36, [R252] ;  /* 0x00000000fc247984 */ /* 0x000e620000000c00 */
[----:B------:R-:W-:Y:S01]  /*1c630*/  IMAD R216, R4, 0xd8, RZ ;  /* 0x000000d804d87824 */ /* 0x000fe200078e02ff */
[-C--:B------:R-:W-:Y:S02]  /*1c640*/  IADD3 R142, P0, R142, R2.reuse, RZ ;  /* 0x000000028e8e7210 */ /* 0x080fe40007f1e0ff */
[----:B------:R-:W-:Y:S04]  /*1c650*/  STG.E.U16 [R158.64], R87 ;  /* 0x000000579e007986 */ /* 0x000fe8000c101506 */
[----:B------:R4:W-:Y:S01]  /*1c660*/  STG.E.U16 [R56.64], R5 ;  /* 0x0000000538007986 */ /* 0x0009e2000c101506 */
[-C--:B------:R-:W-:Y:S01]  /*1c670*/  LEA.HI.X.SX32 R143, R216, R3.reuse, 0x1, P0 ;  /* 0x00000003d88f7211 */ /* 0x080fe200000f0eff */
[----:B------:R-:W-:Y:S01]  /*1c680*/  IMAD R146, R4, 0x1b4, RZ ;  /* 0x000001b404927824 */ /* 0x000fe200078e02ff */
[-C--:B------:R-:W-:Y:S01]  /*1c690*/  IADD3 R144, P0, R144, R2.reuse, RZ ;  /* 0x0000000290907210 */ /* 0x080fe20007f1e0ff */
[----:B------:R-:W-:Y:S01]  /*1c6a0*/  STG.E.U16 [R160.64], R83 ;  /* 0x00000053a0007986 */ /* 0x000fe2000c101506 */
[C---:B------:R-:W-:Y:S01]  /*1c6b0*/  IMAD R216, R4.reuse, 0xda, RZ ;  /* 0x000000da04d87824 */ /* 0x040fe200078e02ff */
[----:B----4-:R-:W-:Y:S01]  /*1c6c0*/  PRMT R5, R83, 0x7632, R5 ;  /* 0x0000763253057816 */ /* 0x010fe20000000005 */
[----:B------:R-:W-:Y:S01]  /*1c6d0*/  IMAD R148, R4, 0x1b6, RZ ;  /* 0x000001b604947824 */ /* 0x000fe200078e02ff */
[----:B------:R-:W-:Y:S01]  /*1c6e0*/  LEA.HI.X.SX32 R145, R44, R3, 0x1, P0 ;  /* 0x000000032c917211 */ /* 0x000fe200000f0eff */
[----:B------:R-:W-:Y:S01]  /*1c6f0*/  IMAD R150, R4, 0x1b8, RZ ;  /* 0x000001b804967824 */ /* 0x000fe200078e02ff */
[----:B------:R-:W-:Y:S01]  /*1c700*/  LDS.128 R56, [R108+0x800] ;  /* 0x000800006c387984 */ /* 0x000fe20000000c00 */
[----:B------:R-:W-:-:S03]  /*1c710*/  IADD3 R146, P0, R146, R2, RZ ;  /* 0x0000000292927210 */ /* 0x000fc60007f1e0ff */
[----:B------:R4:W-:Y:S01]  /*1c720*/  STG.E.U16 [R92.64], R5 ;  /* 0x000000055c007986 */ /* 0x0009e2000c101506 */
[----:B------:R-:W-:-:S03]  /*1c730*/  LEA.HI.X.SX32 R147, R216, R3, 0x1, P0 ;  /* 0x00000003d8937211 */ /* 0x000fc600000f0eff */
[----:B------:R-:W-:Y:S01]  /*1c740*/  STG.E.U16 [R162.64], R79 ;  /* 0x0000004fa2007986 */ /* 0x000fe2000c101506 */
[----:B------:R-:W-:-:S03]  /*1c750*/  IADD3 R148, P0, R148, R2, RZ ;  /* 0x0000000294947210 */ /* 0x000fc60007f1e0ff */
[----:B------:R-:W0:Y:S01]  /*1c760*/  LDS.128 R44, [R233] ;  /* 0x00000000e92c7984 */ /* 0x000e220000000c00 */
[----:B----4-:R-:W-:Y:S01]  /*1c770*/  PRMT R5, R79, 0x7632, R5 ;  /* 0x000076324f057816 */ /* 0x010fe20000000005 */
[----:B------:R-:W-:Y:S02]  /*1c780*/  IMAD R152, R4, 0x1ba, RZ ;  /* 0x000001ba04987824 */ /* 0x000fe400078e02ff */
[----:B------:R-:W-:Y:S04]  /*1c790*/  LDS.128 R92, [R231+0x1000] ;  /* 0x00100000e75c7984 */ /* 0x000fe80000000c00 */
[----:B------:R4:W-:Y:S01]  /*1c7a0*/  STG.E.U16 [R88.64], R5 ;  /* 0x0000000558007986 */ /* 0x0009e2000c101506 */
[----:B------:R-:W-:-:S03]  /*1c7b0*/  LEA.HI.X.SX32 R149, R52, R3, 0x1, P0 ;  /* 0x0000000334957211 */ /* 0x000fc600000f0eff */
[----:B------:R-:W-:Y:S01]  /*1c7c0*/  STG.E.U16 [R164.64], R75 ;  /* 0x0000004ba4007986 */ /* 0x000fe2000c101506 */
[----:B------:R-:W-:Y:S01]  /*1c7d0*/  IMAD R216, R4, 0xdc, RZ ;  /* 0x000000dc04d87824 */ /* 0x000fe200078e02ff */
[----:B----4-:R-:W-:Y:S02]  /*1c7e0*/  PRMT R5, R75, 0x7632, R5 ;  /* 0x000076324b057816 */ /* 0x010fe40000000005 */
[----:B------:R-:W4:Y:S01]  /*1c7f0*/  LDS.128 R52, [R231] ;  /* 0x00000000e7347984 */ /* 0x000f220000000c00 */
[----:B------:R-:W-:-:S03]  /*1c800*/  IADD3 R150, P0, R150, R2, RZ ;  /* 0x0000000296967210 */ /* 0x000fc60007f1e0ff */
[----:B------:R1:W-:Y:S01]  /*1c810*/  STG.E.U16 [R84.64], R5 ;  /* 0x0000000554007986 */ /* 0x0003e2000c101506 */
[----:B------:R-:W-:-:S03]  /*1c820*/  LEA.HI.X.SX32 R151, R216, R3, 0x1, P0 ;  /* 0x00000003d8977211 */ /* 0x000fc600000f0eff */
[----:B------:R-:W-:Y:S01]  /*1c830*/  STG.E.U16 [R166.64], R71 ;  /* 0x00000047a6007986 */ /* 0x000fe2000c101506 */
[C---:B------:R-:W-:Y:S02]  /*1c840*/  IMAD R154, R4.reuse, 0x1bc, RZ ;  /* 0x000001bc049a7824 */ /* 0x040fe400078e02ff */
[C---:B------:R-:W-:Y:S01]  /*1c850*/  IMAD R156, R4.reuse, 0x1be, RZ ;  /* 0x000001be049c7824 */ /* 0x040fe200078e02ff */
[----:B------:R-:W-:Y:S01]  /*1c860*/  LDS.128 R88, [R233+0x1000] ;  /* 0x00100000e9587984 */ /* 0x000fe20000000c00 */
[----:B-1----:R-:W-:Y:S01]  /*1c870*/  PRMT R5, R71, 0x7632, R5 ;  /* 0x0000763247057816 */ /* 0x002fe20000000005 */
[----:B------:R-:W-:Y:S01]  /*1c880*/  IMAD R158, R4, 0x1c0, RZ ;  /* 0x000001c0049e7824 */ /* 0x000fe200078e02ff */
[----:B------:R-:W-:Y:S01]  /*1c890*/  IADD3 R152, P0, R152, R2, RZ ;  /* 0x0000000298987210 */ /* 0x000fe20007f1e0ff */
[C---:B------:R-:W-:Y:S01]  /*1c8a0*/  IMAD R160, R4.reuse, 0x1c2, RZ ;  /* 0x000001c204a07824 */ /* 0x040fe200078e02ff */
[----:B------:R-:W-:Y:S04]  /*1c8b0*/  LDS.128 R84, [R108+0x1000] ;  /* 0x001000006c547984 */ /* 0x000fe80000000c00 */
[----:B------:R1:W-:Y:S01]  /*1c8c0*/  STG.E.U16 [R168.64], R5 ;  /* 0x00000005a8007986 */ /* 0x0003e2000c101506 */
[----:B------:R-:W-:-:S03]  /*1c8d0*/  IMAD R216, R4, 0xde, RZ ;  /* 0x000000de04d87824 */ /* 0x000fc600078e02ff */
[----:B0-----:R0:W-:Y:S01]  /*1c8e0*/  STG.E.U16 [R80.64], R24 ;  /* 0x0000001850007986 */ /* 0x0011e2000c101506 */
[C---:B------:R-:W-:Y:S02]  /*1c8f0*/  IMAD R162, R4.reuse, 0x1c4, RZ ;  /* 0x000001c404a27824 */ /* 0x040fe400078e02ff */
[C---:B------:R-:W-:Y:S01]  /*1c900*/  IMAD R164, R4.reuse, 0x1c6, RZ ;  /* 0x000001c604a47824 */ /* 0x040fe200078e02ff */
[----:B------:R-:W-:Y:S01]  /*1c910*/  LDS.128 R80, [R233+0x800] ;  /* 0x00080000e9507984 */ /* 0x000fe20000000c00 */
[----:B-1----:R-:W-:Y:S01]  /*1c920*/  IMAD R5, R4, 0xdd, RZ ;  /* 0x000000dd04057824 */ /* 0x002fe200078e02ff */
[----:B0-----:R-:W-:-:S04]  /*1c930*/  PRMT R24, R24, 0x7632, R24 ;  /* 0x0000763218187816 */ /* 0x001fc80000000018 */
[-C--:B------:R-:W-:Y:S02]  /*1c940*/  LEA.HI.X.SX32 R153, R5, R3.reuse, 0x1, P0 ;  /* 0x0000000305997211 */ /* 0x080fe400000f0eff */
[-C--:B------:R-:W-:Y:S01]  /*1c950*/  IADD3 R154, P0, R154, R2.reuse, RZ ;  /* 0x000000029a9a7210 */ /* 0x080fe20007f1e0ff */
[----:B------:R-:W-:Y:S01]  /*1c960*/  STG.E.U16 [R130.64], R24 ;  /* 0x0000001882007986 */ /* 0x000fe2000c101506 */
[----:B------:R-:W-:Y:S02]  /*1c970*/  IMAD R5, R4, 0xdf, RZ ;  /* 0x000000df04057824 */ /* 0x000fe400078e02ff */
[-C--:B------:R-:W-:Y:S01]  /*1c980*/  LEA.HI.X.SX32 R155, R216, R3.reuse, 0x1, P0 ;  /* 0x00000003d89b7211 */ /* 0x080fe200000f0eff */
[----:B------:R0:W-:Y:S01]  /*1c990*/  STG.E.U16 [R128.64], R36 ;  /* 0x0000002480007986 */ /* 0x0001e2000c101506 */
[-C--:B------:R-:W-:Y:S01]  /*1c9a0*/  IADD3 R156, P0, R156, R2.reuse, RZ ;  /* 0x000000029c9c7210 */ /* 0x080fe20007f1e0ff */
[C---:B------:R-:W-:Y:S02]  /*1c9b0*/  IMAD R216, R4.reuse, 0xe0, RZ ;  /* 0x000000e004d87824 */ /* 0x040fe400078e02ff */
[C---:B------:R-:W-:Y:S01]  /*1c9c0*/  IMAD R166, R4.reuse, 0x1c8, RZ ;  /* 0x000001c804a67824 */ /* 0x040fe200078e02ff */
[-C--:B------:R-:W-:Y:S01]  /*1c9d0*/  LEA.HI.X.SX32 R157, R5, R3.reuse, 0x1, P0 ;  /* 0x00000003059d7211 */ /* 0x080fe200000f0eff */
[----:B------:R-:W-:Y:S01]  /*1c9e0*/  IMAD R168, R4, 0x1ca, RZ ;  /* 0x000001ca04a87824 */ /* 0x000fe200078e02ff */
[----:B0-----:R-:W-:Y:S01]  /*1c9f0*/  PRMT R36, R36, 0x7632, R36 ;  /* 0x0000763224247816 */ /* 0x001fe20000000024 */
[----:B------:R-:W-:Y:S01]  /*1ca00*/  IMAD R217, R4, 0xf0, RZ ;  /* 0x000000f004d97824 */ /* 0x000fe200078e02ff */
[----:B------:R-:W-:Y:S01]  /*1ca10*/  IADD3 R158, P0, R158, R2, RZ ;  /* 0x000000029e9e7210 */ /* 0x000fe20007f1e0ff */
[C---:B------:R-:W-:Y:S01]  /*1ca20*/  IMAD R109, R4.reuse, 0x1e2, RZ ;  /* 0x000001e2046d7824 */ /* 0x040fe200078e02ff */
[----:B------:R-:W-:Y:S04]  /*1ca30*/  LDS.128 R128, [R231+0x1800] ;  /* 0x00180000e7807984 */ /* 0x000fe80000000c00 */
[----:B------:R-:W-:Y:S04]  /*1ca40*/  STG.E.U16 [R76.64], R36 ;  /* 0x000000244c007986 */ /* 0x000fe8000c101506 */
[----:B------:R-:W0:Y:S01]  /*1ca50*/  LDS.128 R76, [R252+0x800] ;  /* 0x00080000fc4c7984 */ /* 0x000e220000000c00 */
[----:B------:R-:W-:Y:S01]  /*1ca60*/  IMAD R5, R4, 0xe1, RZ ;  /* 0x000000e104057824 */ /* 0x000fe200078e02ff */
[----:B------:R-:W-:-:S02]  /*1ca70*/  LEA.HI.X.SX32 R159, R216, R3, 0x1, P0 ;  /* 0x00000003d89f7211 */ /* 0x000fc400000f0eff */
[-C--:B------:R-:W-:Y:S01]  /*1ca80*/  IADD3 R160, P0, R160, R2.reuse, RZ ;  /* 0x00000002a0a07210 */ /* 0x080fe20007f1e0ff */
[----:B------:R-:W-:Y:S01]  /*1ca90*/  IMAD R216, R4, 0xe2, RZ ;  /* 0x000000e204d87824 */ /* 0x000fe200078e02ff */
[----:B------:R1:W-:Y:S02]  /*1caa0*/  STG.E.U16 [R170.64], R44 ;  /* 0x0000002caa007986 */ /* 0x0003e4000c101506 */
[----:B------:R-:W-:Y:S02]  /*1cab0*/  LEA.HI.X.SX32 R161, R5, R3, 0x1, P0 ;  /* 0x0000000305a17211 */ /* 0x000fe400000f0eff */
[----:B------:R-:W-:Y:S01]  /*1cac0*/  IADD3 R162, P0, R162, R2, RZ ;  /* 0x00000002a2a27210 */ /* 0x000fe20007f1e0ff */
[----:B------:R-:W-:-:S03]  /*1cad0*/  IMAD R5, R4, 0xe3, RZ ;  /* 0x000000e304057824 */ /* 0x000fc600078e02ff */
[-C--:B------:R-:W-:Y:S02]  /*1cae0*/  LEA.HI.X.SX32 R163, R216, R3.reuse, 0x1, P0 ;  /* 0x00000003d8a37211 */ /* 0x080fe400000f0eff */
[----:B-1----:R-:W-:Y:S02]  /*1caf0*/  PRMT R44, R44, 0x7632, R44 ;  /* 0x000076322c2c7816 */ /* 0x002fe4000000002c */
[----:B------:R-:W-:Y:S01]  /*1cb00*/  IADD3 R164, P0, R164, R2, RZ ;  /* 0x00000002a4a47210 */ /* 0x000fe20007f1e0ff */
[----:B------:R-:W-:Y:S02]  /*1cb10*/  IMAD R216, R4, 0xe4, RZ ;  /* 0x000000e404d87824 */ /* 0x000fe400078e02ff */
[----:B------:R-:W-:Y:S01]  /*1cb20*/  STG.E.U16 [R172.64], R44 ;  /* 0x0000002cac007986 */ /* 0x000fe2000c101506 */
[----:B------:R-:W-:-:S03]  /*1cb30*/  LEA.HI.X.SX32 R165, R5, R3, 0x1, P0 ;  /* 0x0000000305a57211 */ /* 0x000fc600000f0eff */
[----:B----4-:R1:W-:Y:S01]  /*1cb40*/  STG.E.U16 [R72.64], R52 ;  /* 0x0000003448007986 */ /* 0x0103e2000c101506 */
[----:B------:R-:W-:-:S03]  /*1cb50*/  IADD3 R166, P0, R166, R2, RZ ;  /* 0x00000002a6a67210 */ /* 0x000fc60007f1e0ff */
[----:B------:R-:W4:Y:S01]  /*1cb60*/  LDS.128 R72, [R231+0x800] ;  /* 0x00080000e7487984 */ /* 0x000f220000000c00 */
[----:B------:R-:W-:Y:S01]  /*1cb70*/  IMAD R5, R4, 0xe5, RZ ;  /* 0x000000e504057824 */ /* 0x000fe200078e02ff */
[-C--:B------:R-:W-:Y:S01]  /*1cb80*/  LEA.HI.X.SX32 R167, R216, R3.reuse, 0x1, P0 ;  /* 0x00000003d8a77211 */ /* 0x080fe200000f0eff */
[----:B------:R-:W-:Y:S01]  /*1cb90*/  IMAD R170, R4, 0x1cc, RZ ;  /* 0x000001cc04aa7824 */ /* 0x000fe200078e02ff */
[-C--:B------:R-:W-:Y:S01]  /*1cba0*/  IADD3 R168, P0, R168, R2.reuse, RZ ;  /* 0x00000002a8a87210 */ /* 0x080fe20007f1e0ff */
[----:B------:R-:W-:Y:S01]  /*1cbb0*/  IMAD R216, R4, 0xe6, RZ ;  /* 0x000000e604d87824 */ /* 0x000fe200078e02ff */
[----:B-1----:R-:W-:Y:S01]  /*1cbc0*/  PRMT R52, R52, 0x7632, R52 ;  /* 0x0000763234347816 */ /* 0x002fe20000000034 */
[----:B------:R-:W-:Y:S01]  /*1cbd0*/  IMAD R172, R4, 0x1ce, RZ ;  /* 0x000001ce04ac7824 */ /* 0x000fe200078e02ff */
[----:B------:R-:W-:Y:S02]  /*1cbe0*/  LEA.HI.X.SX32 R169, R5, R3, 0x1, P0 ;  /* 0x0000000305a97211 */ /* 0x000fe400000f0eff */
[----:B------:R-:W-:Y:S01]  /*1cbf0*/  IADD3 R170, P0, R170, R2, RZ ;  /* 0x00000002aaaa7210 */ /* 0x000fe20007f1e0ff */
[----:B------:R1:W-:Y:S01]  /*1cc00*/  STG.E.U16 [R174.64], R52 ;  /* 0x00000034ae007986 */ /* 0x0003e2000c101506 */
[----:B------:R-:W-:-:S02]  /*1cc10*/  IMAD R5, R4, 0xe7, RZ ;  /* 0x000000e704057824 */ /* 0x000fc400078e02ff */
[-C--:B------:R-:W-:Y:S01]  /*1cc20*/  LEA.HI.X.SX32 R171, R216, R3.reuse, 0x1, P0 ;  /* 0x00000003d8ab7211 */ /* 0x080fe200000f0eff */
[----:B------:R0:W-:Y:S01]  /*1cc30*/  STG.E.U16 [R178.64], R56 ;  /* 0x00000038b2007986 */ /* 0x0001e2000c101506 */
[-C--:B------:R-:W-:Y:S01]  /*1cc40*/  IADD3 R172, P0, R172, R2.reuse, RZ ;  /* 0x00000002acac7210 */ /* 0x080fe20007f1e0ff */
[C---:B------:R-:W-:Y:S02]  /*1cc50*/  IMAD R216, R4.reuse, 0xe8, RZ ;  /* 0x000000e804d87824 */ /* 0x040fe400078e02ff */
[----:B-1----:R-:W-:Y:S01]  /*1cc60*/  IMAD R174, R4, 0x1d0, RZ ;  /* 0x000001d004ae7824 */ /* 0x002fe200078e02ff */
[----:B0-----:R-:W-:Y:S02]  /*1cc70*/  PRMT R56, R56, 0x7632, R56 ;  /* 0x0000763238387816 */ /* 0x001fe40000000038 */
[----:B------:R-:W-:Y:S02]  /*1cc80*/  LEA.HI.X.SX32 R173, R5, R3, 0x1, P0 ;  /* 0x0000000305ad7211 */ /* 0x000fe400000f0eff */
[----:B------:R-:W-:Y:S01]  /*1cc90*/  IADD3 R174, P0, R174, R2, RZ ;  /* 0x00000002aeae7210 */ /* 0x000fe20007f1e0ff */
[----:B------:R0:W-:Y:S04]  /*1cca0*/  STG.E.U16 [R176.64], R56 ;  /* 0x00000038b0007986 */ /* 0x0001e8000c101506 */
[----:B------:R1:W-:Y:S01]  /*1ccb0*/  STG.E.U16 [R68.64], R76 ;  /* 0x0000004c44007986 */ /* 0x0003e2000c101506 */
[----:B------:R-:W-:-:S03]  /*1ccc0*/  IMAD R5, R4, 0xe9, RZ ;  /* 0x000000e904057824 */ /* 0x000fc600078e02ff */
[----:B------:R1:W2:Y:S01]  /*1ccd0*/  LDS.128 R68, [R252+0x1000] ;  /* 0x00100000fc447984 */ /* 0x0002a20000000c00 */
[----:B0-----:R-:W-:Y:S01]  /*1cce0*/  IMAD R176, R4, 0x1d2, RZ ;  /* 0x000001d204b07824 */ /* 0x001fe200078e02ff */
[-C--:B------:R-:W-:Y:S01]  /*1ccf0*/  LEA.HI.X.SX32 R175, R216, R3.reuse, 0x1, P0 ;  /* 0x00000003d8af7211 */ /* 0x080fe200000f0eff */
[----:B------:R-:W-:Y:S01]  /*1cd00*/  IMAD R178, R4, 0x1d4, RZ ;  /* 0x000001d404b27824 */ /* 0x000fe200078e02ff */
[----:B------:R-:W3:Y:S01]  /*1cd10*/  LDL.LU R56, [R1+0x1dc] ;  /* 0x0001dc0001387983 */ /* 0x000ee20000300800 */
[----:B-1----:R-:W-:Y:S02]  /*1cd20*/  PRMT R76, R76, 0x7632, R76 ;  /* 0x000076324c4c7816 */ /* 0x002fe4000000004c */
[----:B------:R-:W-:Y:S01]  /*1cd30*/  IADD3 R176, P0, R176, R2, RZ ;  /* 0x00000002b0b07210 */ /* 0x000fe20007f1e0ff */
[C---:B------:R-:W-:Y:S02]  /*1cd40*/  IMAD R216, R4.reuse, 0xea, RZ ;  /* 0x000000ea04d87824 */ /* 0x040fe400078e02ff */
[----:B------:R-:W-:Y:S01]  /*1cd50*/  IMAD R205, R4, 0xf2, RZ ;  /* 0x000000f204cd7824 */ /* 0x000fe200078e02ff */
[----:B------:R0:W-:Y:S01]  /*1cd60*/  STG.E.U16 [R180.64], R76 ;  /* 0x0000004cb4007986 */ /* 0x0001e2000c101506 */
[----:B------:R-:W-:-:S02]  /*1cd70*/  LEA.HI.X.SX32 R177, R5, R3, 0x1, P0 ;  /* 0x0000000305b17211 */ /* 0x000fc400000f0eff */
[-C--:B------:R-:W-:Y:S01]  /*1cd80*/  IADD3 R178, P0, R178, R2.reuse, RZ ;  /* 0x00000002b2b27210 */ /* 0x080fe20007f1e0ff */
[----:B------:R1:W-:Y:S01]  /*1cd90*/  STG.E.U16 [R182.64], R80 ;  /* 0x00000050b6007986 */ /* 0x0003e2000c101506 */
[----:B------:R-:W-:Y:S02]  /*1cda0*/  IMAD R5, R4, 0xeb, RZ ;  /* 0x000000eb04057824 */ /* 0x000fe400078e02ff */
[-C--:B------:R-:W-:Y:S01]  /*1cdb0*/  LEA.HI.X.SX32 R179, R216, R3.reuse, 0x1, P0 ;  /* 0x00000003d8b37211 */ /* 0x080fe200000f0eff */
[C---:B------:R-:W-:Y:S02]  /*1cdc0*/  IMAD R214, R4.reuse, 0x1e6, RZ ;  /* 0x000001e604d67824 */ /* 0x040fe400078e02ff */
[C---:B------:R-:W-:Y:S02]  /*1cdd0*/  IMAD R212, R4.reuse, 0x1e8, RZ ;  /* 0x000001e804d47824 */ /* 0x040fe400078e02ff */
[C---:B------:R-:W-:Y:S01]  /*1cde0*/  IMAD R206, R4.reuse, 0x1ea, RZ ;  /* 0x000001ea04ce7824 */ /* 0x040fe200078e02ff */
[----:B------:R-:W2:Y:S01]  /*1cdf0*/  S2R R252, SR_TID.X ;  /* 0x0000000000fc7919 */ /* 0x000ea20000002100 */
[----:B0-----:R-:W-:Y:S01]  /*1ce00*/  IMAD R180, R4, 0x1d6, RZ ;  /* 0x000001d604b47824 */ /* 0x001fe200078e02ff */
[----:B-1----:R-:W-:Y:S01]  /*1ce10*/  PRMT R80, R80, 0x7632, R80 ;  /* 0x0000763250507816 */ /* 0x002fe20000000050 */
[----:B------:R-:W-:Y:S01]  /*1ce20*/  IMAD R182, R4, 0x1d8, RZ ;  /* 0x000001d804b67824 */ /* 0x000fe200078e02ff */
[----:B------:R-:W3:Y:S02]  /*1ce30*/  LDL.LU R44, [R1+0x160] ;  /* 0x00016000012c7983 */ /* 0x000ee40000300800 */
[----:B------:R-:W-:Y:S01]  /*1ce40*/  IADD3 R180, P0, R180, R2, RZ ;  /* 0x00000002b4b47210 */ /* 0x000fe20007f1e0ff */
[----:B------:R-:W-:Y:S01]  /*1ce50*/  IMAD R216, R4, 0xec, RZ ;  /* 0x000000ec04d87824 */ /* 0x000fe200078e02ff */
[----:B------:R-:W-:Y:S02]  /*1ce60*/  STG.E.U16 [R186.64], R80 ;  /* 0x00000050ba007986 */ /* 0x000fe4000c101506 */
[----:B------:R-:W-:-:S02]  /*1ce70*/  LEA.HI.X.SX32 R181, R5, R3, 0x1, P0 ;  /* 0x0000000305b57211 */ /* 0x000fc400000f0eff */
[-C--:B------:R-:W-:Y:S01]  /*1ce80*/  IADD3 R182, P0, R182, R2.reuse, RZ ;  /* 0x00000002b6b67210 */ /* 0x080fe20007f1e0ff */
[----:B----4-:R0:W-:Y:S01]  /*1ce90*/  STG.E.U16 [R184.64], R72 ;  /* 0x00000048b8007986 */ /* 0x0101e2000c101506 */
[----:B------:R-:W-:Y:S02]  /*1cea0*/  IMAD R5, R4, 0xed, RZ ;  /* 0x000000ed04057824 */ /* 0x000fe400078e02ff */
[----:B------:R-:W-:Y:S01]  /*1ceb0*/  LEA.HI.X.SX32 R183, R216, R3, 0x1, P0 ;  /* 0x00000003d8b77211 */ /* 0x000fe200000f0eff */
[C---:B------:R-:W-:Y:S01]  /*1cec0*/  IMAD R210, R4.reuse, 0x1ec, RZ ;  /* 0x000001ec04d27824 */ /* 0x040fe200078e02ff */
[----:B------:R-:W4:Y:S01]  /*1ced0*/  LDL.LU.64 R246, [R1+0x90] ;  /* 0x0000900001f67983 */ /* 0x000f220000300a00 */
[----:B0-----:R-:W-:Y:S01]  /*1cee0*/  IMAD R184, R4, 0x1da, RZ ;  /* 0x000001da04b87824 */ /* 0x001fe200078e02ff */
[----:B------:R-:W-:Y:S01]  /*1cef0*/  PRMT R72, R72, 0x7632, R72 ;  /* 0x0000763248487816 */ /* 0x000fe20000000048 */
[----:B------:R-:W-:Y:S01]  /*1cf00*/  IMAD R186, R4, 0x1dc, RZ ;  /* 0x000001dc04ba7824 */ /* 0x000fe200078e02ff */
[----:B------:R-:W4:Y:S02]  /*1cf10*/  LDL.LU.64 R248, [R1+0x88] ;  /* 0x0000880001f87983 */ /* 0x000f240000300a00 */
[----:B------:R-:W-:-:S02]  /*1cf20*/  IADD3 R184, P0, R184, R2, RZ ;  /* 0x00000002b8b87210 */ /* 0x000fc40007f1e0ff */
[----:B------:R0:W-:Y:S01]  /*1cf30*/  STG.E.U16 [R188.64], R72 ;  /* 0x00000048bc007986 */ /* 0x0001e2000c101506 */
[----:B------:R-:W-:Y:S01]  /*1cf40*/  IMAD R216, R4, 0xee, RZ ;  /* 0x000000ee04d87824 */ /* 0x000fe200078e02ff */
[-C--:B------:R-:W-:Y:S02]  /*1cf50*/  LEA.HI.X.SX32 R185, R5, R3.reuse, 0x1, P0 ;  /* 0x0000000305b97211 */ /* 0x080fe400000f0eff */
[----:B------:R1:W-:Y:S01]  /*1cf60*/  STG.E.U16 [R192.64], R84 ;  /* 0x00000054c0007986 */ /* 0x0003e2000c101506 */
[-C--:B------:R-:W-:Y:S01]  /*1cf70*/  IADD3 R186, P0, R186, R2.reuse, RZ ;  /* 0x00000002baba7210 */ /* 0x080fe20007f1e0ff */
[C---:B------:R-:W-:Y:S02]  /*1cf80*/  IMAD R5, R4.reuse, 0xef, RZ ;  /* 0x000000ef04057824 */ /* 0x040fe400078e02ff */
[C---:B------:R-:W-:Y:S01]  /*1cf90*/  IMAD R208, R4.reuse, 0x1ee, RZ ;  /* 0x000001ee04d07824 */ /* 0x040fe200078e02ff */
[----:B------:R-:W4:Y:S01]  /*1cfa0*/  LDL.LU.64 R250, [R1+0x80] ;  /* 0x0000800001fa7983 */ /* 0x000f220000300a00 */
[----:B0-----:R-:W-:Y:S01]  /*1cfb0*/  IMAD R188, R4, 0x1de, RZ ;  /* 0x000001de04bc7824 */ /* 0x001fe200078e02ff */
[----:B-1----:R-:W-:Y:S01]  /*1cfc0*/  PRMT R84, R84, 0x7632, R84 ;  /* 0x0000763254547816 */ /* 0x002fe20000000054 */
[----:B------:R-:W-:Y:S01]  /*1cfd0*/  IMAD R204, R4, 0x1f0, RZ ;  /* 0x000001f004cc7824 */ /* 0x000fe200078e02ff */
[-C--:B------:R-:W-:Y:S01]  /*1cfe0*/  LEA.HI.X.SX32 R187, R216, R3.reuse, 0x1, P0 ;  /* 0x00000003d8bb7211 */ /* 0x080fe200000f0eff */
[----:B------:R-:W-:Y:S01]  /*1cff0*/  IMAD R230, R4, 0xf8, RZ ;  /* 0x000000f804e67824 */ /* 0x000fe200078e02ff */
[----:B------:R-:W-:Y:S01]  /*1d000*/  IADD3 R188, P0, R188, R2, RZ ;  /* 0x00000002bcbc7210 */ /* 0x000fe20007f1e0ff */
[----:B------:R0:W-:Y:S03]  /*1d010*/  STG.E.U16 [R190.64], R84 ;  /* 0x00000054be007986 */ /* 0x0001e6000c101506 */
[----:B------:R-:W-:Y:S01]  /*1d020*/  LEA.HI.X.SX32 R189, R5, R3, 0x1, P0 ;  /* 0x0000000305bd7211 */ /* 0x000fe200000f0eff */
[----:B--2---:R1:W-:Y:S01]  /*1d030*/  STG.E.U16 [R194.64], R68 ;  /* 0x00000044c2007986 */ /* 0x0043e2000c101506 */
[----:B------:R-:W-:-:S03]  /*1d040*/  IMAD R24, R4, 0xfb, RZ ;  /* 0x000000fb04187824 */ /* 0x000fc600078e02ff */
[----:B------:R-:W2:Y:S01]  /*1d050*/  LDL.LU.64 R238, [R1+0x78] ;  /* 0x0000780001ee7983 */ /* 0x000ea20000300a00 */
[----:B0-----:R-:W-:-:S03]  /*1d060*/  IMAD R190, R4, 0x1e0, RZ ;  /* 0x000001e004be7824 */ /* 0x001fc600078e02ff */
[----:B------:R-:W2:Y:S02]  /*1d070*/  LDL.LU.64 R236, [R1+0x70] ;  /* 0x0000700001ec7983 */ /* 0x000ea40000300a00 */
[-C--:B------:R-:W-:Y:S02]  /*1d080*/  IADD3 R190, P0, R190, R2.reuse, RZ ;  /* 0x00000002bebe7210 */ /* 0x080fe40007f1e0ff */
[----:B-1----:R-:W-:Y:S01]  /*1d090*/  PRMT R68, R68, 0x7632, R68 ;  /* 0x0000763244447816 */ /* 0x002fe20000000044 */
[C---:B------:R-:W-:Y:S01]  /*1d0a0*/  IMAD R5, R4.reuse, 0xf1, RZ ;  /* 0x000000f104057824 */ /* 0x040fe200078e02ff */
[-C--:B------:R-:W-:Y:S01]  /*1d0b0*/  LEA.HI.X.SX32 R191, R217, R3.reuse, 0x1, P0 ;  /* 0x00000003d9bf7211 */ /* 0x080fe200000f0eff */
[----:B------:R-:W-:Y:S01]  /*1d0c0*/  IMAD R216, R4, 0x1e4, RZ ;  /* 0x000001e404d87824 */ /* 0x000fe200078e02ff */
[-C--:B------:R-:W-:Y:S01]  /*1d0d0*/  IADD3 R108, P0, R109, R2.reuse, RZ ;  /* 0x000000026d6c7210 */ /* 0x080fe20007f1e0ff */
[----:B------:R-:W-:Y:S03]  /*1d0e0*/  STG.E.U16 [R124.64], R68 ;  /* 0x000000447c007986 */ /* 0x000fe6000c101506 */
[----:B------:R-:W-:Y:S01]  /*1d0f0*/  LEA.HI.X.SX32 R109, R5, R3, 0x1, P0 ;  /* 0x00000003056d7211 */ /* 0x000fe200000f0eff */
[----:B------:R0:W-:Y:S01]  /*1d100*/  STG.E.U16 [R126.64], R88 ;  /* 0x000000587e007986 */ /* 0x0001e2000c101506 */
[----:B------:R-:W-:Y:S01]  /*1d110*/  IADD3 R216, P0, R216, R2, RZ ;  /* 0x00000002d8d87210 */ /* 0x000fe20007f1e0ff */
[----:B------:R-:W-:-:S02]  /*1d120*/  IMAD R5, R4, 0xf3, RZ ;  /* 0x000000f304057824 */ /* 0x000fc400078e02ff */
[----:B------:R-:W1:Y:S01]  /*1d130*/  LDS.128 R124, [R233+0x1800] ;  /* 0x00180000e97c7984 */ /* 0x000e620000000c00 */
[----:B------:R-:W-:Y:S02]  /*1d140*/  LEA.HI.X.SX32 R217, R205, R3, 0x1, P0 ;  /* 0x00000003cdd97211 */ /* 0x000fe400000f0eff */
[----:B0-----:R-:W-:Y:S02]  /*1d150*/  PRMT R88, R88, 0x7632, R88 ;  /* 0x0000763258587816 */ /* 0x001fe40000000058 */
[----:B------:R-:W-:-:S03]  /*1d160*/  IADD3 R214, P0, R214, R2, RZ ;  /* 0x00000002d6d67210 */ /* 0x000fc60007f1e0ff */
[----:B------:R-:W-:Y:S04]  /*1d170*/  STG.E.U16 [R196.64], R88 ;  /* 0x00000058c4007986 */ /* 0x000fe8000c101506 */
[----:B------:R0:W-:Y:S01]  /*1d180*/  STG.E.U16 [R200.64], R92 ;  /* 0x0000005cc8007986 */ /* 0x0001e2000c101506 */
[-C--:B------:R-:W-:Y:S01]  /*1d190*/  LEA.HI.X.SX32 R215, R5, R3.reuse, 0x1, P0 ;  /* 0x0000000305d77211 */ /* 0x080fe200000f0eff */
[----:B------:R-:W-:Y:S01]  /*1d1a0*/  IMAD R205, R4, 0xf4, RZ ;  /* 0x000000f404cd7824 */ /* 0x000fe200078e02ff */
[----:B------:R-:W-:Y:S01]  /*1d1b0*/  IADD3 R212, P0, R212, R2, RZ ;  /* 0x00000002d4d47210 */ /* 0x000fe20007f1e0ff */
[----:B------:R-:W-:Y:S01]  /*1d1c0*/  IMAD R5, R4, 0xf5, RZ ;  /* 0x000000f504057824 */ /* 0x000fe200078e02ff */
[----:B0-----:R-:W-:Y:S02]  /*1d1d0*/  PRMT R92, R92, 0x7632, R92 ;  /* 0x000076325c5c7816 */ /* 0x001fe4000000005c */
[----:B------:R-:W-:-:S03]  /*1d1e0*/  LEA.HI.X.SX32 R213, R205, R3, 0x1, P0 ;  /* 0x00000003cdd57211 */ /* 0x000fc600000f0eff */
[----:B------:R-:W-:Y:S01]  /*1d1f0*/  STG.E.U16 [R198.64], R92 ;  /* 0x0000005cc6007986 */ /* 0x000fe2000c101506 */
[----:B------:R-:W-:-:S03]  /*1d200*/  IADD3 R206, P0, R206, R2, RZ ;  /* 0x00000002cece7210 */ /* 0x000fc60007f1e0ff */
[----:B------:R0:W-:Y:S01]  /*1d210*/  STG.E.U16 [R202.64], R116 ;  /* 0x00000074ca007986 */ /* 0x0001e2000c101506 */
[----:B------:R-:W-:Y:S01]  /*1d220*/  LEA.HI.X.SX32 R207, R5, R3, 0x1, P0 ;  /* 0x0000000305cf7211 */ /* 0x000fe200000f0eff */
[----:B------:R-:W-:Y:S01]  /*1d230*/  IMAD R205, R4, 0xf6, RZ ;  /* 0x000000f604cd7824 */ /* 0x000fe200078e02ff */
[----:B------:R-:W-:Y:S02]  /*1d240*/  IADD3 R210, P0, R210, R2, RZ ;  /* 0x00000002d2d27210 */ /* 0x000fe40007f1e0ff */
[----:B0-----:R-:W-:-:S05]  /*1d250*/  PRMT R116, R116, 0x7632, R116 ;  /* 0x0000763274747816 */ /* 0x001fca0000000074 */
[----:B------:R0:W-:Y:S04]  /*1d260*/  STG.E.U16 [R234.64], R116 ;  /* 0x00000074ea007986 */ /* 0x0001e8000c101506 */
[----:B------:R1:W-:Y:S01]  /*1d270*/  STG.E.U16 [R228.64], R120 ;  /* 0x00000078e4007986 */ /* 0x0003e2000c101506 */
[----:B------:R-:W-:Y:S01]  /*1d280*/  IMAD R5, R4, 0xf7, RZ ;  /* 0x000000f704057824 */ /* 0x000fe200078e02ff */
[-C--:B------:R-:W-:Y:S02]  /*1d290*/  LEA.HI.X.SX32 R211, R205, R3.reuse, 0x1, P0 ;  /* 0x00000003cdd37211 */ /* 0x080fe400000f0eff */
[----:B------:R-:W-:Y:S01]  /*1d2a0*/  IADD3 R208, P0, R208, R2, RZ ;  /* 0x00000002d0d07210 */ /* 0x000fe20007f1e0ff */
[C---:B------:R-:W-:Y:S02]  /*1d2b0*/  IMAD R198, R4.reuse, 0x1f2, RZ ;  /* 0x000001f204c67824 */ /* 0x040fe400078e02ff */
[----:B------:R-:W-:Y:S01]  /*1d2c0*/  IMAD R202, R4, 0x1f4, RZ ;  /* 0x000001f404ca7824 */ /* 0x000fe200078e02ff */
[----:B0-----:R-:W2:Y:S04]  /*1d2d0*/  LDL.LU.64 R234, [R1+0x58] ;  /* 0x0000580001ea7983 */ /* 0x001ea80000300a00 */
[----:B-1----:R-:W0:Y:S01]  /*1d2e0*/  S2R R229, SR_TID.X ;  /* 0x0000000000e57919 */ /* 0x002e220000002100 */
[----:B------:R-:W-:-:S02]  /*1d2f0*/  LEA.HI.X.SX32 R209, R5, R3, 0x1, P0 ;  /* 0x0000000305d17211 */ /* 0x000fc400000f0eff */
[-C--:B------:R-:W-:Y:S01]  /*1d300*/  IADD3 R204, P0, R204, R2.reuse, RZ ;  /* 0x00000002cccc7210 */ /* 0x080fe20007f1e0ff */
[----:B------:R-:W-:Y:S01]  /*1d310*/  IMAD R5, R4, 0xf9, RZ ;  /* 0x000000f904057824 */ /* 0x000fe200078e02ff */
[----:B------:R-:W2:Y:S02]  /*1d320*/  LDL.LU.64 R232, [R1+0x48] ;  /* 0x0000480001e87983 */ /* 0x000ea40000300a00 */
[-C--:B------:R-:W-:Y:S02]  /*1d330*/  LEA.HI.X.SX32 R205, R230, R3.reuse, 0x1, P0 ;  /* 0x00000003e6cd7211 */ /* 0x080fe400000f0eff */
[----:B------:R-:W-:Y:S01]  /*1d340*/  IADD3 R198, P0, R198, R2, RZ ;  /* 0x00000002c6c67210 */ /* 0x000fe20007f1e0ff */
[C---:B------:R-:W-:Y:S02]  /*1d350*/  IMAD R230, R4.reuse, 0xfa, RZ ;  /* 0x000000fa04e67824 */ /* 0x040fe400078e02ff */
[----:B------:R-:W-:Y:S01]  /*1d360*/  IMAD R200, R4, 0x1f6, RZ ;  /* 0x000001f604c87824 */ /* 0x000fe200078e02ff */
[----:B------:R-:W-:-:S02]  /*1d370*/  LEA.HI.X.SX32 R199, R5, R3, 0x1, P0 ;  /* 0x0000000305c77211 */ /* 0x000fc400000f0eff */
[-C--:B------:R-:W-:Y:S02]  /*1d380*/  IADD3 R202, P0, R202, R2.reuse, RZ ;  /* 0x00000002caca7210 */ /* 0x080fe40007f1e0ff */
[----:B------:R-:W-:Y:S01]  /*1d390*/  SHF.L.U32 R5, R252, 0x4, RZ ;  /* 0x00000004fc057819 */ /* 0x000fe200000006ff */
[----:B------:R-:W-:Y:S01]  /*1d3a0*/  IMAD R196, R4, 0x1f8, RZ ;  /* 0x000001f804c47824 */ /* 0x000fe200078e02ff */
[----:B------:R-:W-:Y:S02]  /*1d3b0*/  LEA.HI.X.SX32 R203, R230, R3, 0x1, P0 ;  /* 0x00000003e6cb7211 */ /* 0x000fe400000f0eff */
[----:B------:R-:W-:Y:S01]  /*1d3c0*/  LOP3.LUT R5, R5, 0x70, RZ, 0xc0, !PT ;  /* 0x0000007005057812 */ /* 0x000fe200078ec0ff */
[----:B------:R-:W2:Y:S01]  /*1d3d0*/  LDL.LU.64 R230, [R1+0x40] ;  /* 0x0000400001e67983 */ /* 0x000ea20000300a00 */
[----:B------:R-:W-:Y:S02]  /*1d3e0*/  IADD3 R200, P0, R200, R2, RZ ;  /* 0x00000002c8c87210 */ /* 0x000fe40007f1e0ff */
[----:B0-----:R-:W-:-:S02]  /*1d3f0*/  LOP3.LUT R229, R229, 0x60, RZ, 0xc0, !PT ;  /* 0x00000060e5e57812 */ /* 0x001fc400078ec0ff */
[----:B------:R-:W-:Y:S02]  /*1d400*/  LEA.HI.X.SX32 R201, R24, R3, 0x1, P0 ;  /* 0x0000000318c97211 */ /* 0x000fe400000f0eff */
[----:B------:R-:W-:Y:S01]  /*1d410*/  LEA R5, R229, R5, 0x2 ;  /* 0x00000005e5057211 */ /* 0x000fe200078e10ff */
[----:B------:R-:W-:Y:S01]  /*1d420*/  IMAD R229, R4, 0xfc, RZ ;  /* 0x000000fc04e57824 */ /* 0x000fe200078e02ff */
[----:B------:R-:W-:-:S04]  /*1d430*/  IADD3 R196, P0, R196, R2, RZ ;  /* 0x00000002c4c47210 */ /* 0x000fc80007f1e0ff */
[----:B------:R-:W-:Y:S02]  /*1d440*/  LEA.HI.X.SX32 R197, R229, R3, 0x1, P0 ;  /* 0x00000003e5c57211 */ /* 0x000fe400000f0eff */
[----:B------:R-:W2:Y:S01]  /*1d450*/  LDL.LU.64 R228, [R1+0x38] ;  /* 0x0000380001e47983 */ /* 0x000ea20000300a00 */
[C---:B------:R-:W-:Y:S02]  /*1d460*/  IMAD R192, R4.reuse, 0x1fa, RZ ;  /* 0x000001fa04c07824 */ /* 0x040fe400078e02ff */
[C---:B------:R-:W-:Y:S02]  /*1d470*/  IMAD R24, R4.reuse, 0xfd, RZ ;  /* 0x000000fd04187824 */ /* 0x040fe400078e02ff */
[----:B------:R-:W-:Y:S01]  /*1d480*/  IMAD R194, R4, 0x1fc, RZ ;  /* 0x000001fc04c27824 */ /* 0x000fe200078e02ff */
[----:B------:R-:W-:Y:S01]  /*1d490*/  IADD3 R192, P0, R192, R2, RZ ;  /* 0x00000002c0c07210 */ /* 0x000fe20007f1e0ff */
[----:B------:R-:W-:-:S03]  /*1d4a0*/  IMAD R195, R4, 0xfe, RZ ;  /* 0x000000fe04c37824 */ /* 0x000fc600078e02ff */
[-C--:B------:R-:W-:Y:S01]  /*1d4b0*/  LEA.HI.X.SX32 R193, R24, R3.reuse, 0x1, P0 ;  /* 0x0000000318c17211 */ /* 0x080fe200000f0eff */
[----:B------:R-:W-:Y:S01]  /*1d4c0*/  IMAD R24, R4, 0x1fe, RZ ;  /* 0x000001fe04187824 */ /* 0x000fe200078e02ff */
[----:B------:R-:W-:Y:S02]  /*1d4d0*/  IADD3 R194, P0, R194, R2, RZ ;  /* 0x00000002c2c27210 */ /* 0x000fe40007f1e0ff */
[----:B------:R-:W-:Y:S02]  /*1d4e0*/  LEA R4, R4, -R4, 0x8 ;  /* 0x8000000404047211 */ /* 0x000fe400078e40ff */
[----:B------:R-:W-:Y:S02]  /*1d4f0*/  LEA.HI.X.SX32 R195, R195, R3, 0x1, P0 ;  /* 0x00000003c3c37211 */ /* 0x000fe400000f0eff */
[----:B------:R-:W-:Y:S02]  /*1d500*/  IADD3 R2, P0, R24, R2, RZ ;  /* 0x0000000218027210 */ /* 0x000fe40007f1e0ff */
[----:B------:R-:W-:-:S02]  /*1d510*/  PRMT R120, R120, 0x7632, R120 ;  /* 0x0000763278787816 */ /* 0x000fc40000000078 */
[----:B------:R-:W-:Y:S02]  /*1d520*/  LEA.HI.X.SX32 R3, R4, R3, 0x1, P0 ;  /* 0x0000000304037211 */ /* 0x000fe400000f0eff */
[----:B------:R-:W-:Y:S02]  /*1d530*/  PRMT R24, R124, 0x7632, R24 ;  /* 0x000076327c187816 */ /* 0x000fe40000000018 */
[C---:B------:R-:W-:Y:S02]  /*1d540*/  LOP3.LUT P5, RZ, R0.reuse, 0x40000, RZ, 0xc0, !PT ;  /* 0x0004000000ff7812 */ /* 0x040fe400078ac0ff */
[C---:B------:R-:W-:Y:S02]  /*1d550*/  LOP3.LUT P4, RZ, R0.reuse, 0x20000, RZ, 0xc0, !PT ;  /* 0x0002000000ff7812 */ /* 0x040fe4000788c0ff */
[C---:B------:R-:W-:Y:S02]  /*1d560*/  LOP3.LUT P3, RZ, R0.reuse, 0x10000, RZ, 0xc0, !PT ;  /* 0x0001000000ff7812 */ /* 0x040fe4000786c0ff */
[----:B------:R-:W-:-:S02]  /*1d570*/  LOP3.LUT P2, RZ, R0, 0x2000, RZ, 0xc0, !PT ;  /* 0x0000200000ff7812 */ /* 0x000fc4000784c0ff */
[----:B---3--:R-:W-:Y:S02]  /*1d580*/  FSEL R4, R56, -INF , P1 ;  /* 0xff80000038047808 */ /* 0x008fe40000800000 */
[----:B------:R-:W-:Y:S02]  /*1d590*/  LOP3.LUT P1, RZ, R0, 0x4000, RZ, 0xc0, !PT ;  /* 0x0000400000ff7812 */ /* 0x000fe4000782c0ff */
[----:B------:R-:W-:Y:S01]  /*1d5a0*/  PRMT R0, R128, 0x7632, R0 ;  /* 0x0000763280007816 */ /* 0x000fe20000000000 */
[----:B----4-:R0:W-:Y:S04]  /*1d5b0*/  STG.E.U16 [R246.64], R120 ;  /* 0x00000078f6007986 */ /* 0x0101e8000c101506 */
[----:B------:R1:W-:Y:S04]  /*1d5c0*/  STG.E.U16 [R248.64], R124 ;  /* 0x0000007cf8007986 */ /* 0x0003e8000c101506 */
[----:B0-----:R-:W3:Y:S04]  /*1d5d0*/  LDL.LU.64 R246, [R1+0x5a0] ;  /* 0x0005a00001f67983 */ /* 0x001ee80000300a00 */
[----:B-1----:R-:W2:Y:S04]  /*1d5e0*/  LDL.LU.64 R248, [R1+0x598] ;  /* 0x0005980001f87983 */ /* 0x002ea80000300a00 */
[----:B------:R0:W-:Y:S02]  /*1d5f0*/  STG.E.U16 [R250.64], R24 ;  /* 0x00000018fa007986 */ /* 0x0001e4000c101506 */
[----:B0-----:R-:W-:-:S02]  /*1d600*/  PRMT R24, R25, 0x7632, R24 ;  /* 0x0000763219187816 */ /* 0x001fc40000000018 */
[----:B------:R-:W3:Y:S04]  /*1d610*/  LDL.LU.64 R250, [R1+0x590] ;  /* 0x0005900001fa7983 */ /* 0x000ee80000300a00 */
[----:B--2---:R0:W-:Y:S04]  /*1d620*/  STG.E.U16 [R238.64], R128 ;  /* 0x00000080ee007986 */ /* 0x0041e8000c101506 */
[----:B------:R1:W-:Y:S04]  /*1d630*/  STG.E.U16 [R236.64], R0 ;  /* 0x00000000ec007986 */ /* 0x0003e8000c101506 */
[----:B0-----:R-:W2:Y:S01]  /*1d640*/  LDL.LU.64 R238, [R1+0x588] ;  /* 0x0005880001ee7983 */ /* 0x001ea20000300a00 */
[----:B-1----:R-:W-:-:S03]  /*1d650*/  PRMT R0, R37, 0x7632, R0 ;  /* 0x0000763225007816 */ /* 0x002fc60000000000 */
[----:B------:R-:W2:Y:S04]  /*1d660*/  LDL.LU.64 R236, [R1+0x580] ;  /* 0x0005800001ec7983 */ /* 0x000ea80000300a00 */
[----:B------:R0:W-:Y:S04]  /*1d670*/  STG.E.U16 [R234.64], R25 ;  /* 0x00000019ea007986 */ /* 0x0001e8000c101506 */
[----:B------:R1:W-:Y:S04]  /*1d680*/  STG.E.U16 [R232.64], R24 ;  /* 0x00000018e8007986 */ /* 0x0003e8000c101506 */
[----:B0-----:R-:W2:Y:S04]  /*1d690*/  LDL.LU.64 R234, [R1+0x578] ;  /* 0x0005780001ea7983 */ /* 0x001ea80000300a00 */
[----:B-1----:R-:W2:Y:S04]  /*1d6a0*/  LDL.LU.64 R232, [R1+0x570] ;  /* 0x0005700001e87983 */ /* 0x002ea80000300a00 */
[----:B------:R0:W-:Y:S04]  /*1d6b0*/  STG.E.U16 [R230.64], R37 ;  /* 0x00000025e6007986 */ /* 0x0001e8000c101506 */
[----:B0-----:R-:W2:Y:S04]  /*1d6c0*/  LDL.LU.64 R230, [R1+0x568] ;  /* 0x0005680001e67983 */ /* 0x001ea80000300a00 */
[----:B------:R0:W-:Y:S04]  /*1d6d0*/  STG.E.U16 [R228.64], R0 ;  /* 0x00000000e4007986 */ /* 0x0001e8000c101506 */
[----:B0-----:R-:W2:Y:S01]  /*1d6e0*/  LDL.LU.64 R228, [R1+0x560] ;  /* 0x0005600001e47983 */ /* 0x001ea20000300a00 */
[----:B------:R-:W-:-:S02]  /*1d6f0*/  PRMT R0, R45, 0x7632, R0 ;  /* 0x000076322d007816 */ /* 0x000fc40000000000 */
[----:B------:R-:W-:Y:S01]  /*1d700*/  PRMT R24, R53, 0x7632, R24 ;  /* 0x0000763235187816 */ /* 0x000fe20000000018 */
[----:B------:R-:W0:Y:S01]  /*1d710*/  S2R R116, SR_TID.X ;  /* 0x0000000000747919 */ /* 0x000e220000002100 */
[----:B------:R-:W-:Y:S02]  /*1d720*/  PRMT R25, R81, 0x7632, R25 ;  /* 0x0000763251197816 */ /* 0x000fe40000000019 */
[----:B------:R-:W-:Y:S02]  /*1d730*/  PRMT R120, R73, 0x7632, R120 ;  /* 0x0000763249787816 */ /* 0x000fe40000000078 */
[----:B------:R-:W-:Y:S01]  /*1d740*/  PRMT R36, R85, 0x7632, R36 ;  /* 0x0000763255247816 */ /* 0x000fe20000000024 */
[----:B--2---:R1:W-:Y:S04]  /*1d750*/  STG.E.U16 [R228.64], R45 ;  /* 0x0000002de4007986 */ /* 0x0043e8000c101506 */
[----:B------:R2:W-:Y:S04]  /*1d760*/  STG.E.U16 [R230.64], R0 ;  /* 0x00000000e6007986 */ /* 0x0005e8000c101506 */
[----:B------:R0:W-:Y:S04]  /*1d770*/  STG.E.U16 [R232.64], R53 ;  /* 0x00000035e8007986 */ /* 0x0001e8000c101506 */
[----:B-1----:R-:W4:Y:S01]  /*1d780*/  LDL.LU.64 R228, [R1+0x558] ;  /* 0x0005580001e47983 */ /* 0x002f220000300a00 */
[----:B--2---:R-:W-:-:S03]  /*1d790*/  PRMT R0, R57, 0x7632, R0 ;  /* 0x0000763239007816 */ /* 0x004fc60000000000 */
[----:B------:R-:W2:Y:S04]  /*1d7a0*/  LDL.LU.64 R230, [R1+0x550] ;  /* 0x0005500001e67983 */ /* 0x000ea80000300a00 */
[----:B0-----:R-:W2:Y:S04]  /*1d7b0*/  LDL.LU.64 R232, [R1+0x548] ;  /* 0x0005480001e87983 */ /* 0x001ea80000300a00 */
[----:B------:R0:W-:Y:S04]  /*1d7c0*/  STG.E.U16 [R234.64], R24 ;  /* 0x00000018ea007986 */ /* 0x0001e8000c101506 */
[----:B------:R1:W-:Y:S04]  /*1d7d0*/  STG.E.U16 [R236.64], R57 ;  /* 0x00000039ec007986 */ /* 0x0003e8000c101506 */
[----:B------:R3:W-:Y:S04]  /*1d7e0*/  STG.E.U16 [R238.64], R0 ;  /* 0x00000000ee007986 */ /* 0x0007e8000c101506 */
[----:B0-----:R-:W2:Y:S04]  /*1d7f0*/  LDL.LU.64 R234, [R1+0x540] ;  /* 0x0005400001ea7983 */ /* 0x001ea80000300a00 */
[----:B-1----:R-:W2:Y:S04]  /*1d800*/  LDL.LU.64 R236, [R1+0x538] ;  /* 0x0005380001ec7983 */ /* 0x002ea80000300a00 */
[----:B---3--:R-:W2:Y:S04]  /*1d810*/  LDL.LU.64 R238, [R1+0x530] ;  /* 0x0005300001ee7983 */ /* 0x008ea80000300a00 */
[----:B------:R-:W3:Y:S04]  /*1d820*/  LDL.LU R53, [R1+0x6c] ;  /* 0x00006c0001357983 */ /* 0x000ee80000300800 */
[----:B------:R-:W4:Y:S04]  /*1d830*/  LDL.LU R45, [R1+0x68] ;  /* 0x00006800012d7983 */ /* 0x000f280000300800 */
[----:B------:R-:W4:Y:S04]  /*1d840*/  LDL.LU R37, [R1+0x64] ;  /* 0x0000640001257983 */ /* 0x000f280000300800 */
[----:B------:R-:W4:Y:S01]  /*1d850*/  LDL.LU R128, [R1+0x60] ;  /* 0x0000600001807983 */ /* 0x000f220000300800 */
[----:B------:R-:W-:-:S03]  /*1d860*/  PRMT R24, R77, 0x7632, R24 ;  /* 0x000076324d187816 */ /* 0x000fc60000000018 */
[----:B------:R-:W-:Y:S01]  /*1d870*/  STG.E.U16 [R250.64], R77 ;  /* 0x0000004dfa007986 */ /* 0x000fe2000c101506 */
[----:B------:R-:W-:-:S03]  /*1d880*/  PRMT R0, R69, 0x7632, R0 ;  /* 0x0000763245007816 */ /* 0x000fc60000000000 */
[----:B------:R0:W-:Y:S04]  /*1d890*/  STG.E.U16 [R248.64], R24 ;  /* 0x00000018f8007986 */ /* 0x0001e8000c101506 */
[----:B------:R-:W-:Y:S04]  /*1d8a0*/  STG.E.U16 [R246.64], R81 ;  /* 0x00000051f6007986 */ /* 0x000fe8000c101506 */
[----:B------:R1:W-:Y:S04]  /*1d8b0*/  STG.E.U16 [R244.64], R25 ;  /* 0x00000019f4007986 */ /* 0x0003e8000c101506 */
[----:B------:R-:W-:Y:S01]  /*1d8c0*/  STG.E.U16 [R242.64], R73 ;  /* 0x00000049f2007986 */ /* 0x000fe2000c101506 */
[----:B0-----:R-:W-:-:S03]  /*1d8d0*/  PRMT R24, R89, 0x7632, R24 ;  /* 0x0000763259187816 */ /* 0x001fc60000000018 */
[----:B------:R-:W-:Y:S04]  /*1d8e0*/  STG.E.U16 [R240.64], R120 ;  /* 0x00000078f0007986 */ /* 0x000fe8000c101506 */
[----:B------:R-:W-:Y:S01]  /*1d8f0*/  STG.E.U16 [R226.64], R85 ;  /* 0x00000055e2007986 */ /* 0x000fe2000c101506 */
[----:B-1----:R-:W-:-:S03]  /*1d900*/  PRMT R25, R93, 0x7632, R25 ;  /* 0x000076325d197816 */ /* 0x002fc60000000019 */
[----:B------:R-:W-:Y:S04]  /*1d910*/  STG.E.U16 [R224.64], R36 ;  /* 0x00000024e0007986 */ /* 0x000fe8000c101506 */
[----:B------:R-:W-:Y:S04]  /*1d920*/  STG.E.U16 [R222.64], R69 ;  /* 0x00000045de007986 */ /* 0x000fe8000c101506 */
[----:B------:R-:W-:Y:S01]  /*1d930*/  STG.E.U16 [R220.64], R0 ;  /* 0x00000000dc007986 */ /* 0x000fe2000c101506 */
[----:B------:R-:W-:-:S03]  /*1d940*/  LOP3.LUT R116, R116, 0x18, RZ, 0xc0, !PT ;  /* 0x0000001874747812 */ /* 0x000fc600078ec0ff */
[----:B------:R-:W-:Y:S04]  /*1d950*/  STG.E.U16 [R218.64], R89 ;  /* 0x00000059da007986 */ /* 0x000fe8000c101506 */
[----:B------:R0:W-:Y:S04]  /*1d960*/  STG.E.U16 [R6.64], R24 ;  /* 0x0000001806007986 */ /* 0x0001e8000c101506 */
[----:B------:R1:W-:Y:S01]  /*1d970*/  STG.E.U16 [R8.64], R93 ;  /* 0x0000005d08007986 */ /* 0x0003e2000c101506 */
[----:B------:R-:W-:-:S03]  /*1d980*/  LEA.HI R5, R116, R5, RZ, 0x1f ;  /* 0x0000000574057211 */ /* 0x000fc600078ff8ff */
[----:B------:R1:W-:Y:S01]  /*1d990*/  STG.E.U16 [R10.64], R25 ;  /* 0x000000190a007986 */ /* 0x0003e2000c101506 */
[----:B0-----:R-:W-:-:S03]  /*1d9a0*/  PRMT R7, R117, 0x7632, R7 ;  /* 0x0000763275077816 */ /* 0x001fc60000000007 */
[----:B------:R-:W-:Y:S01]  /*1d9b0*/  STG.E.U16 [R12.64], R117 ;  /* 0x000000750c007986 */ /* 0x000fe2000c101506 */
[----:B-1----:R-:W-:-:S03]  /*1d9c0*/  PRMT R9, R121, 0x7632, R9 ;  /* 0x0000763279097816 */ /* 0x002fc60000000009 */
[----:B------:R0:W-:Y:S01]  /*1d9d0*/  STG.E.U16 [R14.64], R7 ;  /* 0x000000070e007986 */ /* 0x0001e2000c101506 */
[----:B------:R-:W-:-:S03]  /*1d9e0*/  PRMT R11, R125, 0x7632, R11 ;  /* 0x000076327d0b7816 */ /* 0x000fc6000000000b */
[----:B------:R-:W4:Y:S01]  /*1d9f0*/  LDL.LU R124, [R1+0x1b4] ;  /* 0x0001b400017c7983 */ /* 0x000f220000300800 */
[----:B------:R-:W-:-:S03]  /*1da00*/  FSETP.NEU.AND P0, PT, R44, RZ, PT ;  /* 0x000000ff2c00720b */ /* 0x000fc60003f0d000 */
[----:B------:R1:W-:Y:S01]  /*1da10*/  STG.E.U16 [R16.64], R121 ;  /* 0x0000007910007986 */ /* 0x0003e2000c101506 */
[----:B0-----:R-:W-:-:S03]  /*1da20*/  PRMT R15, R129, 0x7632, R15 ;  /* 0x00007632810f7816 */ /* 0x001fc6000000000f */
[----:B------:R-:W4:Y:S04]  /*1da30*/  LDL.LU R116, [R1+0x1b0] ;  /* 0x0001b00001747983 */ /* 0x000f280000300800 */
[----:B------:R-:W-:Y:S01]  /*1da40*/  STG.E.U16 [R18.64], R9 ;  /* 0x0000000912007986 */ /* 0x000fe2000c101506 */
[----:B-1----:R-:W-:-:S03]  /*1da50*/  PRMT R17, R26, 0x7632, R17 ;  /* 0x000076321a117816 */ /* 0x002fc60000000011 */
[----:B------:R-:W4:Y:S04]  /*1da60*/  LDL.LU R56, [R1+0x1a0] ;  /* 0x0001a00001387983 */ /* 0x000f280000300800 */
[----:B------:R-:W-:Y:S04]  /*1da70*/  STG.E.U16 [R20.64], R125 ;  /* 0x0000007d14007986 */ /* 0x000fe8000c101506 */
[----:B------:R-:W4:Y:S04]  /*1da80*/  LDL.LU R44, [R1+0x190] ;  /* 0x00019000012c7983 */ /* 0x000f280000300800 */
[----:B------:R-:W-:Y:S04]  /*1da90*/  STG.E.U16 [R22.64], R11 ;  /* 0x0000000b16007986 */ /* 0x000fe8000c101506 */
[----:B------:R-:W-:Y:S04]  /*1daa0*/  STG.E.U16 [R28.64], R129 ;  /* 0x000000811c007986 */ /* 0x000fe8000c101506 */
[----:B------:R0:W-:Y:S04]  /*1dab0*/  STG.E.U16 [R30.64], R15 ;  /* 0x0000000f1e007986 */ /* 0x0001e8000c101506 */
[----:B------:R-:W-:Y:S04]  /*1dac0*/  STG.E.U16 [R32.64], R26 ;  /* 0x0000001a20007986 */ /* 0x000fe8000c101506 */
[----:B------:R1:W-:Y:S01]  /*1dad0*/  STG.E.U16 [R34.64], R17 ;  /* 0x0000001122007986 */ /* 0x0003e2000c101506 */
[----:B--2---:R-:W-:-:S02]  /*1dae0*/  FFMA R16, R233, 0.69314718246459960938, R239 ;  /* 0x3f317218e9107823 */ /* 0x004fc400000000ef */
[----:B---3--:R-:W-:Y:S02]  /*1daf0*/  FFMA R12, R237, 0.69314718246459960938, R53 ;  /* 0x3f317218ed0c7823 */ /* 0x008fe40000000035 */
[----:B------:R-:W2:Y:S01]  /*1db00*/  LDL.LU R237, [R1+0x528] ;  /* 0x0005280001ed7983 */ /* 0x000ea20000300800 */
[----:B----4-:R-:W-:-:S03]  /*1db10*/  FFMA R13, R236, 0.69314718246459960938, R45 ;  /* 0x3f317218ec0d7823 */ /* 0x010fc6000000002d */
[----:B------:R-:W3:Y:S01]  /*1db20*/  LDL.LU R236, [R1+0x524] ;  /* 0x0005240001ec7983 */ /* 0x000ee20000300800 */
[----:B------:R-:W-:-:S03]  /*1db30*/  FFMA R14, R235, 0.69314718246459960938, R37 ;  /* 0x3f317218eb0e7823 */ /* 0x000fc60000000025 */
[----:B------:R-:W3:Y:S01]  /*1db40*/  LDL.LU R235, [R1+0x520] ;  /* 0x0005200001eb7983 */ /* 0x000ee20000300800 */
[----:B0-----:R-:W-:-:S03]  /*1db50*/  FFMA R15, R234, 0.69314718246459960938, R128 ;  /* 0x3f317218ea0f7823 */ /* 0x001fc60000000080 */
[----:B------:R-:W3:Y:S01]  /*1db60*/  LDL.LU R234, [R1+0x51c] ;  /* 0x00051c0001ea7983 */ /* 0x000ee20000300800 */
[----:B-1----:R-:W-:-:S03]  /*1db70*/  FFMA R17, R228, 0.69314718246459960938, R238 ;  /* 0x3f317218e4117823 */ /* 0x002fc600000000ee */
[----:B------:R-:W3:Y:S04]  /*1db80*/  LDL.LU R233, [R1+0x518] ;  /* 0x0005180001e97983 */ /* 0x000ee80000300800 */
[----:B------:R-:W3:Y:S01]  /*1db90*/  LDL.LU R228, [R1+0x514] ;  /* 0x0005140001e47983 */ /* 0x000ee20000300800 */
[----:B------:R-:W-:Y:S02]  /*1dba0*/  PRMT R21, R38, 0x7632, R21 ;  /* 0x0000763226157816 */ /* 0x000fe40000000015 */
[----:B------:R-:W-:Y:S01]  /*1dbb0*/  PRMT R25, R46, 0x7632, R25 ;  /* 0x000076322e197816 */ /* 0x000fe20000000019 */
[----:B------:R-:W-:Y:S01]  /*1dbc0*/  STG.E.U16 [R40.64], R38 ;  /* 0x0000002628007986 */ /* 0x000fe2000c101506 */
[----:B------:R-:W-:-:S03]  /*1dbd0*/  PRMT R31, R54, 0x7632, R31 ;  /* 0x00007632361f7816 */ /* 0x000fc6000000001f */
[----:B------:R-:W-:Y:S04]  /*1dbe0*/  STG.E.U16 [R42.64], R21 ;  /* 0x000000152a007986 */ /* 0x000fe8000c101506 */
[----:B------:R-:W-:Y:S01]  /*1dbf0*/  STG.E.U16 [R48.64], R46 ;  /* 0x0000002e30007986 */ /* 0x000fe2000c101506 */
[----:B------:R-:W-:-:S03]  /*1dc00*/  PRMT R32, R78, 0x7632, R32 ;  /* 0x000076324e207816 */ /* 0x000fc60000000020 */
[----:B------:R0:W-:Y:S01]  /*1dc10*/  STG.E.U16 [R50.64], R25 ;  /* 0x0000001932007986 */ /* 0x0001e2000c101506 */
[----:B------:R-:W-:-:S03]  /*1dc20*/  PRMT R52, R82, 0x7632, R52 ;  /* 0x0000763252347816 */ /* 0x000fc60000000034 */
[----:B------:R-:W-:Y:S01]  /*1dc30*/  STG.E.U16 [R66.64], R54 ;  /* 0x0000003642007986 */ /* 0x000fe2000c101506 */
[----:B------:R-:W-:-:S03]  /*1dc40*/  PRMT R30, R74, 0x7632, R30 ;  /* 0x000076324a1e7816 */ /* 0x000fc6000000001e */
[----:B------:R-:W-:Y:S01]  /*1dc50*/  STG.E.U16 [R62.64], R31 ;  /* 0x0000001f3e007986 */ /* 0x000fe2000c101506 */
[----:B0-----:R-:W-:-:S03]  /*1dc60*/  PRMT R51, R58, 0x7632, R51 ;  /* 0x000076323a337816 */ /* 0x001fc60000000033 */
[----:B------:R-:W-:Y:S01]  /*1dc70*/  STG.E.U16 [R106.64], R58 ;  /* 0x0000003a6a007986 */ /* 0x000fe2000c101506 */
[----:B------:R-:W-:-:S03]  /*1dc80*/  PRMT R50, R86, 0x7632, R50 ;  /* 0x0000763256327816 */ /* 0x000fc60000000032 */
[----:B------:R-:W-:Y:S04]  /*1dc90*/  STG.E.U16 [R102.64], R51 ;  /* 0x0000003366007986 */ /* 0x000fe8000c101506 */
        /* <DEDUP_REMOVED lines=9> */
[----:B------:R-:W-:Y:S04]  /*1dd30*/  STG.E.U16 [R114.64], R86 ;  /* 0x0000005672007986 */ /* 0x000fe8000c101506 */
[----:B------:R-:W-:Y:S04]  /*1dd40*/  STG.E.U16 [R100.64], R50 ;  /* 0x0000003264007986 */ /* 0x000fe8000c101506 */
[----:B------:R-:W-:Y:S04]  /*1dd50*/  STG.E.U16 [R132.64], R70 ;  /* 0x0000004684007986 */ /* 0x000fe8000c101506 */
[----:B------:R-:W-:Y:S04]  /*1dd60*/  STG.E.U16 [R96.64], R48 ;  /* 0x0000003060007986 */ /* 0x000fe8000c101506 */
[----:B------:R-:W-:Y:S04]  /*1dd70*/  STG.E.U16 [R134.64], R90 ;  /* 0x0000005a86007986 */ /* 0x000fe8000c101506 */
[----:B------:R-:W-:Y:S04]  /*1dd80*/  STG.E.U16 [R136.64], R68 ;  /* 0x0000004488007986 */ /* 0x000fe8000c101506 */
[----:B------:R-:W-:Y:S04]  /*1dd90*/  STG.E.U16 [R138.64], R94 ;  /* 0x0000005e8a007986 */ /* 0x000fe8000c101506 */
[----:B------:R0:W-:Y:S02]  /*1dda0*/  STG.E.U16 [R140.64], R0 ;  /* 0x000000008c007986 */ /* 0x0001e4000c101506 */
[----:B0-----:R-:W-:-:S02]  /*1ddb0*/  FSEL R0, R232, -INF , P5 ;  /* 0xff800000e8007808 */ /* 0x001fc40002800000 */
[----:B------:R-:W4:Y:S01]  /*1ddc0*/  LDL.LU R232, [R1+0x510] ;  /* 0x0005100001e87983 */ /* 0x000f220000300800 */
[----:B--2---:R-:W-:-:S03]  /*1ddd0*/  FFMA R18, R231, 0.69314718246459960938, R237 ;  /* 0x3f317218e7127823 */ /* 0x004fc600000000ed */
[----:B------:R-:W2:Y:S01]  /*1dde0*/  LDL.LU R231, [R1+0x50c] ;  /* 0x00050c0001e77983 */ /* 0x000ea20000300800 */
[----:B---3--:R-:W-:-:S03]  /*1ddf0*/  FFMA R19, R230, 0.69314718246459960938, R236 ;  /* 0x3f317218e6137823 */ /* 0x008fc600000000ec */
[----:B------:R-:W3:Y:S01]  /*1de00*/  LDL.LU R230, [R1+0x508] ;  /* 0x0005080001e67983 */ /* 0x000ee20000300800 */
[----:B------:R-:W-:-:S03]  /*1de10*/  FFMA R20, R229, 0.69314718246459960938, R235 ;  /* 0x3f317218e5147823 */ /* 0x000fc600000000eb */
[----:B------:R-:W3:Y:S01]  /*1de20*/  LDL.LU R229, [R1+0x504] ;  /* 0x0005040001e57983 */ /* 0x000ee20000300800 */
[----:B------:R-:W-:-:S03]  /*1de30*/  FSEL R7, R228, -INF , P4 ;  /* 0xff800000e4077808 */ /* 0x000fc60002000000 */
[----:B------:R-:W3:Y:S01]  /*1de40*/  LDL.LU R228, [R1+0x500] ;  /* 0x0005000001e47983 */ /* 0x000ee20000300800 */
[----:B------:R-:W-:Y:S02]  /*1de50*/  PRMT R72, R118, 0x7632, R72 ;  /* 0x0000763276487816 */ /* 0x000fe40000000048 */
[----:B------:R-:W-:Y:S01]  /*1de60*/  PRMT R74, R122, 0x7632, R74 ;  /* 0x000076327a4a7816 */ /* 0x000fe2000000004a */
[----:B------:R-:W-:Y:S01]  /*1de70*/  STG.E.U16 [R142.64], R118 ;  /* 0x000000768e007986 */ /* 0x000fe2000c101506 */
[----:B------:R-:W-:Y:S02]  /*1de80*/  PRMT R76, R126, 0x7632, R76 ;  /* 0x000076327e4c7816 */ /* 0x000fe4000000004c */
[----:B------:R-:W-:Y:S01]  /*1de90*/  PRMT R78, R130, 0x7632, R78 ;  /* 0x00007632824e7816 */ /* 0x000fe2000000004e */
[----:B------:R-:W-:Y:S01]  /*1dea0*/  STG.E.U16 [R144.64], R72 ;  /* 0x0000004890007986 */ /* 0x000fe2000c101506 */
[----:B------:R-:W-:-:S03]  /*1deb0*/  PRMT R80, R27, 0x7632, R80 ;  /* 0x000076321b507816 */ /* 0x000fc60000000050 */
        /* <DEDUP_REMOVED lines=44> */
[----:B------:R-:W-:Y:S01]  /*1e180*/  STG.E.U16 [R208.64], R104 ;  /* 0x00000068d0007986 */ /* 0x000fe2000c101506 */
[----:B------:R-:W-:-:S03]  /*1e190*/  FSEL R9, R44, -INF , P0 ;  /* 0xff8000002c097808 */ /* 0x000fc60000000000 */
[----:B------:R-:W-:Y:S04]  /*1e1a0*/  STG.E.U16 [R204.64], R119 ;  /* 0x00000077cc007986 */ /* 0x000fe8000c101506 */
[----:B------:R-:W-:Y:S04]  /*1e1b0*/  STG.E.U16 [R198.64], R99 ;  /* 0x00000063c6007986 */ /* 0x000fe8000c101506 */
[----:B------:R-:W-:Y:S04]  /*1e1c0*/  STG.E.U16 [R202.64], R123 ;  /* 0x0000007bca007986 */ /* 0x000fe8000c101506 */
[----:B------:R-:W-:Y:S04]  /*1e1d0*/  STG.E.U16 [R200.64], R100 ;  /* 0x00000064c8007986 */ /* 0x000fe8000c101506 */
[----:B------:R-:W0:Y:S04]  /*1e1e0*/  S2R R44, SR_TID.X ;  /* 0x00000000002c7919 */ /* 0x000e280000002100 */
[----:B------:R-:W-:Y:S04]  /*1e1f0*/  STG.E.U16 [R196.64], R127 ;  /* 0x0000007fc4007986 */ /* 0x000fe8000c101506 */
[----:B------:R-:W-:Y:S04]  /*1e200*/  STG.E.U16 [R192.64], R96 ;  /* 0x00000060c0007986 */ /* 0x000fe8000c101506 */
[----:B------:R-:W-:Y:S04]  /*1e210*/  STG.E.U16 [R194.64], R131 ;  /* 0x00000083c2007986 */ /* 0x000fe8000c101506 */
[----:B------:R1:W-:Y:S01]  /*1e220*/  STG.E.U16 [R2.64], R6 ;  /* 0x0000000602007986 */ /* 0x0003e2000c101506 */
[----:B------:R-:W-:Y:S01]  /*1e230*/  FFMA R22, R0, 0.69314718246459960938, R233 ;  /* 0x3f31721800167823 */ /* 0x000fe200000000e9 */
[----:B------:R-:W-:Y:S01]  /*1e240*/  FSEL R0, R56, -INF , P1 ;  /* 0xff80000038007808 */ /* 0x000fe20000800000 */
[----:B------:R-:W-:-:S02]  /*1e250*/  FFMA R21, R4, 0.69314718246459960938, R234 ;  /* 0x3f31721804157823 */ /* 0x000fc400000000ea */
[----:B----4-:R-:W-:Y:S01]  /*1e260*/  FFMA R23, R7, 0.69314718246459960938, R232 ;  /* 0x3f31721807177823 */ /* 0x010fe200000000e8 */
[----:B0-----:R-:W-:Y:S01]  /*1e270*/  LOP3.LUT R56, R44, 0x1c, RZ, 0xc0, !PT ;  /* 0x0000001c2c387812 */ /* 0x001fe200078ec0ff */
[----:B------:R-:W-:Y:S01]  /*1e280*/  BAR.SYNC.DEFER_BLOCKING 0x0 ;  /* 0x0000000000007b1d */ /* 0x000fe20000010000 */
[----:B-1----:R-:W-:Y:S02]  /*1e290*/  FSEL R2, R124, -INF , P3 ;  /* 0xff8000007c027808 */ /* 0x002fe40001800000 */
[----:B------:R-:W-:-:S03]  /*1e2a0*/  FSEL R3, R116, -INF , P2 ;  /* 0xff80000074037808 */ /* 0x000fc60001000000 */
[----:B------:R-:W-:Y:S04]  /*1e2b0*/  STS.128 [R56.X4], R12 ;  /* 0x0000000c38007388 */ /* 0x000fe80000004c00 */
[----:B------:R-:W-:Y:S04]  /*1e2c0*/  STS.128 [R56.X4+0x80], R16 ;  /* 0x0000801038007388 */ /* 0x000fe80000004c00 */
[----:B------:R-:W-:Y:S04]  /*1e2d0*/  STS.128 [R56.X4+0x100], R20 ;  /* 0x0001001438007388 */ /* 0x000fe80000004c00 */
[----:B------:R-:W0:Y:S01]  /*1e2e0*/  S2R R44, SR_CTAID.X ;  /* 0x00000000002c7919 */ /* 0x000e220000002500 */
[----:B--2---:R-:W-:-:S02]  /*1e2f0*/  FFMA R24, R2, 0.69314718246459960938, R231 ;  /* 0x3f31721802187823 */ /* 0x004fc400000000e7 */
[----:B---3--:R-:W-:Y:S02]  /*1e300*/  FFMA R25, R3, 0.69314718246459960938, R230 ;  /* 0x3f31721803197823 */ /* 0x008fe400000000e6 */
[----:B------:R-:W-:Y:S02]  /*1e310*/  FFMA R26, R0, 0.69314718246459960938, R229 ;  /* 0x3f317218001a7823 */ /* 0x000fe400000000e5 */
[----:B------:R-:W-:-:S05]  /*1e320*/  FFMA R27, R9, 0.69314718246459960938, R228 ;  /* 0x3f317218091b7823 */ /* 0x000fca00000000e4 */
[----:B------:R1:W-:Y:S04]  /*1e330*/  STS.128 [R56.X4+0x180], R24 ;  /* 0x0001801838007388 */ /* 0x0003e80000004c00 */
[----:B------:R-:W-:Y:S06]  /*1e340*/  BAR.SYNC.DEFER_BLOCKING 0x0 ;  /* 0x0000000000007b1d */ /* 0x000fec0000010000 */
[----:B-1----:R-:W1:Y:S04]  /*1e350*/  S2R R56, SR_CTAID.Y ;  /* 0x0000000000387919 */ /* 0x002e680000002600 */
[----:B------:R-:W2:Y:S01]  /*1e360*/  LDS R5, [R5] ;  /* 0x0000000005057984 */ /* 0x000ea20000000800 */
[----:B0-----:R-:W-:-:S04]  /*1e370*/  SHF.L.U32 R44, R44, 0x7, RZ ;  /* 0x000000072c2c7819 */ /* 0x001fc800000006ff */
[----:B------:R-:W-:Y:S01]  /*1e380*/  LOP3.LUT R44, R44, 0x7f, R252, 0xf8, !PT ;  /* 0x0000007f2c2c7812 */ /* 0x000fe200078ef8fc */
[----:B-1----:R-:W-:-:S03]  /*1e390*/  IMAD R0, R56, c[0x0][0x1cc], RZ ;  /* 0x0000730038007a24 */ /* 0x002fc600078e02ff */
[C---:B------:R-:W-:Y:S01]  /*1e3a0*/  SHF.L.U32 R3, R44.reuse, 0x2, RZ ;  /* 0x000000022c037819 */ /* 0x040fe200000006ff */
[----:B------:R-:W-:Y:S01]  /*1e3b0*/  IMAD.HI R7, R44, 0x4, RZ ;  /* 0x000000042c077827 */ /* 0x000fe200078e02ff */
[----:B------:R-:W-:-:S03]  /*1e3c0*/  SHF.L.U32 R2, R0, 0x2, RZ ;  /* 0x0000000200027819 */ /* 0x000fc600000006ff */
[----:B------:R-:W-:Y:S01]  /*1e3d0*/  IMAD.HI R0, R0, 0x4, RZ ;  /* 0x0000000400007827 */ /* 0x000fe200078e02ff */
[----:B------:R-:W-:-:S04]  /*1e3e0*/  IADD3 R2, P0, P1, R3, c[0x0][0x180], R2 ;  /* 0x0000600003027a10 */ /* 0x000fc8000791e002 */
[----:B------:R-:W-:-:S05]  /*1e3f0*/  IADD3.X R3, R7, c[0x0][0x184], R0, P0, P1 ;  /* 0x0000610007037a10 */ /* 0x000fca00007e2400 */
[----:B--2---:R-:W-:Y:S01]  /*1e400*/  STG.E [R2.64], R5 ;  /* 0x0000000502007986 */ /* 0x004fe2000c101906 */
[----:B------:R-:W-:Y:S05]  /*1e410*/  EXIT ;  /* 0x000000000000794d */ /* 0x000fea0003800000 */
.L_x_2:
[----:B------:R-:W-:-:S00]  /*1e420*/  BRA `(.L_x_2) ;  /* 0xfffffff000007947 */ /* 0x000fc0000383ffff */
[----:B------:R-:W-:-:S00]  /*1e430*/  NOP ;  /* 0x0000000000007918 */ /* 0x000fc00000000000 */
        /* <DEDUP_REMOVED lines=12> */
.L_x_3:


//--------------------- .nv.global.init           --------------------------
	.section	.nv.global.init,"aw",@progbits
.nv.global.init:
	.type		_$_str,@object
	.size		_$_str,(.L_0 - _$_str)
_$_str:
        /*0000*/ 	.byte	0x5f, 0x5f, 0x43, 0x55, 0x44, 0x41, 0x5f, 0x46, 0x54, 0x5a, 0x00
.L_0:


//--------------------- .nv.shared.attn_fwd       --------------------------
	.section	.nv.shared.attn_fwd,"aw",@nobits
	.sectionflags	@""
	.align	16
